	.target	sm_103a

	.elftype	@"ET_EXEC"


//--------------------- .note.nv.tkinfo           --------------------------
	.section	.note.nv.tkinfo,"",@"SHT_NOTE"
	.sectionflags	@"SHF_NOTE_NV_TKINFO"
	.tkinfo
        /*0018*/ 	.word	0x00000002
        /*0030*/ 	.string	""
        /*0030*/ 	.string	"ptxas"
        /*0030*/ 	.string	"Cuda compilation tools, release 13.0, V13.0.88"
        /*0030*/ 	.string	"Build cuda_13.0.r13.0/compiler.36424714_0"
        /*0030*/ 	.string	"-arch sm_103a -m 64 "



//--------------------- .note.nv.cuinfo           --------------------------
	.section	.note.nv.cuinfo,"",@"SHT_NOTE"
	.sectionflags	@"SHF_NOTE_NV_CUINFO"
        /*0018*/ 	.short	0x0002
        /*001a*/ 	.short	0x0067
        /*001c*/ 	.short	0x0082
	.zero		2


//--------------------- .nv.info                  --------------------------
	.section	.nv.info,"",@"SHT_CUDA_INFO"
	.align	4


	//----- nvinfo : EIATTR_REGCOUNT
	.align		4
        /*0000*/ 	.byte	0x04, 0x2f
        /*0002*/ 	.short	(.L_39 - .L_38)
	.align		4
.L_38:
        /*0004*/ 	.word	index@(_ZN2at6native29vectorized_elementwise_kernelILi8EZZZNS0_16sinh_kernel_cudaERNS_18TensorIteratorBaseEENKUlvE0_clEvENKUlvE_clEvEUldE_St5arrayIPcLm2EEEEviT0_T1_)
        /*0008*/ 	.word	0x00000004


	//----- nvinfo : EIATTR_FRAME_SIZE
	.align		4
.L_39:
        /*000c*/ 	.byte	0x04, 0x11
        /*000e*/ 	.short	(.L_41 - .L_40)
	.align		4
.L_40:
        /*0010*/ 	.word	index@(_ZN2at6native29vectorized_elementwise_kernelILi8EZZZNS0_16sinh_kernel_cudaERNS_18TensorIteratorBaseEENKUlvE0_clEvENKUlvE_clEvEUldE_St5arrayIPcLm2EEEEviT0_T1_)
        /*0014*/ 	.word	0x00000000


	//----- nvinfo : EIATTR_REGCOUNT
	.align		4
.L_41:
        /*0018*/ 	.byte	0x04, 0x2f
        /*001a*/ 	.short	(.L_43 - .L_42)
	.align		4
.L_42:
        /*001c*/ 	.word	index@(_ZN2at6native29vectorized_elementwise_kernelILi4EZZZNS0_16sinh_kernel_cudaERNS_18TensorIteratorBaseEENKUlvE0_clEvENKUlvE_clEvEUldE_St5arrayIPcLm2EEEEviT0_T1_)
        /*0020*/ 	.word	0x00000030


	//----- nvinfo : EIATTR_FRAME_SIZE
	.align		4
.L_43:
        /*0024*/ 	.byte	0x04, 0x11
        /*0026*/ 	.short	(.L_45 - .L_44)
	.align		4
.L_44:
        /*0028*/ 	.word	index@($__internal_5_$__cuda_sm20_div_rn_f64_full)
        /*002c*/ 	.word	0x00000000


	//----- nvinfo : EIATTR_FRAME_SIZE
	.align		4
.L_45:
        /*0030*/ 	.byte	0x04, 0x11
        /*0032*/ 	.short	(.L_47 - .L_46)
	.align		4
.L_46:
        /*0034*/ 	.word	index@(_ZN2at6native29vectorized_elementwise_kernelILi4EZZZNS0_16sinh_kernel_cudaERNS_18TensorIteratorBaseEENKUlvE0_clEvENKUlvE_clEvEUldE_St5arrayIPcLm2EEEEviT0_T1_)
        /*0038*/ 	.word	0x00000000


	//----- nvinfo : EIATTR_REGCOUNT
	.align		4
.L_47:
        /*003c*/ 	.byte	0x04, 0x2f
        /*003e*/ 	.short	(.L_49 - .L_48)
	.align		4
.L_48:
        /*0040*/ 	.word	index@(_ZN2at6native29vectorized_elementwise_kernelILi2EZZZNS0_16sinh_kernel_cudaERNS_18TensorIteratorBaseEENKUlvE0_clEvENKUlvE_clEvEUldE_St5arrayIPcLm2EEEEviT0_T1_)
        /*0044*/ 	.word	0x00000030


	//----- nvinfo : EIATTR_FRAME_SIZE
	.align		4
.L_49:
        /*0048*/ 	.byte	0x04, 0x11
        /*004a*/ 	.short	(.L_51 - .L_50)
	.align		4
.L_50:
        /*004c*/ 	.word	index@($__internal_4_$__cuda_sm20_div_rn_f64_full)
        /*0050*/ 	.word	0x00000000


	//----- nvinfo : EIATTR_FRAME_SIZE
	.align		4
.L_51:
        /*0054*/ 	.byte	0x04, 0x11
        /*0056*/ 	.short	(.L_53 - .L_52)
	.align		4
.L_52:
        /*0058*/ 	.word	index@(_ZN2at6native29vectorized_elementwise_kernelILi2EZZZNS0_16sinh_kernel_cudaERNS_18TensorIteratorBaseEENKUlvE0_clEvENKUlvE_clEvEUldE_St5arrayIPcLm2EEEEviT0_T1_)
        /*005c*/ 	.word	0x00000000


	//----- nvinfo : EIATTR_REGCOUNT
	.align		4
.L_53:
        /*0060*/ 	.byte	0x04, 0x2f
        /*0062*/ 	.short	(.L_55 - .L_54)
	.align		4
.L_54:
        /*0064*/ 	.word	index@(_ZN2at6native27unrolled_elementwise_kernelIZZZNS0_16sinh_kernel_cudaERNS_18TensorIteratorBaseEENKUlvE0_clEvENKUlvE_clEvEUldE_St5arrayIPcLm2EELi4E23TrivialOffsetCalculatorILi1EjESB_NS0_6memory15LoadWithoutCastENSC_16StoreWithoutCastEEEviT_T0_T2_T3_T4_T5_)
        /*0068*/ 	.word	0x00000026


	//----- nvinfo : EIATTR_FRAME_SIZE
	.align		4
.L_55:
        /*006c*/ 	.byte	0x04, 0x11
        /*006e*/ 	.short	(.L_57 - .L_56)
	.align		4
.L_56:
        /*0070*/ 	.word	index@($__internal_3_$__cuda_sm20_div_rn_f64_full)
        /*0074*/ 	.word	0x00000000


	//----- nvinfo : EIATTR_FRAME_SIZE
	.align		4
.L_57:
        /*0078*/ 	.byte	0x04, 0x11
        /*007a*/ 	.short	(.L_59 - .L_58)
	.align		4
.L_58:
        /*007c*/ 	.word	index@(_ZN2at6native27unrolled_elementwise_kernelIZZZNS0_16sinh_kernel_cudaERNS_18TensorIteratorBaseEENKUlvE0_clEvENKUlvE_clEvEUldE_St5arrayIPcLm2EELi4E23TrivialOffsetCalculatorILi1EjESB_NS0_6memory15LoadWithoutCastENSC_16StoreWithoutCastEEEviT_T0_T2_T3_T4_T5_)
        /*0080*/ 	.word	0x00000000


	//----- nvinfo : EIATTR_REGCOUNT
	.align		4
.L_59:
        /*0084*/ 	.byte	0x04, 0x2f
        /*0086*/ 	.short	(.L_61 - .L_60)
	.align		4
.L_60:
        /*0088*/ 	.word	index@(_ZN2at6native18elementwise_kernelILi128ELi2EZNS0_22gpu_kernel_impl_nocastIZZZNS0_16sinh_kernel_cudaERNS_18TensorIteratorBaseEENKUlvE0_clEvENKUlvE_clEvEUldE_EEvS4_RKT_EUliE_EEviT1_)
        /*008c*/ 	.word	0x00000022


	//----- nvinfo : EIATTR_FRAME_SIZE
	.align		4
.L_61:
        /*0090*/ 	.byte	0x04, 0x11
        /*0092*/ 	.short	(.L_63 - .L_62)
	.align		4
.L_62:
        /*0094*/ 	.word	index@($__internal_2_$__cuda_sm20_div_rn_f64_full)
        /*0098*/ 	.word	0x00000000


	//----- nvinfo : EIATTR_FRAME_SIZE
	.align		4
.L_63:
        /*009c*/ 	.byte	0x04, 0x11
        /*009e*/ 	.short	(.L_65 - .L_64)
	.align		4
.L_64:
        /*00a0*/ 	.word	index@(_ZN2at6native18elementwise_kernelILi128ELi2EZNS0_22gpu_kernel_impl_nocastIZZZNS0_16sinh_kernel_cudaERNS_18TensorIteratorBaseEENKUlvE0_clEvENKUlvE_clEvEUldE_EEvS4_RKT_EUliE_EEviT1_)
        /*00a4*/ 	.word	0x00000000


	//----- nvinfo : EIATTR_REGCOUNT
	.align		4
.L_65:
        /*00a8*/ 	.byte	0x04, 0x2f
        /*00aa*/ 	.short	(.L_67 - .L_66)
	.align		4
.L_66:
        /*00ac*/ 	.word	index@(_ZN2at6native27unrolled_elementwise_kernelIZZZNS0_16sinh_kernel_cudaERNS_18TensorIteratorBaseEENKUlvE0_clEvENKUlvE_clEvEUldE_St5arrayIPcLm2EELi4E23TrivialOffsetCalculatorILi1EjESB_NS0_6memory12LoadWithCastILi1EEENSC_13StoreWithCastILi1EEEEEviT_T0_T2_T3_T4_T5_)
        /*00b0*/ 	.word	0x00000028


	//----- nvinfo : EIATTR_FRAME_SIZE
	.align		4
.L_67:
        /*00b4*/ 	.byte	0x04, 0x11
        /*00b6*/ 	.short	(.L_69 - .L_68)
	.align		4
.L_68:
        /*00b8*/ 	.word	index@($__internal_1_$__cuda_sm20_div_rn_f64_full)
        /*00bc*/ 	.word	0x00000000


	//----- nvinfo : EIATTR_FRAME_SIZE
	.align		4
.L_69:
        /*00c0*/ 	.byte	0x04, 0x11
        /*00c2*/ 	.short	(.L_71 - .L_70)
	.align		4
.L_70:
        /*00c4*/ 	.word	index@(_ZN2at6native27unrolled_elementwise_kernelIZZZNS0_16sinh_kernel_cudaERNS_18TensorIteratorBaseEENKUlvE0_clEvENKUlvE_clEvEUldE_St5arrayIPcLm2EELi4E23TrivialOffsetCalculatorILi1EjESB_NS0_6memory12LoadWithCastILi1EEENSC_13StoreWithCastILi1EEEEEviT_T0_T2_T3_T4_T5_)
        /*00c8*/ 	.word	0x00000000


	//----- nvinfo : EIATTR_REGCOUNT
	.align		4
.L_71:
        /*00cc*/ 	.byte	0x04, 0x2f
        /*00ce*/ 	.short	(.L_73 - .L_72)
	.align		4
.L_72:
        /*00d0*/ 	.word	index@(_ZN2at6native18elementwise_kernelILi128ELi4EZNS0_15gpu_kernel_implIZZZNS0_16sinh_kernel_cudaERNS_18TensorIteratorBaseEENKUlvE0_clEvENKUlvE_clEvEUldE_EEvS4_RKT_EUliE_EEviT1_)
        /*00d4*/ 	.word	0x00000021


	//----- nvinfo : EIATTR_FRAME_SIZE
	.align		4
.L_73:
        /*00d8*/ 	.byte	0x04, 0x11
        /*00da*/ 	.short	(.L_75 - .L_74)
	.align		4
.L_74:
        /*00dc*/ 	.word	index@($__internal_0_$__cuda_sm20_div_rn_f64_full)
        /*00e0*/ 	.word	0x00000000


	//----- nvinfo : EIATTR_FRAME_SIZE
	.align		4
.L_75:
        /*00e4*/ 	.byte	0x04, 0x11
        /*00e6*/ 	.short	(.L_77 - .L_76)
	.align		4
.L_76:
        /*00e8*/ 	.word	index@(_ZN2at6native18elementwise_kernelILi128ELi4EZNS0_15gpu_kernel_implIZZZNS0_16sinh_kernel_cudaERNS_18TensorIteratorBaseEENKUlvE0_clEvENKUlvE_clEvEUldE_EEvS4_RKT_EUliE_EEviT1_)
        /*00ec*/ 	.word	0x00000000


	//----- nvinfo : EIATTR_REGCOUNT
	.align		4
.L_77:
        /*00f0*/ 	.byte	0x04, 0x2f
        /*00f2*/ 	.short	(.L_79 - .L_78)
	.align		4
.L_78:
        /*00f4*/ 	.word	index@(_ZN2at6native29vectorized_elementwise_kernelILi8EZZZNS0_16sinh_kernel_cudaERNS_18TensorIteratorBaseEENKUlvE0_clEvENKUlvE0_clEvEUlfE_St5arrayIPcLm2EEEEviT0_T1_)
        /*00f8*/ 	.word	0x00000004


	//----- nvinfo : EIATTR_FRAME_SIZE
	.align		4
.L_79:
        /*00fc*/ 	.byte	0x04, 0x11
        /*00fe*/ 	.short	(.L_81 - .L_80)
	.align		4
.L_80:
        /*0100*/ 	.word	index@(_ZN2at6native29vectorized_elementwise_kernelILi8EZZZNS0_16sinh_kernel_cudaERNS_18TensorIteratorBaseEENKUlvE0_clEvENKUlvE0_clEvEUlfE_St5arrayIPcLm2EEEEviT0_T1_)
        /*0104*/ 	.word	0x00000000


	//----- nvinfo : EIATTR_REGCOUNT
	.align		4
.L_81:
        /*0108*/ 	.byte	0x04, 0x2f
        /*010a*/ 	.short	(.L_83 - .L_82)
	.align		4
.L_82:
        /*010c*/ 	.word	index@(_ZN2at6native29vectorized_elementwise_kernelILi4EZZZNS0_16sinh_kernel_cudaERNS_18TensorIteratorBaseEENKUlvE0_clEvENKUlvE0_clEvEUlfE_St5arrayIPcLm2EEEEviT0_T1_)
        /*0110*/ 	.word	0x0000001f


	//----- nvinfo : EIATTR_FRAME_SIZE
	.align		4
.L_83:
        /*0114*/ 	.byte	0x04, 0x11
        /*0116*/ 	.short	(.L_85 - .L_84)
	.align		4
.L_84:
        /*0118*/ 	.word	index@(_ZN2at6native29vectorized_elementwise_kernelILi4EZZZNS0_16sinh_kernel_cudaERNS_18TensorIteratorBaseEENKUlvE0_clEvENKUlvE0_clEvEUlfE_St5arrayIPcLm2EEEEviT0_T1_)
        /*011c*/ 	.word	0x00000000


	//----- nvinfo : EIATTR_REGCOUNT
	.align		4
.L_85:
        /*0120*/ 	.byte	0x04, 0x2f
        /*0122*/ 	.short	(.L_87 - .L_86)
	.align		4
.L_86:
        /*0124*/ 	.word	index@(_ZN2at6native29vectorized_elementwise_kernelILi2EZZZNS0_16sinh_kernel_cudaERNS_18TensorIteratorBaseEENKUlvE0_clEvENKUlvE0_clEvEUlfE_St5arrayIPcLm2EEEEviT0_T1_)
        /*0128*/ 	.word	0x0000001f


	//----- nvinfo : EIATTR_FRAME_SIZE
	.align		4
.L_87:
        /*012c*/ 	.byte	0x04, 0x11
        /*012e*/ 	.short	(.L_89 - .L_88)
	.align		4
.L_88:
        /*0130*/ 	.word	index@(_ZN2at6native29vectorized_elementwise_kernelILi2EZZZNS0_16sinh_kernel_cudaERNS_18TensorIteratorBaseEENKUlvE0_clEvENKUlvE0_clEvEUlfE_St5arrayIPcLm2EEEEviT0_T1_)
        /*0134*/ 	.word	0x00000000


	//----- nvinfo : EIATTR_REGCOUNT
	.align		4
.L_89:
        /*0138*/ 	.byte	0x04, 0x2f
        /*013a*/ 	.short	(.L_91 - .L_90)
	.align		4
.L_90:
        /*013c*/ 	.word	index@(_ZN2at6native27unrolled_elementwise_kernelIZZZNS0_16sinh_kernel_cudaERNS_18TensorIteratorBaseEENKUlvE0_clEvENKUlvE0_clEvEUlfE_St5arrayIPcLm2EELi4E23TrivialOffsetCalculatorILi1EjESB_NS0_6memory15LoadWithoutCastENSC_16StoreWithoutCastEEEviT_T0_T2_T3_T4_T5_)
        /*0140*/ 	.word	0x00000016


	//----- nvinfo : EIATTR_FRAME_SIZE
	.align		4
.L_91:
        /*0144*/ 	.byte	0x04, 0x11
        /*0146*/ 	.short	(.L_93 - .L_92)
	.align		4
.L_92:
        /*0148*/ 	.word	index@(_ZN2at6native27unrolled_elementwise_kernelIZZZNS0_16sinh_kernel_cudaERNS_18TensorIteratorBaseEENKUlvE0_clEvENKUlvE0_clEvEUlfE_St5arrayIPcLm2EELi4E23TrivialOffsetCalculatorILi1EjESB_NS0_6memory15LoadWithoutCastENSC_16StoreWithoutCastEEEviT_T0_T2_T3_T4_T5_)
        /*014c*/ 	.word	0x00000000


	//----- nvinfo : EIATTR_REGCOUNT
	.align		4
.L_93:
        /*0150*/ 	.byte	0x04, 0x2f
        /*0152*/ 	.short	(.L_95 - .L_94)
	.align		4
.L_94:
        /*0154*/ 	.word	index@(_ZN2at6native18elementwise_kernelILi128ELi2EZNS0_22gpu_kernel_impl_nocastIZZZNS0_16sinh_kernel_cudaERNS_18TensorIteratorBaseEENKUlvE0_clEvENKUlvE0_clEvEUlfE_EEvS4_RKT_EUliE_EEviT1_)
        /*0158*/ 	.word	0x00000014


	//----- nvinfo : EIATTR_FRAME_SIZE
	.align		4
.L_95:
        /*015c*/ 	.byte	0x04, 0x11
        /*015e*/ 	.short	(.L_97 - .L_96)
	.align		4
.L_96:
        /*0160*/ 	.word	index@(_ZN2at6native18elementwise_kernelILi128ELi2EZNS0_22gpu_kernel_impl_nocastIZZZNS0_16sinh_kernel_cudaERNS_18TensorIteratorBaseEENKUlvE0_clEvENKUlvE0_clEvEUlfE_EEvS4_RKT_EUliE_EEviT1_)
        /*0164*/ 	.word	0x00000000


	//----- nvinfo : EIATTR_REGCOUNT
	.align		4
.L_97:
        /*0168*/ 	.byte	0x04, 0x2f
        /*016a*/ 	.short	(.L_99 - .L_98)
	.align		4
.L_98:
        /*016c*/ 	.word	index@(_ZN2at6native27unrolled_elementwise_kernelIZZZNS0_16sinh_kernel_cudaERNS_18TensorIteratorBaseEENKUlvE0_clEvENKUlvE0_clEvEUlfE_St5arrayIPcLm2EELi4E23TrivialOffsetCalculatorILi1EjESB_NS0_6memory12LoadWithCastILi1EEENSC_13StoreWithCastILi1EEEEEviT_T0_T2_T3_T4_T5_)
        /*0170*/ 	.word	0x0000001d


	//----- nvinfo : EIATTR_FRAME_SIZE
	.align		4
.L_99:
        /*0174*/ 	.byte	0x04, 0x11
        /*0176*/ 	.short	(.L_101 - .L_100)
	.align		4
.L_100:
        /*0178*/ 	.word	index@(_ZN2at6native27unrolled_elementwise_kernelIZZZNS0_16sinh_kernel_cudaERNS_18TensorIteratorBaseEENKUlvE0_clEvENKUlvE0_clEvEUlfE_St5arrayIPcLm2EELi4E23TrivialOffsetCalculatorILi1EjESB_NS0_6memory12LoadWithCastILi1EEENSC_13StoreWithCastILi1EEEEEviT_T0_T2_T3_T4_T5_)
        /*017c*/ 	.word	0x00000000


	//----- nvinfo : EIATTR_REGCOUNT
	.align		4
.L_101:
        /*0180*/ 	.byte	0x04, 0x2f
        /*0182*/ 	.short	(.L_103 - .L_102)
	.align		4
.L_102:
        /*0184*/ 	.word	index@(_ZN2at6native18elementwise_kernelILi128ELi4EZNS0_15gpu_kernel_implIZZZNS0_16sinh_kernel_cudaERNS_18TensorIteratorBaseEENKUlvE0_clEvENKUlvE0_clEvEUlfE_EEvS4_RKT_EUliE_EEviT1_)
        /*0188*/ 	.word	0x00000018


	//----- nvinfo : EIATTR_FRAME_SIZE
	.align		4
.L_103:
        /*018c*/ 	.byte	0x04, 0x11
        /*018e*/ 	.short	(.L_105 - .L_104)
	.align		4
.L_104:
        /*0190*/ 	.word	index@(_ZN2at6native18elementwise_kernelILi128ELi4EZNS0_15gpu_kernel_implIZZZNS0_16sinh_kernel_cudaERNS_18TensorIteratorBaseEENKUlvE0_clEvENKUlvE0_clEvEUlfE_EEvS4_RKT_EUliE_EEviT1_)
        /*0194*/ 	.word	0x00000000


	//----- nvinfo : EIATTR_REGCOUNT
	.align		4
.L_105:
        /*0198*/ 	.byte	0x04, 0x2f
        /*019a*/ 	.short	(.L_107 - .L_106)
	.align		4
.L_106:
        /*019c*/ 	.word	index@(_ZN2at6native29vectorized_elementwise_kernelILi8EZZZNS0_16sinh_kernel_cudaERNS_18TensorIteratorBaseEENKUlvE0_clEvENKUlvE1_clEvEUlN3c104HalfEE_St5arrayIPcLm2EEEEviT0_T1_)
        /*01a0*/ 	.word	0x00000004


	//----- nvinfo : EIATTR_FRAME_SIZE
	.align		4
.L_107:
        /*01a4*/ 	.byte	0x04, 0x11
        /*01a6*/ 	.short	(.L_109 - .L_108)
	.align		4
.L_108:
        /*01a8*/ 	.word	index@(_ZN2at6native29vectorized_elementwise_kernelILi8EZZZNS0_16sinh_kernel_cudaERNS_18TensorIteratorBaseEENKUlvE0_clEvENKUlvE1_clEvEUlN3c104HalfEE_St5arrayIPcLm2EEEEviT0_T1_)
        /*01ac*/ 	.word	0x00000000


	//----- nvinfo : EIATTR_REGCOUNT
	.align		4
.L_109:
        /*01b0*/ 	.byte	0x04, 0x2f
        /*01b2*/ 	.short	(.L_111 - .L_110)
	.align		4
.L_110:
        /*01b4*/ 	.word	index@(_ZN2at6native29vectorized_elementwise_kernelILi4EZZZNS0_16sinh_kernel_cudaERNS_18TensorIteratorBaseEENKUlvE0_clEvENKUlvE1_clEvEUlN3c104HalfEE_St5arrayIPcLm2EEEEviT0_T1_)
        /*01b8*/ 	.word	0x00000020


	//----- nvinfo : EIATTR_FRAME_SIZE
	.align		4
.L_111:
        /*01bc*/ 	.byte	0x04, 0x11
        /*01be*/ 	.short	(.L_113 - .L_112)
	.align		4
.L_112:
        /*01c0*/ 	.word	index@(_ZN2at6native29vectorized_elementwise_kernelILi4EZZZNS0_16sinh_kernel_cudaERNS_18TensorIteratorBaseEENKUlvE0_clEvENKUlvE1_clEvEUlN3c104HalfEE_St5arrayIPcLm2EEEEviT0_T1_)
        /*01c4*/ 	.word	0x00000000


	//----- nvinfo : EIATTR_REGCOUNT
	.align		4
.L_113:
        /*01c8*/ 	.byte	0x04, 0x2f
        /*01ca*/ 	.short	(.L_115 - .L_114)
	.align		4
.L_114:
        /*01cc*/ 	.word	index@(_ZN2at6native29vectorized_elementwise_kernelILi2EZZZNS0_16sinh_kernel_cudaERNS_18TensorIteratorBaseEENKUlvE0_clEvENKUlvE1_clEvEUlN3c104HalfEE_St5arrayIPcLm2EEEEviT0_T1_)
        /*01d0*/ 	.word	0x00000020


	//----- nvinfo : EIATTR_FRAME_SIZE
	.align		4
.L_115:
        /*01d4*/ 	.byte	0x04, 0x11
        /*01d6*/ 	.short	(.L_117 - .L_116)
	.align		4
.L_116:
        /*01d8*/ 	.word	index@(_ZN2at6native29vectorized_elementwise_kernelILi2EZZZNS0_16sinh_kernel_cudaERNS_18TensorIteratorBaseEENKUlvE0_clEvENKUlvE1_clEvEUlN3c104HalfEE_St5arrayIPcLm2EEEEviT0_T1_)
        /*01dc*/ 	.word	0x00000000


	//----- nvinfo : EIATTR_REGCOUNT
	.align		4
.L_117:
        /*01e0*/ 	.byte	0x04, 0x2f
        /*01e2*/ 	.short	(.L_119 - .L_118)
	.align		4
.L_118:
        /*01e4*/ 	.word	index@(_ZN2at6native27unrolled_elementwise_kernelIZZZNS0_16sinh_kernel_cudaERNS_18TensorIteratorBaseEENKUlvE0_clEvENKUlvE1_clEvEUlN3c104HalfEE_St5arrayIPcLm2EELi4E23TrivialOffsetCalculatorILi1EjESD_NS0_6memory15LoadWithoutCastENSE_16StoreWithoutCastEEEviT_T0_T2_T3_T4_T5_)
        /*01e8*/ 	.word	0x00000016


	//----- nvinfo : EIATTR_FRAME_SIZE
	.align		4
.L_119:
        /*01ec*/ 	.byte	0x04, 0x11
        /*01ee*/ 	.short	(.L_121 - .L_120)
	.align		4
.L_120:
        /*01f0*/ 	.word	index@(_ZN2at6native27unrolled_elementwise_kernelIZZZNS0_16sinh_kernel_cudaERNS_18TensorIteratorBaseEENKUlvE0_clEvENKUlvE1_clEvEUlN3c104HalfEE_St5arrayIPcLm2EELi4E23TrivialOffsetCalculatorILi1EjESD_NS0_6memory15LoadWithoutCastENSE_16StoreWithoutCastEEEviT_T0_T2_T3_T4_T5_)
        /*01f4*/ 	.word	0x00000000


	//----- nvinfo : EIATTR_REGCOUNT
	.align		4
.L_121:
        /*01f8*/ 	.byte	0x04, 0x2f
        /*01fa*/ 	.short	(.L_123 - .L_122)
	.align		4
.L_122:
        /*01fc*/ 	.word	index@(_ZN2at6native18elementwise_kernelILi128ELi4EZNS0_22gpu_kernel_impl_nocastIZZZNS0_16sinh_kernel_cudaERNS_18TensorIteratorBaseEENKUlvE0_clEvENKUlvE1_clEvEUlN3c104HalfEE_EEvS4_RKT_EUliE_EEviT1_)
        /*0200*/ 	.word	0x00000014


	//----- nvinfo : EIATTR_FRAME_SIZE
	.align		4
.L_123:
        /*0204*/ 	.byte	0x04, 0x11
        /*0206*/ 	.short	(.L_125 - .L_124)
	.align		4
.L_124:
        /*0208*/ 	.word	index@(_ZN2at6native18elementwise_kernelILi128ELi4EZNS0_22gpu_kernel_impl_nocastIZZZNS0_16sinh_kernel_cudaERNS_18TensorIteratorBaseEENKUlvE0_clEvENKUlvE1_clEvEUlN3c104HalfEE_EEvS4_RKT_EUliE_EEviT1_)
        /*020c*/ 	.word	0x00000000


	//----- nvinfo : EIATTR_REGCOUNT
	.align		4
.L_125:
        /*0210*/ 	.byte	0x04, 0x2f
        /*0212*/ 	.short	(.L_127 - .L_126)
	.align		4
.L_126:
        /*0214*/ 	.word	index@(_ZN2at6native27unrolled_elementwise_kernelIZZZNS0_16sinh_kernel_cudaERNS_18TensorIteratorBaseEENKUlvE0_clEvENKUlvE1_clEvEUlN3c104HalfEE_St5arrayIPcLm2EELi4E23TrivialOffsetCalculatorILi1EjESD_NS0_6memory12LoadWithCastILi1EEENSE_13StoreWithCastILi1EEEEEviT_T0_T2_T3_T4_T5_)
        /*0218*/ 	.word	0x0000001e


	//----- nvinfo : EIATTR_FRAME_SIZE
	.align		4
.L_127:
        /*021c*/ 	.byte	0x04, 0x11
        /*021e*/ 	.short	(.L_129 - .L_128)
	.align		4
.L_128:
        /*0220*/ 	.word	index@(_ZN2at6native27unrolled_elementwise_kernelIZZZNS0_16sinh_kernel_cudaERNS_18TensorIteratorBaseEENKUlvE0_clEvENKUlvE1_clEvEUlN3c104HalfEE_St5arrayIPcLm2EELi4E23TrivialOffsetCalculatorILi1EjESD_NS0_6memory12LoadWithCastILi1EEENSE_13StoreWithCastILi1EEEEEviT_T0_T2_T3_T4_T5_)
        /*0224*/ 	.word	0x00000000


	//----- nvinfo : EIATTR_REGCOUNT
	.align		4
.L_129:
        /*0228*/ 	.byte	0x04, 0x2f
        /*022a*/ 	.short	(.L_131 - .L_130)
	.align		4
.L_130:
        /*022c*/ 	.word	index@(_ZN2at6native18elementwise_kernelILi128ELi4EZNS0_15gpu_kernel_implIZZZNS0_16sinh_kernel_cudaERNS_18TensorIteratorBaseEENKUlvE0_clEvENKUlvE1_clEvEUlN3c104HalfEE_EEvS4_RKT_EUliE_EEviT1_)
        /*0230*/ 	.word	0x00000018


	//----- nvinfo : EIATTR_FRAME_SIZE
	.align		4
.L_131:
        /*0234*/ 	.byte	0x04, 0x11
        /*0236*/ 	.short	(.L_133 - .L_132)
	.align		4
.L_132:
        /*0238*/ 	.word	index@(_ZN2at6native18elementwise_kernelILi128ELi4EZNS0_15gpu_kernel_implIZZZNS0_16sinh_kernel_cudaERNS_18TensorIteratorBaseEENKUlvE0_clEvENKUlvE1_clEvEUlN3c104HalfEE_EEvS4_RKT_EUliE_EEviT1_)
        /*023c*/ 	.word	0x00000000


	//----- nvinfo : EIATTR_REGCOUNT
	.align		4
.L_133:
        /*0240*/ 	.byte	0x04, 0x2f
        /*0242*/ 	.short	(.L_135 - .L_134)
	.align		4
.L_134:
        /*0244*/ 	.word	index@(_ZN2at6native29vectorized_elementwise_kernelILi8EZZZNS0_16sinh_kernel_cudaERNS_18TensorIteratorBaseEENKUlvE0_clEvENKUlvE2_clEvEUlN3c108BFloat16EE_St5arrayIPcLm2EEEEviT0_T1_)
        /*0248*/ 	.word	0x00000004


	//----- nvinfo : EIATTR_FRAME_SIZE
	.align		4
.L_135:
        /*024c*/ 	.byte	0x04, 0x11
        /*024e*/ 	.short	(.L_137 - .L_136)
	.align		4
.L_136:
        /*0250*/ 	.word	index@(_ZN2at6native29vectorized_elementwise_kernelILi8EZZZNS0_16sinh_kernel_cudaERNS_18TensorIteratorBaseEENKUlvE0_clEvENKUlvE2_clEvEUlN3c108BFloat16EE_St5arrayIPcLm2EEEEviT0_T1_)
        /*0254*/ 	.word	0x00000000


	//----- nvinfo : EIATTR_REGCOUNT
	.align		4
.L_137:
        /*0258*/ 	.byte	0x04, 0x2f
        /*025a*/ 	.short	(.L_139 - .L_138)
	.align		4
.L_138:
        /*025c*/ 	.word	index@(_ZN2at6native29vectorized_elementwise_kernelILi4EZZZNS0_16sinh_kernel_cudaERNS_18TensorIteratorBaseEENKUlvE0_clEvENKUlvE2_clEvEUlN3c108BFloat16EE_St5arrayIPcLm2EEEEviT0_T1_)
        /*0260*/ 	.word	0x00000020


	//----- nvinfo : EIATTR_FRAME_SIZE
	.align		4
.L_139:
        /*0264*/ 	.byte	0x04, 0x11
        /*0266*/ 	.short	(.L_141 - .L_140)
	.align		4
.L_140:
        /*0268*/ 	.word	index@(_ZN2at6native29vectorized_elementwise_kernelILi4EZZZNS0_16sinh_kernel_cudaERNS_18TensorIteratorBaseEENKUlvE0_clEvENKUlvE2_clEvEUlN3c108BFloat16EE_St5arrayIPcLm2EEEEviT0_T1_)
        /*026c*/ 	.word	0x00000000


	//----- nvinfo : EIATTR_REGCOUNT
	.align		4
.L_141:
        /*0270*/ 	.byte	0x04, 0x2f
        /*0272*/ 	.short	(.L_143 - .L_142)
	.align		4
.L_142:
        /*0274*/ 	.word	index@(_ZN2at6native29vectorized_elementwise_kernelILi2EZZZNS0_16sinh_kernel_cudaERNS_18TensorIteratorBaseEENKUlvE0_clEvENKUlvE2_clEvEUlN3c108BFloat16EE_St5arrayIPcLm2EEEEviT0_T1_)
        /*0278*/ 	.word	0x00000020


	//----- nvinfo : EIATTR_FRAME_SIZE
	.align		4
.L_143:
        /*027c*/ 	.byte	0x04, 0x11
        /*027e*/ 	.short	(.L_145 - .L_144)
	.align		4
.L_144:
        /*0280*/ 	.word	index@(_ZN2at6native29vectorized_elementwise_kernelILi2EZZZNS0_16sinh_kernel_cudaERNS_18TensorIteratorBaseEENKUlvE0_clEvENKUlvE2_clEvEUlN3c108BFloat16EE_St5arrayIPcLm2EEEEviT0_T1_)
        /*0284*/ 	.word	0x00000000


	//----- nvinfo : EIATTR_REGCOUNT
	.align		4
.L_145:
        /*0288*/ 	.byte	0x04, 0x2f
        /*028a*/ 	.short	(.L_147 - .L_146)
	.align		4
.L_146:
        /*028c*/ 	.word	index@(_ZN2at6native27unrolled_elementwise_kernelIZZZNS0_16sinh_kernel_cudaERNS_18TensorIteratorBaseEENKUlvE0_clEvENKUlvE2_clEvEUlN3c108BFloat16EE_St5arrayIPcLm2EELi4E23TrivialOffsetCalculatorILi1EjESD_NS0_6memory15LoadWithoutCastENSE_16StoreWithoutCastEEEviT_T0_T2_T3_T4_T5_)
        /*0290*/ 	.word	0x00000016


	//----- nvinfo : EIATTR_FRAME_SIZE
	.align		4
.L_147:
        /*0294*/ 	.byte	0x04, 0x11
        /*0296*/ 	.short	(.L_149 - .L_148)
	.align		4
.L_148:
        /*0298*/ 	.word	index@(_ZN2at6native27unrolled_elementwise_kernelIZZZNS0_16sinh_kernel_cudaERNS_18TensorIteratorBaseEENKUlvE0_clEvENKUlvE2_clEvEUlN3c108BFloat16EE_St5arrayIPcLm2EELi4E23TrivialOffsetCalculatorILi1EjESD_NS0_6memory15LoadWithoutCastENSE_16StoreWithoutCastEEEviT_T0_T2_T3_T4_T5_)
        /*029c*/ 	.word	0x00000000


	//----- nvinfo : EIATTR_REGCOUNT
	.align		4
.L_149:
        /*02a0*/ 	.byte	0x04, 0x2f
        /*02a2*/ 	.short	(.L_151 - .L_150)
	.align		4
.L_150:
        /*02a4*/ 	.word	index@(_ZN2at6native18elementwise_kernelILi128ELi4EZNS0_22gpu_kernel_impl_nocastIZZZNS0_16sinh_kernel_cudaERNS_18TensorIteratorBaseEENKUlvE0_clEvENKUlvE2_clEvEUlN3c108BFloat16EE_EEvS4_RKT_EUliE_EEviT1_)
        /*02a8*/ 	.word	0x00000014


	//----- nvinfo : EIATTR_FRAME_SIZE
	.align		4
.L_151:
        /*02ac*/ 	.byte	0x04, 0x11
        /*02ae*/ 	.short	(.L_153 - .L_152)
	.align		4
.L_152:
        /*02b0*/ 	.word	index@(_ZN2at6native18elementwise_kernelILi128ELi4EZNS0_22gpu_kernel_impl_nocastIZZZNS0_16sinh_kernel_cudaERNS_18TensorIteratorBaseEENKUlvE0_clEvENKUlvE2_clEvEUlN3c108BFloat16EE_EEvS4_RKT_EUliE_EEviT1_)
        /*02b4*/ 	.word	0x00000000


	//----- nvinfo : EIATTR_REGCOUNT
	.align		4
.L_153:
        /*02b8*/ 	.byte	0x04, 0x2f
        /*02ba*/ 	.short	(.L_155 - .L_154)
	.align		4
.L_154:
        /*02bc*/ 	.word	index@(_ZN2at6native27unrolled_elementwise_kernelIZZZNS0_16sinh_kernel_cudaERNS_18TensorIteratorBaseEENKUlvE0_clEvENKUlvE2_clEvEUlN3c108BFloat16EE_St5arrayIPcLm2EELi4E23TrivialOffsetCalculatorILi1EjESD_NS0_6memory12LoadWithCastILi1EEENSE_13StoreWithCastILi1EEEEEviT_T0_T2_T3_T4_T5_)
        /*02c0*/ 	.word	0x0000001c


	//----- nvinfo : EIATTR_FRAME_SIZE
	.align		4
.L_155:
        /*02c4*/ 	.byte	0x04, 0x11
        /*02c6*/ 	.short	(.L_157 - .L_156)
	.align		4
.L_156:
        /*02c8*/ 	.word	index@(_ZN2at6native27unrolled_elementwise_kernelIZZZNS0_16sinh_kernel_cudaERNS_18TensorIteratorBaseEENKUlvE0_clEvENKUlvE2_clEvEUlN3c108BFloat16EE_St5arrayIPcLm2EELi4E23TrivialOffsetCalculatorILi1EjESD_NS0_6memory12LoadWithCastILi1EEENSE_13StoreWithCastILi1EEEEEviT_T0_T2_T3_T4_T5_)
        /*02cc*/ 	.word	0x00000000


	//----- nvinfo : EIATTR_REGCOUNT
	.align		4
.L_157:
        /*02d0*/ 	.byte	0x04, 0x2f
        /*02d2*/ 	.short	(.L_159 - .L_158)
	.align		4
.L_158:
        /*02d4*/ 	.word	index@(_ZN2at6native18elementwise_kernelILi128ELi4EZNS0_15gpu_kernel_implIZZZNS0_16sinh_kernel_cudaERNS_18TensorIteratorBaseEENKUlvE0_clEvENKUlvE2_clEvEUlN3c108BFloat16EE_EEvS4_RKT_EUliE_EEviT1_)
        /*02d8*/ 	.word	0x00000018


	//----- nvinfo : EIATTR_FRAME_SIZE
	.align		4
.L_159:
        /*02dc*/ 	.byte	0x04, 0x11
        /*02de*/ 	.short	(.L_161 - .L_160)
	.align		4
.L_160:
        /*02e0*/ 	.word	index@(_ZN2at6native18elementwise_kernelILi128ELi4EZNS0_15gpu_kernel_implIZZZNS0_16sinh_kernel_cudaERNS_18TensorIteratorBaseEENKUlvE0_clEvENKUlvE2_clEvEUlN3c108BFloat16EE_EEvS4_RKT_EUliE_EEviT1_)
        /*02e4*/ 	.word	0x00000000


	//----- nvinfo : EIATTR_MIN_STACK_SIZE
	.align		4
.L_161:
        /*02e8*/ 	.byte	0x04, 0x12
        /*02ea*/ 	.short	(.L_163 - .L_162)
	.align		4
.L_162:
        /*02ec*/ 	.word	index@(_ZN2at6native18elementwise_kernelILi128ELi4EZNS0_15gpu_kernel_implIZZZNS0_16sinh_kernel_cudaERNS_18TensorIteratorBaseEENKUlvE0_clEvENKUlvE2_clEvEUlN3c108BFloat16EE_EEvS4_RKT_EUliE_EEviT1_)
        /*02f0*/ 	.word	0x00000000


	//----- nvinfo : EIATTR_MIN_STACK_SIZE
	.align		4
.L_163:
        /*02f4*/ 	.byte	0x04, 0x12
        /*02f6*/ 	.short	(.L_165 - .L_164)
	.align		4
.L_164:
        /*02f8*/ 	.word	index@(_ZN2at6native27unrolled_elementwise_kernelIZZZNS0_16sinh_kernel_cudaERNS_18TensorIteratorBaseEENKUlvE0_clEvENKUlvE2_clEvEUlN3c108BFloat16EE_St5arrayIPcLm2EELi4E23TrivialOffsetCalculatorILi1EjESD_NS0_6memory12LoadWithCastILi1EEENSE_13StoreWithCastILi1EEEEEviT_T0_T2_T3_T4_T5_)
        /*02fc*/ 	.word	0x00000000


	//----- nvinfo : EIATTR_MIN_STACK_SIZE
	.align		4
.L_165:
        /*0300*/ 	.byte	0x04, 0x12
        /*0302*/ 	.short	(.L_167 - .L_166)
	.align		4
.L_166:
        /*0304*/ 	.word	index@(_ZN2at6native18elementwise_kernelILi128ELi4EZNS0_22gpu_kernel_impl_nocastIZZZNS0_16sinh_kernel_cudaERNS_18TensorIteratorBaseEENKUlvE0_clEvENKUlvE2_clEvEUlN3c108BFloat16EE_EEvS4_RKT_EUliE_EEviT1_)
        /*0308*/ 	.word	0x00000000


	//----- nvinfo : EIATTR_MIN_STACK_SIZE
	.align		4
.L_167:
        /*030c*/ 	.byte	0x04, 0x12
        /*030e*/ 	.short	(.L_169 - .L_168)
	.align		4
.L_168:
        /*0310*/ 	.word	index@(_ZN2at6native27unrolled_elementwise_kernelIZZZNS0_16sinh_kernel_cudaERNS_18TensorIteratorBaseEENKUlvE0_clEvENKUlvE2_clEvEUlN3c108BFloat16EE_St5arrayIPcLm2EELi4E23TrivialOffsetCalculatorILi1EjESD_NS0_6memory15LoadWithoutCastENSE_16StoreWithoutCastEEEviT_T0_T2_T3_T4_T5_)
        /*0314*/ 	.word	0x00000000


	//----- nvinfo : EIATTR_MIN_STACK_SIZE
	.align		4
.L_169:
        /*0318*/ 	.byte	0x04, 0x12
        /*031a*/ 	.short	(.L_171 - .L_170)
	.align		4
.L_170:
        /*031c*/ 	.word	index@(_ZN2at6native29vectorized_elementwise_kernelILi2EZZZNS0_16sinh_kernel_cudaERNS_18TensorIteratorBaseEENKUlvE0_clEvENKUlvE2_clEvEUlN3c108BFloat16EE_St5arrayIPcLm2EEEEviT0_T1_)
        /*0320*/ 	.word	0x00000000


	//----- nvinfo : EIATTR_MIN_STACK_SIZE
	.align		4
.L_171:
        /*0324*/ 	.byte	0x04, 0x12
        /*0326*/ 	.short	(.L_173 - .L_172)
	.align		4
.L_172:
        /*0328*/ 	.word	index@(_ZN2at6native29vectorized_elementwise_kernelILi4EZZZNS0_16sinh_kernel_cudaERNS_18TensorIteratorBaseEENKUlvE0_clEvENKUlvE2_clEvEUlN3c108BFloat16EE_St5arrayIPcLm2EEEEviT0_T1_)
        /*032c*/ 	.word	0x00000000


	//----- nvinfo : EIATTR_MIN_STACK_SIZE
	.align		4
.L_173:
        /*0330*/ 	.byte	0x04, 0x12
        /*0332*/ 	.short	(.L_175 - .L_174)
	.align		4
.L_174:
        /*0334*/ 	.word	index@(_ZN2at6native29vectorized_elementwise_kernelILi8EZZZNS0_16sinh_kernel_cudaERNS_18TensorIteratorBaseEENKUlvE0_clEvENKUlvE2_clEvEUlN3c108BFloat16EE_St5arrayIPcLm2EEEEviT0_T1_)
        /*0338*/ 	.word	0x00000000


	//----- nvinfo : EIATTR_MIN_STACK_SIZE
	.align		4
.L_175:
        /*033c*/ 	.byte	0x04, 0x12
        /*033e*/ 	.short	(.L_177 - .L_176)
	.align		4
.L_176:
        /*0340*/ 	.word	index@(_ZN2at6native18elementwise_kernelILi128ELi4EZNS0_15gpu_kernel_implIZZZNS0_16sinh_kernel_cudaERNS_18TensorIteratorBaseEENKUlvE0_clEvENKUlvE1_clEvEUlN3c104HalfEE_EEvS4_RKT_EUliE_EEviT1_)
        /*0344*/ 	.word	0x00000000


	//----- nvinfo : EIATTR_MIN_STACK_SIZE
	.align		4
.L_177:
        /*0348*/ 	.byte	0x04, 0x12
        /*034a*/ 	.short	(.L_179 - .L_178)
	.align		4
.L_178:
        /*034c*/ 	.word	index@(_ZN2at6native27unrolled_elementwise_kernelIZZZNS0_16sinh_kernel_cudaERNS_18TensorIteratorBaseEENKUlvE0_clEvENKUlvE1_clEvEUlN3c104HalfEE_St5arrayIPcLm2EELi4E23TrivialOffsetCalculatorILi1EjESD_NS0_6memory12LoadWithCastILi1EEENSE_13StoreWithCastILi1EEEEEviT_T0_T2_T3_T4_T5_)
        /*0350*/ 	.word	0x00000000


	//----- nvinfo : EIATTR_MIN_STACK_SIZE
	.align		4
.L_179:
        /*0354*/ 	.byte	0x04, 0x12
        /*0356*/ 	.short	(.L_181 - .L_180)
	.align		4
.L_180:
        /*0358*/ 	.word	index@(_ZN2at6native18elementwise_kernelILi128ELi4EZNS0_22gpu_kernel_impl_nocastIZZZNS0_16sinh_kernel_cudaERNS_18TensorIteratorBaseEENKUlvE0_clEvENKUlvE1_clEvEUlN3c104HalfEE_EEvS4_RKT_EUliE_EEviT1_)
        /*035c*/ 	.word	0x00000000


	//----- nvinfo : EIATTR_MIN_STACK_SIZE
	.align		4
.L_181:
        /*0360*/ 	.byte	0x04, 0x12
        /*0362*/ 	.short	(.L_183 - .L_182)
	.align		4
.L_182:
        /*0364*/ 	.word	index@(_ZN2at6native27unrolled_elementwise_kernelIZZZNS0_16sinh_kernel_cudaERNS_18TensorIteratorBaseEENKUlvE0_clEvENKUlvE1_clEvEUlN3c104HalfEE_St5arrayIPcLm2EELi4E23TrivialOffsetCalculatorILi1EjESD_NS0_6memory15LoadWithoutCastENSE_16StoreWithoutCastEEEviT_T0_T2_T3_T4_T5_)
        /*0368*/ 	.word	0x00000000


	//----- nvinfo : EIATTR_MIN_STACK_SIZE
	.align		4
.L_183:
        /*036c*/ 	.byte	0x04, 0x12
        /*036e*/ 	.short	(.L_185 - .L_184)
	.align		4
.L_184:
        /*0370*/ 	.word	index@(_ZN2at6native29vectorized_elementwise_kernelILi2EZZZNS0_16sinh_kernel_cudaERNS_18TensorIteratorBaseEENKUlvE0_clEvENKUlvE1_clEvEUlN3c104HalfEE_St5arrayIPcLm2EEEEviT0_T1_)
        /*0374*/ 	.word	0x00000000


	//----- nvinfo : EIATTR_MIN_STACK_SIZE
	.align		4
.L_185:
        /*0378*/ 	.byte	0x04, 0x12
        /*037a*/ 	.short	(.L_187 - .L_186)
	.align		4
.L_186:
        /*037c*/ 	.word	index@(_ZN2at6native29vectorized_elementwise_kernelILi4EZZZNS0_16sinh_kernel_cudaERNS_18TensorIteratorBaseEENKUlvE0_clEvENKUlvE1_clEvEUlN3c104HalfEE_St5arrayIPcLm2EEEEviT0_T1_)
        /*0380*/ 	.word	0x00000000


	//----- nvinfo : EIATTR_MIN_STACK_SIZE
	.align		4
.L_187:
        /*0384*/ 	.byte	0x04, 0x12
        /*0386*/ 	.short	(.L_189 - .L_188)
	.align		4
.L_188:
        /*0388*/ 	.word	index@(_ZN2at6native29vectorized_elementwise_kernelILi8EZZZNS0_16sinh_kernel_cudaERNS_18TensorIteratorBaseEENKUlvE0_clEvENKUlvE1_clEvEUlN3c104HalfEE_St5arrayIPcLm2EEEEviT0_T1_)
        /*038c*/ 	.word	0x00000000


	//----- nvinfo : EIATTR_MIN_STACK_SIZE
	.align		4
.L_189:
        /*0390*/ 	.byte	0x04, 0x12
        /*0392*/ 	.short	(.L_191 - .L_190)
	.align		4
.L_190:
        /*0394*/ 	.word	index@(_ZN2at6native18elementwise_kernelILi128ELi4EZNS0_15gpu_kernel_implIZZZNS0_16sinh_kernel_cudaERNS_18TensorIteratorBaseEENKUlvE0_clEvENKUlvE0_clEvEUlfE_EEvS4_RKT_EUliE_EEviT1_)
        /*0398*/ 	.word	0x00000000


	//----- nvinfo : EIATTR_MIN_STACK_SIZE
	.align		4
.L_191:
        /*039c*/ 	.byte	0x04, 0x12
        /*039e*/ 	.short	(.L_193 - .L_192)
	.align		4
.L_192:
        /*03a0*/ 	.word	index@(_ZN2at6native27unrolled_elementwise_kernelIZZZNS0_16sinh_kernel_cudaERNS_18TensorIteratorBaseEENKUlvE0_clEvENKUlvE0_clEvEUlfE_St5arrayIPcLm2EELi4E23TrivialOffsetCalculatorILi1EjESB_NS0_6memory12LoadWithCastILi1EEENSC_13StoreWithCastILi1EEEEEviT_T0_T2_T3_T4_T5_)
        /*03a4*/ 	.word	0x00000000


	//----- nvinfo : EIATTR_MIN_STACK_SIZE
	.align		4
.L_193:
        /*03a8*/ 	.byte	0x04, 0x12
        /*03aa*/ 	.short	(.L_195 - .L_194)
	.align		4
.L_194:
        /*03ac*/ 	.word	index@(_ZN2at6native18elementwise_kernelILi128ELi2EZNS0_22gpu_kernel_impl_nocastIZZZNS0_16sinh_kernel_cudaERNS_18TensorIteratorBaseEENKUlvE0_clEvENKUlvE0_clEvEUlfE_EEvS4_RKT_EUliE_EEviT1_)
        /*03b0*/ 	.word	0x00000000


	//----- nvinfo : EIATTR_MIN_STACK_SIZE
	.align		4
.L_195:
        /*03b4*/ 	.byte	0x04, 0x12
        /*03b6*/ 	.short	(.L_197 - .L_196)
	.align		4
.L_196:
        /*03b8*/ 	.word	index@(_ZN2at6native27unrolled_elementwise_kernelIZZZNS0_16sinh_kernel_cudaERNS_18TensorIteratorBaseEENKUlvE0_clEvENKUlvE0_clEvEUlfE_St5arrayIPcLm2EELi4E23TrivialOffsetCalculatorILi1EjESB_NS0_6memory15LoadWithoutCastENSC_16StoreWithoutCastEEEviT_T0_T2_T3_T4_T5_)
        /*03bc*/ 	.word	0x00000000


	//----- nvinfo : EIATTR_MIN_STACK_SIZE
	.align		4
.L_197:
        /*03c0*/ 	.byte	0x04, 0x12
        /*03c2*/ 	.short	(.L_199 - .L_198)
	.align		4
.L_198:
        /*03c4*/ 	.word	index@(_ZN2at6native29vectorized_elementwise_kernelILi2EZZZNS0_16sinh_kernel_cudaERNS_18TensorIteratorBaseEENKUlvE0_clEvENKUlvE0_clEvEUlfE_St5arrayIPcLm2EEEEviT0_T1_)
        /*03c8*/ 	.word	0x00000000


	//----- nvinfo : EIATTR_MIN_STACK_SIZE
	.align		4
.L_199:
        /*03cc*/ 	.byte	0x04, 0x12
        /*03ce*/ 	.short	(.L_201 - .L_200)
	.align		4
.L_200:
        /*03d0*/ 	.word	index@(_ZN2at6native29vectorized_elementwise_kernelILi4EZZZNS0_16sinh_kernel_cudaERNS_18TensorIteratorBaseEENKUlvE0_clEvENKUlvE0_clEvEUlfE_St5arrayIPcLm2EEEEviT0_T1_)
        /*03d4*/ 	.word	0x00000000


	//----- nvinfo : EIATTR_MIN_STACK_SIZE
	.align		4
.L_201:
        /*03d8*/ 	.byte	0x04, 0x12
        /*03da*/ 	.short	(.L_203 - .L_202)
	.align		4
.L_202:
        /*03dc*/ 	.word	index@(_ZN2at6native29vectorized_elementwise_kernelILi8EZZZNS0_16sinh_kernel_cudaERNS_18TensorIteratorBaseEENKUlvE0_clEvENKUlvE0_clEvEUlfE_St5arrayIPcLm2EEEEviT0_T1_)
        /*03e0*/ 	.word	0x00000000


	//----- nvinfo : EIATTR_MIN_STACK_SIZE
	.align		4
.L_203:
        /*03e4*/ 	.byte	0x04, 0x12
        /*03e6*/ 	.short	(.L_205 - .L_204)
	.align		4
.L_204:
        /*03e8*/ 	.word	index@(_ZN2at6native18elementwise_kernelILi128ELi4EZNS0_15gpu_kernel_implIZZZNS0_16sinh_kernel_cudaERNS_18TensorIteratorBaseEENKUlvE0_clEvENKUlvE_clEvEUldE_EEvS4_RKT_EUliE_EEviT1_)
        /*03ec*/ 	.word	0x00000000


	//----- nvinfo : EIATTR_MIN_STACK_SIZE
	.align		4
.L_205:
        /*03f0*/ 	.byte	0x04, 0x12
        /*03f2*/ 	.short	(.L_207 - .L_206)
	.align		4
.L_206:
        /*03f4*/ 	.word	index@(_ZN2at6native27unrolled_elementwise_kernelIZZZNS0_16sinh_kernel_cudaERNS_18TensorIteratorBaseEENKUlvE0_clEvENKUlvE_clEvEUldE_St5arrayIPcLm2EELi4E23TrivialOffsetCalculatorILi1EjESB_NS0_6memory12LoadWithCastILi1EEENSC_13StoreWithCastILi1EEEEEviT_T0_T2_T3_T4_T5_)
        /*03f8*/ 	.word	0x00000000


	//----- nvinfo : EIATTR_MIN_STACK_SIZE
	.align		4
.L_207:
        /*03fc*/ 	.byte	0x04, 0x12
        /*03fe*/ 	.short	(.L_209 - .L_208)
	.align		4
.L_208:
        /*0400*/ 	.word	index@(_ZN2at6native18elementwise_kernelILi128ELi2EZNS0_22gpu_kernel_impl_nocastIZZZNS0_16sinh_kernel_cudaERNS_18TensorIteratorBaseEENKUlvE0_clEvENKUlvE_clEvEUldE_EEvS4_RKT_EUliE_EEviT1_)
        /*0404*/ 	.word	0x00000000


	//----- nvinfo : EIATTR_MIN_STACK_SIZE
	.align		4
.L_209:
        /*0408*/ 	.byte	0x04, 0x12
        /*040a*/ 	.short	(.L_211 - .L_210)
	.align		4
.L_210:
        /*040c*/ 	.word	index@(_ZN2at6native27unrolled_elementwise_kernelIZZZNS0_16sinh_kernel_cudaERNS_18TensorIteratorBaseEENKUlvE0_clEvENKUlvE_clEvEUldE_St5arrayIPcLm2EELi4E23TrivialOffsetCalculatorILi1EjESB_NS0_6memory15LoadWithoutCastENSC_16StoreWithoutCastEEEviT_T0_T2_T3_T4_T5_)
        /*0410*/ 	.word	0x00000000


	//----- nvinfo : EIATTR_MIN_STACK_SIZE
	.align		4
.L_211:
        /*0414*/ 	.byte	0x04, 0x12
        /*0416*/ 	.short	(.L_213 - .L_212)
	.align		4
.L_212:
        /*0418*/ 	.word	index@(_ZN2at6native29vectorized_elementwise_kernelILi2EZZZNS0_16sinh_kernel_cudaERNS_18TensorIteratorBaseEENKUlvE0_clEvENKUlvE_clEvEUldE_St5arrayIPcLm2EEEEviT0_T1_)
        /*041c*/ 	.word	0x00000000


	//----- nvinfo : EIATTR_MIN_STACK_SIZE
	.align		4
.L_213:
        /*0420*/ 	.byte	0x04, 0x12
        /*0422*/ 	.short	(.L_215 - .L_214)
	.align		4
.L_214:
        /*0424*/ 	.word	index@(_ZN2at6native29vectorized_elementwise_kernelILi4EZZZNS0_16sinh_kernel_cudaERNS_18TensorIteratorBaseEENKUlvE0_clEvENKUlvE_clEvEUldE_St5arrayIPcLm2EEEEviT0_T1_)
        /*0428*/ 	.word	0x00000000


	//----- nvinfo : EIATTR_MIN_STACK_SIZE
	.align		4
.L_215:
        /*042c*/ 	.byte	0x04, 0x12
        /*042e*/ 	.short	(.L_217 - .L_216)
	.align		4
.L_216:
        /*0430*/ 	.word	index@(_ZN2at6native29vectorized_elementwise_kernelILi8EZZZNS0_16sinh_kernel_cudaERNS_18TensorIteratorBaseEENKUlvE0_clEvENKUlvE_clEvEUldE_St5arrayIPcLm2EEEEviT0_T1_)
        /*0434*/ 	.word	0x00000000
.L_217:


//--------------------- .nv.compat                --------------------------
	.section	.nv.compat,"",@"SHT_CUDA_COMPAT_INFO"
	.align	4
        /*0000*/ 	.byte	0x02, 0x09, 0x01, 0x00, 0x02, 0x02, 0x01, 0x00, 0x02, 0x05, 0x05, 0x00, 0x03, 0x07, 0x01, 0x01
        /*0010*/ 	.byte	0x02, 0x03, 0x00, 0x00, 0x02, 0x06, 0x01, 0x00, 0x04, 0x0b, 0x08, 0x00, 0x00, 0x00, 0x00, 0x00
        /*0020*/ 	.byte	0x00, 0x00, 0x00, 0x00


//--------------------- .nv.info._ZN2at6native18elementwise_kernelILi128ELi4EZNS0_15gpu_kernel_implIZZZNS0_16sinh_kernel_cudaERNS_18TensorIteratorBaseEENKUlvE0_clEvENKUlvE2_clEvEUlN3c108BFloat16EE_EEvS4_RKT_EUliE_EEviT1_ --------------------------
	.section	.nv.info._ZN2at6native18elementwise_kernelILi128ELi4EZNS0_15gpu_kernel_implIZZZNS0_16sinh_kernel_cudaERNS_18TensorIteratorBaseEENKUlvE0_clEvENKUlvE2_clEvEUlN3c108BFloat16EE_EEvS4_RKT_EUliE_EEviT1_,"",@"SHT_CUDA_INFO"
	.sectionflags	@""
	.align	4


	//----- nvinfo : EIATTR_CUDA_API_VERSION
	.align		4
        /*0000*/ 	.byte	0x04, 0x37
        /*0002*/ 	.short	(.L_219 - .L_218)
.L_218:
        /*0004*/ 	.word	0x00000082


	//----- nvinfo : EIATTR_KPARAM_INFO
	.align		4
.L_219:
        /*0008*/ 	.byte	0x04, 0x17
        /*000a*/ 	.short	(.L_221 - .L_220)
.L_220:
        /*000c*/ 	.word	0x00000000
        /*0010*/ 	.short	0x0001
        /*0012*/ 	.short	0x0008
        /*0014*/ 	.byte	0x00, 0xf0, 0x61, 0x08


	//----- nvinfo : EIATTR_KPARAM_INFO
	.align		4
.L_221:
        /*0018*/ 	.byte	0x04, 0x17
        /*001a*/ 	.short	(.L_223 - .L_222)
.L_222:
        /*001c*/ 	.word	0x00000000
        /*0020*/ 	.short	0x0000
        /*0022*/ 	.short	0x0000
        /*0024*/ 	.byte	0x00, 0xf0, 0x11, 0x00


	//----- nvinfo : EIATTR_SPARSE_MMA_MASK
	.align		4
.L_223:
        /*0028*/ 	.byte	0x03, 0x50
        /*002a*/ 	.short	0x0000


	//----- nvinfo : EIATTR_MAXREG_COUNT
	.align		4
        /*002c*/ 	.byte	0x03, 0x1b
        /*002e*/ 	.short	0x0080


	//----- nvinfo : EIATTR_EXTERNS
	.align		4
        /*0030*/ 	.byte	0x04, 0x0f
        /*0032*/ 	.short	(.L_225 - .L_224)


	//   ....[0]....
	.align		4
.L_224:
        /*0034*/ 	.word	index@(__assertfail)


	//----- nvinfo : EIATTR_MERCURY_ISA_VERSION
	.align		4
.L_225:
        /*0038*/ 	.byte	0x03, 0x5f
        /*003a*/ 	.short	0x0101


	//----- nvinfo : EIATTR_VRC_CTA_INIT_COUNT
	.align		4
        /*003c*/ 	.byte	0x02, 0x4a
	.zero		1
	.zero		1


	//----- nvinfo : EIATTR_SYSCALL_OFFSETS
	.align		4
        /*0040*/ 	.byte	0x04, 0x46
        /*0042*/ 	.short	(.L_227 - .L_226)


	//   ....[0]....
.L_226:
        /*0044*/ 	.word	0x00002290


	//   ....[1]....
        /*0048*/ 	.word	0x00003320


	//   ....[2]....
        /*004c*/ 	.word	0x00005750


	//   ....[3]....
        /*0050*/ 	.word	0x00006630


	//   ....[4]....
        /*0054*/ 	.word	0x00008b50


	//   ....[5]....
        /*0058*/ 	.word	0x00009a30


	//   ....[6]....
        /*005c*/ 	.word	0x0000bf60


	//   ....[7]....
        /*0060*/ 	.word	0x0000ce10


	//----- nvinfo : EIATTR_EXIT_INSTR_OFFSETS
	.align		4
.L_227:
        /*0064*/ 	.byte	0x04, 0x1c
        /*0066*/ 	.short	(.L_229 - .L_228)


	//   ....[0]....
.L_228:
        /*0068*/ 	.word	0x00009cf0


	//   ....[1]....
        /*006c*/ 	.word	0x0000c290


	//   ....[2]....
        /*0070*/ 	.word	0x0000c2d0


	//   ....[3]....
        /*0074*/ 	.word	0x0000c370


	//   ....[4]....
        /*0078*/ 	.word	0x0000c3b0


	//   ....[5]....
        /*007c*/ 	.word	0x0000c3f0


	//   ....[6]....
        /*0080*/ 	.word	0x0000c480


	//   ....[7]....
        /*0084*/ 	.word	0x0000c4c0


	//   ....[8]....
        /*0088*/ 	.word	0x0000c560


	//   ....[9]....
        /*008c*/ 	.word	0x0000c5b0


	//   ....[10]....
        /*0090*/ 	.word	0x0000c600


	//   ....[11]....
        /*0094*/ 	.word	0x0000c6e0


	//   ....[12]....
        /*0098*/ 	.word	0x0000c850


	//   ....[13]....
        /*009c*/ 	.word	0x0000c9c0


	//   ....[14]....
        /*00a0*/ 	.word	0x0000cb20


	//   ....[15]....
        /*00a4*/ 	.word	0x0000cb60


	//   ....[16]....
        /*00a8*/ 	.word	0x0000cba0


	//   ....[17]....
        /*00ac*/ 	.word	0x0000cc50


	//   ....[18]....
        /*00b0*/ 	.word	0x0000ccb0


	//   ....[19]....
        /*00b4*/ 	.word	0x0000ce20


	//   ....[20]....
        /*00b8*/ 	.word	0x0000cf30


	//   ....[21]....
        /*00bc*/ 	.word	0x0000d070


	//   ....[22]....
        /*00c0*/ 	.word	0x0000d090


	//----- nvinfo : EIATTR_MAX_THREADS
	.align		4
.L_229:
        /*00c4*/ 	.byte	0x04, 0x05
        /*00c6*/ 	.short	(.L_231 - .L_230)
.L_230:
        /*00c8*/ 	.word	0x00000080
        /*00cc*/ 	.word	0x00000001
        /*00d0*/ 	.word	0x00000001


	//----- nvinfo : EIATTR_CRS_STACK_SIZE
	.align		4
.L_231:
        /*00d4*/ 	.byte	0x04, 0x1e
        /*00d6*/ 	.short	(.L_233 - .L_232)
.L_232:
        /*00d8*/ 	.word	0x00000000


	//----- nvinfo : EIATTR_CBANK_PARAM_SIZE
	.align		4
.L_233:
        /*00dc*/ 	.byte	0x03, 0x19
        /*00de*/ 	.short	0x0220


	//----- nvinfo : EIATTR_PARAM_CBANK
	.align		4
        /*00e0*/ 	.byte	0x04, 0x0a
        /*00e2*/ 	.short	(.L_235 - .L_234)
	.align		4
.L_234:
        /*00e4*/ 	.word	index@(.nv.constant0._ZN2at6native18elementwise_kernelILi128ELi4EZNS0_15gpu_kernel_implIZZZNS0_16sinh_kernel_cudaERNS_18TensorIteratorBaseEENKUlvE0_clEvENKUlvE2_clEvEUlN3c108BFloat16EE_EEvS4_RKT_EUliE_EEviT1_)
        /*00e8*/ 	.short	0x0380
        /*00ea*/ 	.short	0x0220


	//----- nvinfo : EIATTR_SW_WAR
	.align		4
.L_235:
        /*00ec*/ 	.byte	0x04, 0x36
        /*00ee*/ 	.short	(.L_237 - .L_236)
.L_236:
        /*00f0*/ 	.word	0x00000008
.L_237:


//--------------------- .nv.info._ZN2at6native27unrolled_elementwise_kernelIZZZNS0_16sinh_kernel_cudaERNS_18TensorIteratorBaseEENKUlvE0_clEvENKUlvE2_clEvEUlN3c108BFloat16EE_St5arrayIPcLm2EELi4E23TrivialOffsetCalculatorILi1EjESD_NS0_6memory12LoadWithCastILi1EEENSE_13StoreWithCastILi1EEEEEviT_T0_T2_T3_T4_T5_ --------------------------
	.section	.nv.info._ZN2at6native27unrolled_elementwise_kernelIZZZNS0_16sinh_kernel_cudaERNS_18TensorIteratorBaseEENKUlvE0_clEvENKUlvE2_clEvEUlN3c108BFloat16EE_St5arrayIPcLm2EELi4E23TrivialOffsetCalculatorILi1EjESD_NS0_6memory12LoadWithCastILi1EEENSE_13StoreWithCastILi1EEEEEviT_T0_T2_T3_T4_T5_,"",@"SHT_CUDA_INFO"
	.sectionflags	@""
	.align	4


	//----- nvinfo : EIATTR_CUDA_API_VERSION
	.align		4
        /*0000*/ 	.byte	0x04, 0x37
        /*0002*/ 	.short	(.L_239 - .L_238)
.L_238:
        /*0004*/ 	.word	0x00000082


	//----- nvinfo : EIATTR_KPARAM_INFO
	.align		4
.L_239:
        /*0008*/ 	.byte	0x04, 0x17
        /*000a*/ 	.short	(.L_241 - .L_240)
.L_240:
        /*000c*/ 	.word	0x00000000
        /*0010*/ 	.short	0x0006
        /*0012*/ 	.short	0x0024
        /*0014*/ 	.byte	0x00, 0xf0, 0x21, 0x00


	//----- nvinfo : EIATTR_KPARAM_INFO
	.align		4
.L_241:
        /*0018*/ 	.byte	0x04, 0x17
        /*001a*/ 	.short	(.L_243 - .L_242)
.L_242:
        /*001c*/ 	.word	0x00000000
        /*0020*/ 	.short	0x0005
        /*0022*/ 	.short	0x001c
        /*0024*/ 	.byte	0x00, 0xf0, 0x21, 0x00


	//----- nvinfo : EIATTR_KPARAM_INFO
	.align		4
.L_243:
        /*0028*/ 	.byte	0x04, 0x17
        /*002a*/ 	.short	(.L_245 - .L_244)
.L_244:
        /*002c*/ 	.word	0x00000000
        /*0030*/ 	.short	0x0004
        /*0032*/ 	.short	0x0019
        /*0034*/ 	.byte	0x00, 0xf0, 0x05, 0x00


	//----- nvinfo : EIATTR_KPARAM_INFO
	.align		4
.L_245:
        /*0038*/ 	.byte	0x04, 0x17
        /*003a*/ 	.short	(.L_247 - .L_246)
.L_246:
        /*003c*/ 	.word	0x00000000
        /*0040*/ 	.short	0x0003
        /*0042*/ 	.short	0x0018
        /*0044*/ 	.byte	0x00, 0xf0, 0x05, 0x00


	//----- nvinfo : EIATTR_KPARAM_INFO
	.align		4
.L_247:
        /*0048*/ 	.byte	0x04, 0x17
        /*004a*/ 	.short	(.L_249 - .L_248)
.L_248:
        /*004c*/ 	.word	0x00000000
        /*0050*/ 	.short	0x0002
        /*0052*/ 	.short	0x0008
        /*0054*/ 	.byte	0x00, 0xf0, 0x41, 0x00


	//----- nvinfo : EIATTR_KPARAM_INFO
	.align		4
.L_249:
        /*0058*/ 	.byte	0x04, 0x17
        /*005a*/ 	.short	(.L_251 - .L_250)
.L_250:
        /*005c*/ 	.word	0x00000000
        /*0060*/ 	.short	0x0001
        /*0062*/ 	.short	0x0004
        /*0064*/ 	.byte	0x00, 0xf0, 0x05, 0x00


	//----- nvinfo : EIATTR_KPARAM_INFO
	.align		4
.L_251:
        /*0068*/ 	.byte	0x04, 0x17
        /*006a*/ 	.short	(.L_253 - .L_252)
.L_252:
        /*006c*/ 	.word	0x00000000
        /*0070*/ 	.short	0x0000
        /*0072*/ 	.short	0x0000
        /*0074*/ 	.byte	0x00, 0xf0, 0x11, 0x00


	//----- nvinfo : EIATTR_SPARSE_MMA_MASK
	.align		4
.L_253:
        /*0078*/ 	.byte	0x03, 0x50
        /*007a*/ 	.short	0x0000


	//----- nvinfo : EIATTR_MAXREG_COUNT
	.align		4
        /*007c*/ 	.byte	0x03, 0x1b
        /*007e*/ 	.short	0x00ff


	//----- nvinfo : EIATTR_EXTERNS
	.align		4
        /*0080*/ 	.byte	0x04, 0x0f
        /*0082*/ 	.short	(.L_255 - .L_254)


	//   ....[0]....
	.align		4
.L_254:
        /*0084*/ 	.word	index@(__assertfail)


	//----- nvinfo : EIATTR_MERCURY_ISA_VERSION
	.align		4
.L_255:
        /*0088*/ 	.byte	0x03, 0x5f
        /*008a*/ 	.short	0x0101


	//----- nvinfo : EIATTR_VRC_CTA_INIT_COUNT
	.align		4
        /*008c*/ 	.byte	0x02, 0x4a
	.zero		1
	.zero		1


	//----- nvinfo : EIATTR_SYSCALL_OFFSETS
	.align		4
        /*0090*/ 	.byte	0x04, 0x46
        /*0092*/ 	.short	(.L_257 - .L_256)


	//   ....[0]....
.L_256:
        /*0094*/ 	.word	0x00001080


	//   ....[1]....
        /*0098*/ 	.word	0x000022e0


	//   ....[2]....
        /*009c*/ 	.word	0x00003480


	//   ....[3]....
        /*00a0*/ 	.word	0x00004530


	//   ....[4]....
        /*00a4*/ 	.word	0x00005cf0


	//   ....[5]....
        /*00a8*/ 	.word	0x00006bd0


	//   ....[6]....
        /*00ac*/ 	.word	0x00007b50


	//   ....[7]....
        /*00b0*/ 	.word	0x00008ad0


	//----- nvinfo : EIATTR_EXIT_INSTR_OFFSETS
	.align		4
.L_257:
        /*00b4*/ 	.byte	0x04, 0x1c
        /*00b6*/ 	.short	(.L_259 - .L_258)


	//   ....[0]....
.L_258:
        /*00b8*/ 	.word	0x00007e00


	//   ....[1]....
        /*00bc*/ 	.word	0x00007f50


	//   ....[2]....
        /*00c0*/ 	.word	0x00007f90


	//   ....[3]....
        /*00c4*/ 	.word	0x00008030


	//   ....[4]....
        /*00c8*/ 	.word	0x00008070


	//   ....[5]....
        /*00cc*/ 	.word	0x000080b0


	//   ....[6]....
        /*00d0*/ 	.word	0x00008140


	//   ....[7]....
        /*00d4*/ 	.word	0x00008180


	//   ....[8]....
        /*00d8*/ 	.word	0x00008220


	//   ....[9]....
        /*00dc*/ 	.word	0x00008270


	//   ....[10]....
        /*00e0*/ 	.word	0x000082c0


	//   ....[11]....
        /*00e4*/ 	.word	0x000083a0


	//   ....[12]....
        /*00e8*/ 	.word	0x00008510


	//   ....[13]....
        /*00ec*/ 	.word	0x00008680


	//   ....[14]....
        /*00f0*/ 	.word	0x000087e0


	//   ....[15]....
        /*00f4*/ 	.word	0x00008820


	//   ....[16]....
        /*00f8*/ 	.word	0x00008860


	//   ....[17]....
        /*00fc*/ 	.word	0x00008910


	//   ....[18]....
        /*0100*/ 	.word	0x00008970


	//   ....[19]....
        /*0104*/ 	.word	0x00008ae0


	//   ....[20]....
        /*0108*/ 	.word	0x00008bf0


	//   ....[21]....
        /*010c*/ 	.word	0x00008d30


	//   ....[22]....
        /*0110*/ 	.word	0x00008d50


	//----- nvinfo : EIATTR_MAX_THREADS
	.align		4
.L_259:
        /*0114*/ 	.byte	0x04, 0x05
        /*0116*/ 	.short	(.L_261 - .L_260)
.L_260:
        /*0118*/ 	.word	0x00000080
        /*011c*/ 	.word	0x00000001
        /*0120*/ 	.word	0x00000001


	//----- nvinfo : EIATTR_CRS_STACK_SIZE
	.align		4
.L_261:
        /*0124*/ 	.byte	0x04, 0x1e
        /*0126*/ 	.short	(.L_263 - .L_262)
.L_262:
        /*0128*/ 	.word	0x00000000


	//----- nvinfo : EIATTR_CBANK_PARAM_SIZE
	.align		4
.L_263:
        /*012c*/ 	.byte	0x03, 0x19
        /*012e*/ 	.short	0x002c


	//----- nvinfo : EIATTR_PARAM_CBANK
	.align		4
        /*0130*/ 	.byte	0x04, 0x0a
        /*0132*/ 	.short	(.L_265 - .L_264)
	.align		4
.L_264:
        /*0134*/ 	.word	index@(.nv.constant0._ZN2at6native27unrolled_elementwise_kernelIZZZNS0_16sinh_kernel_cudaERNS_18TensorIteratorBaseEENKUlvE0_clEvENKUlvE2_clEvEUlN3c108BFloat16EE_St5arrayIPcLm2EELi4E23TrivialOffsetCalculatorILi1EjESD_NS0_6memory12LoadWithCastILi1EEENSE_13StoreWithCastILi1EEEEEviT_T0_T2_T3_T4_T5_)
        /*0138*/ 	.short	0x0380
        /*013a*/ 	.short	0x002c


	//----- nvinfo : EIATTR_SW_WAR
	.align		4
.L_265:
        /*013c*/ 	.byte	0x04, 0x36
        /*013e*/ 	.short	(.L_267 - .L_266)
.L_266:
        /*0140*/ 	.word	0x00000008
.L_267:


//--------------------- .nv.info._ZN2at6native18elementwise_kernelILi128ELi4EZNS0_22gpu_kernel_impl_nocastIZZZNS0_16sinh_kernel_cudaERNS_18TensorIteratorBaseEENKUlvE0_clEvENKUlvE2_clEvEUlN3c108BFloat16EE_EEvS4_RKT_EUliE_EEviT1_ --------------------------
	.section	.nv.info._ZN2at6native18elementwise_kernelILi128ELi4EZNS0_22gpu_kernel_impl_nocastIZZZNS0_16sinh_kernel_cudaERNS_18TensorIteratorBaseEENKUlvE0_clEvENKUlvE2_clEvEUlN3c108BFloat16EE_EEvS4_RKT_EUliE_EEviT1_,"",@"SHT_CUDA_INFO"
	.sectionflags	@""
	.align	4


	//----- nvinfo : EIATTR_CUDA_API_VERSION
	.align		4
        /*0000*/ 	.byte	0x04, 0x37
        /*0002*/ 	.short	(.L_269 - .L_268)
.L_268:
        /*0004*/ 	.word	0x00000082


	//----- nvinfo : EIATTR_KPARAM_INFO
	.align		4
.L_269:
        /*0008*/ 	.byte	0x04, 0x17
        /*000a*/ 	.short	(.L_271 - .L_270)
.L_270:
        /*000c*/ 	.word	0x00000000
        /*0010*/ 	.short	0x0001
        /*0012*/ 	.short	0x0008
        /*0014*/ 	.byte	0x00, 0xf0, 0x61, 0x08


	//----- nvinfo : EIATTR_KPARAM_INFO
	.align		4
.L_271:
        /*0018*/ 	.byte	0x04, 0x17
        /*001a*/ 	.short	(.L_273 - .L_272)
.L_272:
        /*001c*/ 	.word	0x00000000
        /*0020*/ 	.short	0x0000
        /*0022*/ 	.short	0x0000
        /*0024*/ 	.byte	0x00, 0xf0, 0x11, 0x00


	//----- nvinfo : EIATTR_SPARSE_MMA_MASK
	.align		4
.L_273:
        /*0028*/ 	.byte	0x03, 0x50
        /*002a*/ 	.short	0x0000


	//----- nvinfo : EIATTR_MAXREG_COUNT
	.align		4
        /*002c*/ 	.byte	0x03, 0x1b
        /*002e*/ 	.short	0x0080


	//----- nvinfo : EIATTR_MERCURY_ISA_VERSION
	.align		4
        /*0030*/ 	.byte	0x03, 0x5f
        /*0032*/ 	.short	0x0101


	//----- nvinfo : EIATTR_VRC_CTA_INIT_COUNT
	.align		4
        /*0034*/ 	.byte	0x02, 0x4a
	.zero		1
	.zero		1


	//----- nvinfo : EIATTR_EXIT_INSTR_OFFSETS
	.align		4
        /*0038*/ 	.byte	0x04, 0x1c
        /*003a*/ 	.short	(.L_275 - .L_274)


	//   ....[0]....
.L_274:
        /*003c*/ 	.word	0x00000780


	//   ....[1]....
        /*0040*/ 	.word	0x00000980


	//   ....[2]....
        /*0044*/ 	.word	0x00004920


	//   ....[3]....
        /*0048*/ 	.word	0x00005df0


	//----- nvinfo : EIATTR_MAX_THREADS
	.align		4
.L_275:
        /*004c*/ 	.byte	0x04, 0x05
        /*004e*/ 	.short	(.L_277 - .L_276)
.L_276:
        /*0050*/ 	.word	0x00000080
        /*0054*/ 	.word	0x00000001
        /*0058*/ 	.word	0x00000001


	//----- nvinfo : EIATTR_CRS_STACK_SIZE
	.align		4
.L_277:
        /*005c*/ 	.byte	0x04, 0x1e
        /*005e*/ 	.short	(.L_279 - .L_278)
.L_278:
        /*0060*/ 	.word	0x00000000


	//----- nvinfo : EIATTR_CBANK_PARAM_SIZE
	.align		4
.L_279:
        /*0064*/ 	.byte	0x03, 0x19
        /*0066*/ 	.short	0x0220


	//----- nvinfo : EIATTR_PARAM_CBANK
	.align		4
        /*0068*/ 	.byte	0x04, 0x0a
        /*006a*/ 	.short	(.L_281 - .L_280)
	.align		4
.L_280:
        /*006c*/ 	.word	index@(.nv.constant0._ZN2at6native18elementwise_kernelILi128ELi4EZNS0_22gpu_kernel_impl_nocastIZZZNS0_16sinh_kernel_cudaERNS_18TensorIteratorBaseEENKUlvE0_clEvENKUlvE2_clEvEUlN3c108BFloat16EE_EEvS4_RKT_EUliE_EEviT1_)
        /*0070*/ 	.short	0x0380
        /*0072*/ 	.short	0x0220


	//----- nvinfo : EIATTR_SW_WAR
	.align		4
.L_281:
        /*0074*/ 	.byte	0x04, 0x36
        /*0076*/ 	.short	(.L_283 - .L_282)
.L_282:
        /*0078*/ 	.word	0x00000008
.L_283:


//--------------------- .nv.info._ZN2at6native27unrolled_elementwise_kernelIZZZNS0_16sinh_kernel_cudaERNS_18TensorIteratorBaseEENKUlvE0_clEvENKUlvE2_clEvEUlN3c108BFloat16EE_St5arrayIPcLm2EELi4E23TrivialOffsetCalculatorILi1EjESD_NS0_6memory15LoadWithoutCastENSE_16StoreWithoutCastEEEviT_T0_T2_T3_T4_T5_ --------------------------
	.section	.nv.info._ZN2at6native27unrolled_elementwise_kernelIZZZNS0_16sinh_kernel_cudaERNS_18TensorIteratorBaseEENKUlvE0_clEvENKUlvE2_clEvEUlN3c108BFloat16EE_St5arrayIPcLm2EELi4E23TrivialOffsetCalculatorILi1EjESD_NS0_6memory15LoadWithoutCastENSE_16StoreWithoutCastEEEviT_T0_T2_T3_T4_T5_,"",@"SHT_CUDA_INFO"
	.sectionflags	@""
	.align	4


	//----- nvinfo : EIATTR_CUDA_API_VERSION
	.align		4
        /*0000*/ 	.byte	0x04, 0x37
        /*0002*/ 	.short	(.L_285 - .L_284)
.L_284:
        /*0004*/ 	.word	0x00000082


	//----- nvinfo : EIATTR_KPARAM_INFO
	.align		4
.L_285:
        /*0008*/ 	.byte	0x04, 0x17
        /*000a*/ 	.short	(.L_287 - .L_286)
.L_286:
        /*000c*/ 	.word	0x00000000
        /*0010*/ 	.short	0x0006
        /*0012*/ 	.short	0x001b
        /*0014*/ 	.byte	0x00, 0xf0, 0x05, 0x00


	//----- nvinfo : EIATTR_KPARAM_INFO
	.align		4
.L_287:
        /*0018*/ 	.byte	0x04, 0x17
        /*001a*/ 	.short	(.L_289 - .L_288)
.L_288:
        /*001c*/ 	.word	0x00000000
        /*0020*/ 	.short	0x0005
        /*0022*/ 	.short	0x001a
        /*0024*/ 	.byte	0x00, 0xf0, 0x05, 0x00


	//----- nvinfo : EIATTR_KPARAM_INFO
	.align		4
.L_289:
        /*0028*/ 	.byte	0x04, 0x17
        /*002a*/ 	.short	(.L_291 - .L_290)
.L_290:
        /*002c*/ 	.word	0x00000000
        /*0030*/ 	.short	0x0004
        /*0032*/ 	.short	0x0019
        /*0034*/ 	.byte	0x00, 0xf0, 0x05, 0x00


	//----- nvinfo : EIATTR_KPARAM_INFO
	.align		4
.L_291:
        /*0038*/ 	.byte	0x04, 0x17
        /*003a*/ 	.short	(.L_293 - .L_292)
.L_292:
        /*003c*/ 	.word	0x00000000
        /*0040*/ 	.short	0x0003
        /*0042*/ 	.short	0x0018
        /*0044*/ 	.byte	0x00, 0xf0, 0x05, 0x00


	//----- nvinfo : EIATTR_KPARAM_INFO
	.align		4
.L_293:
        /*0048*/ 	.byte	0x04, 0x17
        /*004a*/ 	.short	(.L_295 - .L_294)
.L_294:
        /*004c*/ 	.word	0x00000000
        /*0050*/ 	.short	0x0002
        /*0052*/ 	.short	0x0008
        /*0054*/ 	.byte	0x00, 0xf0, 0x41, 0x00


	//----- nvinfo : EIATTR_KPARAM_INFO
	.align		4
.L_295:
        /*0058*/ 	.byte	0x04, 0x17
        /*005a*/ 	.short	(.L_297 - .L_296)
.L_296:
        /*005c*/ 	.word	0x00000000
        /*0060*/ 	.short	0x0001
        /*0062*/ 	.short	0x0004
        /*0064*/ 	.byte	0x00, 0xf0, 0x05, 0x00


	//----- nvinfo : EIATTR_KPARAM_INFO
	.align		4
.L_297:
        /*0068*/ 	.byte	0x04, 0x17
        /*006a*/ 	.short	(.L_299 - .L_298)
.L_298:
        /*006c*/ 	.word	0x00000000
        /*0070*/ 	.short	0x0000
        /*0072*/ 	.short	0x0000
        /*0074*/ 	.byte	0x00, 0xf0, 0x11, 0x00


	//----- nvinfo : EIATTR_SPARSE_MMA_MASK
	.align		4
.L_299:
        /*0078*/ 	.byte	0x03, 0x50
        /*007a*/ 	.short	0x0000


	//----- nvinfo : EIATTR_MAXREG_COUNT
	.align		4
        /*007c*/ 	.byte	0x03, 0x1b
        /*007e*/ 	.short	0x00ff


	//----- nvinfo : EIATTR_MERCURY_ISA_VERSION
	.align		4
        /*0080*/ 	.byte	0x03, 0x5f
        /*0082*/ 	.short	0x0101


	//----- nvinfo : EIATTR_VRC_CTA_INIT_COUNT
	.align		4
        /*0084*/ 	.byte	0x02, 0x4a
	.zero		1
	.zero		1


	//----- nvinfo : EIATTR_EXIT_INSTR_OFFSETS
	.align		4
        /*0088*/ 	.byte	0x04, 0x1c
        /*008a*/ 	.short	(.L_301 - .L_300)


	//   ....[0]....
.L_300:
        /*008c*/ 	.word	0x00000b60


	//   ....[1]....
        /*0090*/ 	.word	0x00000bb0


	//----- nvinfo : EIATTR_MAX_THREADS
	.align		4
.L_301:
        /*0094*/ 	.byte	0x04, 0x05
        /*0096*/ 	.short	(.L_303 - .L_302)
.L_302:
        /*0098*/ 	.word	0x00000080
        /*009c*/ 	.word	0x00000001
        /*00a0*/ 	.word	0x00000001


	//----- nvinfo : EIATTR_CRS_STACK_SIZE
	.align		4
.L_303:
        /*00a4*/ 	.byte	0x04, 0x1e
        /*00a6*/ 	.short	(.L_305 - .L_304)
.L_304:
        /*00a8*/ 	.word	0x00000000


	//----- nvinfo : EIATTR_CBANK_PARAM_SIZE
	.align		4
.L_305:
        /*00ac*/ 	.byte	0x03, 0x19
        /*00ae*/ 	.short	0x001c


	//----- nvinfo : EIATTR_PARAM_CBANK
	.align		4
        /*00b0*/ 	.byte	0x04, 0x0a
        /*00b2*/ 	.short	(.L_307 - .L_306)
	.align		4
.L_306:
        /*00b4*/ 	.word	index@(.nv.constant0._ZN2at6native27unrolled_elementwise_kernelIZZZNS0_16sinh_kernel_cudaERNS_18TensorIteratorBaseEENKUlvE0_clEvENKUlvE2_clEvEUlN3c108BFloat16EE_St5arrayIPcLm2EELi4E23TrivialOffsetCalculatorILi1EjESD_NS0_6memory15LoadWithoutCastENSE_16StoreWithoutCastEEEviT_T0_T2_T3_T4_T5_)
        /*00b8*/ 	.short	0x0380
        /*00ba*/ 	.short	0x001c


	//----- nvinfo : EIATTR_SW_WAR
	.align		4
.L_307:
        /*00bc*/ 	.byte	0x04, 0x36
        /*00be*/ 	.short	(.L_309 - .L_308)
.L_308:
        /*00c0*/ 	.word	0x00000008
.L_309:


//--------------------- .nv.info._ZN2at6native29vectorized_elementwise_kernelILi2EZZZNS0_16sinh_kernel_cudaERNS_18TensorIteratorBaseEENKUlvE0_clEvENKUlvE2_clEvEUlN3c108BFloat16EE_St5arrayIPcLm2EEEEviT0_T1_ --------------------------
	.section	.nv.info._ZN2at6native29vectorized_elementwise_kernelILi2EZZZNS0_16sinh_kernel_cudaERNS_18TensorIteratorBaseEENKUlvE0_clEvENKUlvE2_clEvEUlN3c108BFloat16EE_St5arrayIPcLm2EEEEviT0_T1_,"",@"SHT_CUDA_INFO"
	.sectionflags	@""
	.align	4


	//----- nvinfo : EIATTR_CUDA_API_VERSION
	.align		4
        /*0000*/ 	.byte	0x04, 0x37
        /*0002*/ 	.short	(.L_311 - .L_310)
.L_310:
        /*0004*/ 	.word	0x00000082


	//----- nvinfo : EIATTR_KPARAM_INFO
	.align		4
.L_311:
        /*0008*/ 	.byte	0x04, 0x17
        /*000a*/ 	.short	(.L_313 - .L_312)
.L_312:
        /*000c*/ 	.word	0x00000000
        /*0010*/ 	.short	0x0002
        /*0012*/ 	.short	0x0008
        /*0014*/ 	.byte	0x00, 0xf0, 0x41, 0x00


	//----- nvinfo : EIATTR_KPARAM_INFO
	.align		4
.L_313:
        /*0018*/ 	.byte	0x04, 0x17
        /*001a*/ 	.short	(.L_315 - .L_314)
.L_314:
        /*001c*/ 	.word	0x00000000
        /*0020*/ 	.short	0x0001
        /*0022*/ 	.short	0x0004
        /*0024*/ 	.byte	0x00, 0xf0, 0x05, 0x00


	//----- nvinfo : EIATTR_KPARAM_INFO
	.align		4
.L_315:
        /*0028*/ 	.byte	0x04, 0x17
        /*002a*/ 	.short	(.L_317 - .L_316)
.L_316:
        /*002c*/ 	.word	0x00000000
        /*0030*/ 	.short	0x0000
        /*0032*/ 	.short	0x0000
        /*0034*/ 	.byte	0x00, 0xf0, 0x11, 0x00


	//----- nvinfo : EIATTR_SPARSE_MMA_MASK
	.align		4
.L_317:
        /*0038*/ 	.byte	0x03, 0x50
        /*003a*/ 	.short	0x0000


	//----- nvinfo : EIATTR_MAXREG_COUNT
	.align		4
        /*003c*/ 	.byte	0x03, 0x1b
        /*003e*/ 	.short	0x00ff


	//----- nvinfo : EIATTR_MERCURY_ISA_VERSION
	.align		4
        /*0040*/ 	.byte	0x03, 0x5f
        /*0042*/ 	.short	0x0101


	//----- nvinfo : EIATTR_VRC_CTA_INIT_COUNT
	.align		4
        /*0044*/ 	.byte	0x02, 0x4a
	.zero		1
	.zero		1


	//----- nvinfo : EIATTR_EXIT_INSTR_OFFSETS
	.align		4
        /*0048*/ 	.byte	0x04, 0x1c
        /*004a*/ 	.short	(.L_319 - .L_318)


	//   ....[0]....
.L_318:
        /*004c*/ 	.word	0x00001750


	//   ....[1]....
        /*0050*/ 	.word	0x000017a0


	//   ....[2]....
        /*0054*/ 	.word	0x00002540


	//----- nvinfo : EIATTR_MAX_THREADS
	.align		4
.L_319:
        /*0058*/ 	.byte	0x04, 0x05
        /*005a*/ 	.short	(.L_321 - .L_320)
.L_320:
        /*005c*/ 	.word	0x00000080
        /*0060*/ 	.word	0x00000001
        /*0064*/ 	.word	0x00000001


	//----- nvinfo : EIATTR_CRS_STACK_SIZE
	.align		4
.L_321:
        /*0068*/ 	.byte	0x04, 0x1e
        /*006a*/ 	.short	(.L_323 - .L_322)
.L_322:
        /*006c*/ 	.word	0x00000000


	//----- nvinfo : EIATTR_CBANK_PARAM_SIZE
	.align		4
.L_323:
        /*0070*/ 	.byte	0x03, 0x19
        /*0072*/ 	.short	0x0018


	//----- nvinfo : EIATTR_PARAM_CBANK
	.align		4
        /*0074*/ 	.byte	0x04, 0x0a
        /*0076*/ 	.short	(.L_325 - .L_324)
	.align		4
.L_324:
        /*0078*/ 	.word	index@(.nv.constant0._ZN2at6native29vectorized_elementwise_kernelILi2EZZZNS0_16sinh_kernel_cudaERNS_18TensorIteratorBaseEENKUlvE0_clEvENKUlvE2_clEvEUlN3c108BFloat16EE_St5arrayIPcLm2EEEEviT0_T1_)
        /*007c*/ 	.short	0x0380
        /*007e*/ 	.short	0x0018


	//----- nvinfo : EIATTR_SW_WAR
	.align		4
.L_325:
        /*0080*/ 	.byte	0x04, 0x36
        /*0082*/ 	.short	(.L_327 - .L_326)
.L_326:
        /*0084*/ 	.word	0x00000008
.L_327:


//--------------------- .nv.info._ZN2at6native29vectorized_elementwise_kernelILi4EZZZNS0_16sinh_kernel_cudaERNS_18TensorIteratorBaseEENKUlvE0_clEvENKUlvE2_clEvEUlN3c108BFloat16EE_St5arrayIPcLm2EEEEviT0_T1_ --------------------------
	.section	.nv.info._ZN2at6native29vectorized_elementwise_kernelILi4EZZZNS0_16sinh_kernel_cudaERNS_18TensorIteratorBaseEENKUlvE0_clEvENKUlvE2_clEvEUlN3c108BFloat16EE_St5arrayIPcLm2EEEEviT0_T1_,"",@"SHT_CUDA_INFO"
	.sectionflags	@""
	.align	4


	//----- nvinfo : EIATTR_CUDA_API_VERSION
	.align		4
        /*0000*/ 	.byte	0x04, 0x37
        /*0002*/ 	.short	(.L_329 - .L_328)
.L_328:
        /*0004*/ 	.word	0x00000082


	//----- nvinfo : EIATTR_KPARAM_INFO
	.align		4
.L_329:
        /*0008*/ 	.byte	0x04, 0x17
        /*000a*/ 	.short	(.L_331 - .L_330)
.L_330:
        /*000c*/ 	.word	0x00000000
        /*0010*/ 	.short	0x0002
        /*0012*/ 	.short	0x0008
        /*0014*/ 	.byte	0x00, 0xf0, 0x41, 0x00


	//----- nvinfo : EIATTR_KPARAM_INFO
	.align		4
.L_331:
        /*0018*/ 	.byte	0x04, 0x17
        /*001a*/ 	.short	(.L_333 - .L_332)
.L_332:
        /*001c*/ 	.word	0x00000000
        /*0020*/ 	.short	0x0001
        /*0022*/ 	.short	0x0004
        /*0024*/ 	.byte	0x00, 0xf0, 0x05, 0x00


	//----- nvinfo : EIATTR_KPARAM_INFO
	.align		4
.L_333:
        /*0028*/ 	.byte	0x04, 0x17
        /*002a*/ 	.short	(.L_335 - .L_334)
.L_334:
        /*002c*/ 	.word	0x00000000
        /*0030*/ 	.short	0x0000
        /*0032*/ 	.short	0x0000
        /*0034*/ 	.byte	0x00, 0xf0, 0x11, 0x00


	//----- nvinfo : EIATTR_SPARSE_MMA_MASK
	.align		4
.L_335:
        /*0038*/ 	.byte	0x03, 0x50
        /*003a*/ 	.short	0x0000


	//----- nvinfo : EIATTR_MAXREG_COUNT
	.align		4
        /*003c*/ 	.byte	0x03, 0x1b
        /*003e*/ 	.short	0x00ff


	//----- nvinfo : EIATTR_MERCURY_ISA_VERSION
	.align		4
        /*0040*/ 	.byte	0x03, 0x5f
        /*0042*/ 	.short	0x0101


	//----- nvinfo : EIATTR_VRC_CTA_INIT_COUNT
	.align		4
        /*0044*/ 	.byte	0x02, 0x4a
	.zero		1
	.zero		1


	//----- nvinfo : EIATTR_EXIT_INSTR_OFFSETS
	.align		4
        /*0048*/ 	.byte	0x04, 0x1c
        /*004a*/ 	.short	(.L_337 - .L_336)


	//   ....[0]....
.L_336:
        /*004c*/ 	.word	0x00001750


	//   ....[1]....
        /*0050*/ 	.word	0x000017a0


	//   ....[2]....
        /*0054*/ 	.word	0x00002500


	//----- nvinfo : EIATTR_MAX_THREADS
	.align		4
.L_337:
        /*0058*/ 	.byte	0x04, 0x05
        /*005a*/ 	.short	(.L_339 - .L_338)
.L_338:
        /*005c*/ 	.word	0x00000080
        /*0060*/ 	.word	0x00000001
        /*0064*/ 	.word	0x00000001


	//----- nvinfo : EIATTR_CRS_STACK_SIZE
	.align		4
.L_339:
        /*0068*/ 	.byte	0x04, 0x1e
        /*006a*/ 	.short	(.L_341 - .L_340)
.L_340:
        /*006c*/ 	.word	0x00000000


	//----- nvinfo : EIATTR_CBANK_PARAM_SIZE
	.align		4
.L_341:
        /*0070*/ 	.byte	0x03, 0x19
        /*0072*/ 	.short	0x0018


	//----- nvinfo : EIATTR_PARAM_CBANK
	.align		4
        /*0074*/ 	.byte	0x04, 0x0a
        /*0076*/ 	.short	(.L_343 - .L_342)
	.align		4
.L_342:
        /*0078*/ 	.word	index@(.nv.constant0._ZN2at6native29vectorized_elementwise_kernelILi4EZZZNS0_16sinh_kernel_cudaERNS_18TensorIteratorBaseEENKUlvE0_clEvENKUlvE2_clEvEUlN3c108BFloat16EE_St5arrayIPcLm2EEEEviT0_T1_)
        /*007c*/ 	.short	0x0380
        /*007e*/ 	.short	0x0018


	//----- nvinfo : EIATTR_SW_WAR
	.align		4
.L_343:
        /*0080*/ 	.byte	0x04, 0x36
        /*0082*/ 	.short	(.L_345 - .L_344)
.L_344:
        /*0084*/ 	.word	0x00000008
.L_345:


//--------------------- .nv.info._ZN2at6native29vectorized_elementwise_kernelILi8EZZZNS0_16sinh_kernel_cudaERNS_18TensorIteratorBaseEENKUlvE0_clEvENKUlvE2_clEvEUlN3c108BFloat16EE_St5arrayIPcLm2EEEEviT0_T1_ --------------------------
	.section	.nv.info._ZN2at6native29vectorized_elementwise_kernelILi8EZZZNS0_16sinh_kernel_cudaERNS_18TensorIteratorBaseEENKUlvE0_clEvENKUlvE2_clEvEUlN3c108BFloat16EE_St5arrayIPcLm2EEEEviT0_T1_,"",@"SHT_CUDA_INFO"
	.sectionflags	@""
	.align	4


	//----- nvinfo : EIATTR_CUDA_API_VERSION
	.align		4
        /*0000*/ 	.byte	0x04, 0x37
        /*0002*/ 	.short	(.L_347 - .L_346)
.L_346:
        /*0004*/ 	.word	0x00000082


	//----- nvinfo : EIATTR_KPARAM_INFO
	.align		4
.L_347:
        /*0008*/ 	.byte	0x04, 0x17
        /*000a*/ 	.short	(.L_349 - .L_348)
.L_348:
        /*000c*/ 	.word	0x00000000
        /*0010*/ 	.short	0x0002
        /*0012*/ 	.short	0x0008
        /*0014*/ 	.byte	0x00, 0xf0, 0x41, 0x00


	//----- nvinfo : EIATTR_KPARAM_INFO
	.align		4
.L_349:
        /*0018*/ 	.byte	0x04, 0x17
        /*001a*/ 	.short	(.L_351 - .L_350)
.L_350:
        /*001c*/ 	.word	0x00000000
        /*0020*/ 	.short	0x0001
        /*0022*/ 	.short	0x0004
        /*0024*/ 	.byte	0x00, 0xf0, 0x05, 0x00


	//----- nvinfo : EIATTR_KPARAM_INFO
	.align		4
.L_351:
        /*0028*/ 	.byte	0x04, 0x17
        /*002a*/ 	.short	(.L_353 - .L_352)
.L_352:
        /*002c*/ 	.word	0x00000000
        /*0030*/ 	.short	0x0000
        /*0032*/ 	.short	0x0000
        /*0034*/ 	.byte	0x00, 0xf0, 0x11, 0x00


	//----- nvinfo : EIATTR_SPARSE_MMA_MASK
	.align		4
.L_353:
        /*0038*/ 	.byte	0x03, 0x50
        /*003a*/ 	.short	0x0000


	//----- nvinfo : EIATTR_MAXREG_COUNT
	.align		4
        /*003c*/ 	.byte	0x03, 0x1b
        /*003e*/ 	.short	0x00ff


	//----- nvinfo : EIATTR_MERCURY_ISA_VERSION
	.align		4
        /*0040*/ 	.byte	0x03, 0x5f
        /*0042*/ 	.short	0x0101


	//----- nvinfo : EIATTR_VRC_CTA_INIT_COUNT
	.align		4
        /*0044*/ 	.byte	0x02, 0x4a
	.zero		1
	.zero		1


	//----- nvinfo : EIATTR_EXIT_INSTR_OFFSETS
	.align		4
        /*0048*/ 	.byte	0x04, 0x1c
        /*004a*/ 	.short	(.L_355 - .L_354)


	//   ....[0]....
.L_354:
        /*004c*/ 	.word	0x00000010


	//----- nvinfo : EIATTR_MAX_THREADS
	.align		4
.L_355:
        /*0050*/ 	.byte	0x04, 0x05
        /*0052*/ 	.short	(.L_357 - .L_356)
.L_356:
        /*0054*/ 	.word	0x00000080
        /*0058*/ 	.word	0x00000001
        /*005c*/ 	.word	0x00000001


	//----- nvinfo : EIATTR_CBANK_PARAM_SIZE
	.align		4
.L_357:
        /*0060*/ 	.byte	0x03, 0x19
        /*0062*/ 	.short	0x0018


	//----- nvinfo : EIATTR_PARAM_CBANK
	.align		4
        /*0064*/ 	.byte	0x04, 0x0a
        /*0066*/ 	.short	(.L_359 - .L_358)
	.align		4
.L_358:
        /*0068*/ 	.word	index@(.nv.constant0._ZN2at6native29vectorized_elementwise_kernelILi8EZZZNS0_16sinh_kernel_cudaERNS_18TensorIteratorBaseEENKUlvE0_clEvENKUlvE2_clEvEUlN3c108BFloat16EE_St5arrayIPcLm2EEEEviT0_T1_)
        /*006c*/ 	.short	0x0380
        /*006e*/ 	.short	0x0018


	//----- nvinfo : EIATTR_SW_WAR
	.align		4
.L_359:
        /*0070*/ 	.byte	0x04, 0x36
        /*0072*/ 	.short	(.L_361 - .L_360)
.L_360:
        /*0074*/ 	.word	0x00000008
.L_361:


//--------------------- .nv.info._ZN2at6native18elementwise_kernelILi128ELi4EZNS0_15gpu_kernel_implIZZZNS0_16sinh_kernel_cudaERNS_18TensorIteratorBaseEENKUlvE0_clEvENKUlvE1_clEvEUlN3c104HalfEE_EEvS4_RKT_EUliE_EEviT1_ --------------------------
	.section	.nv.info._ZN2at6native18elementwise_kernelILi128ELi4EZNS0_15gpu_kernel_implIZZZNS0_16sinh_kernel_cudaERNS_18TensorIteratorBaseEENKUlvE0_clEvENKUlvE1_clEvEUlN3c104HalfEE_EEvS4_RKT_EUliE_EEviT1_,"",@"SHT_CUDA_INFO"
	.sectionflags	@""
	.align	4


	//----- nvinfo : EIATTR_CUDA_API_VERSION
	.align		4
        /*0000*/ 	.byte	0x04, 0x37
        /*0002*/ 	.short	(.L_363 - .L_362)
.L_362:
        /*0004*/ 	.word	0x00000082


	//----- nvinfo : EIATTR_KPARAM_INFO
	.align		4
.L_363:
        /*0008*/ 	.byte	0x04, 0x17
        /*000a*/ 	.short	(.L_365 - .L_364)
.L_364:
        /*000c*/ 	.word	0x00000000
        /*0010*/ 	.short	0x0001
        /*0012*/ 	.short	0x0008
        /*0014*/ 	.byte	0x00, 0xf0, 0x61, 0x08


	//----- nvinfo : EIATTR_KPARAM_INFO
	.align		4
.L_365:
        /*0018*/ 	.byte	0x04, 0x17
        /*001a*/ 	.short	(.L_367 - .L_366)
.L_366:
        /*001c*/ 	.word	0x00000000
        /*0020*/ 	.short	0x0000
        /*0022*/ 	.short	0x0000
        /*0024*/ 	.byte	0x00, 0xf0, 0x11, 0x00


	//----- nvinfo : EIATTR_SPARSE_MMA_MASK
	.align		4
.L_367:
        /*0028*/ 	.byte	0x03, 0x50
        /*002a*/ 	.short	0x0000


	//----- nvinfo : EIATTR_MAXREG_COUNT
	.align		4
        /*002c*/ 	.byte	0x03, 0x1b
        /*002e*/ 	.short	0x0080


	//----- nvinfo : EIATTR_EXTERNS
	.align		4
        /*0030*/ 	.byte	0x04, 0x0f
        /*0032*/ 	.short	(.L_369 - .L_368)


	//   ....[0]....
	.align		4
.L_368:
        /*0034*/ 	.word	index@(__assertfail)


	//----- nvinfo : EIATTR_MERCURY_ISA_VERSION
	.align		4
.L_369:
        /*0038*/ 	.byte	0x03, 0x5f
        /*003a*/ 	.short	0x0101


	//----- nvinfo : EIATTR_VRC_CTA_INIT_COUNT
	.align		4
        /*003c*/ 	.byte	0x02, 0x4a
	.zero		1
	.zero		1


	//----- nvinfo : EIATTR_SYSCALL_OFFSETS
	.align		4
        /*0040*/ 	.byte	0x04, 0x46
        /*0042*/ 	.short	(.L_371 - .L_370)


	//   ....[0]....
.L_370:
        /*0044*/ 	.word	0x00002270


	//   ....[1]....
        /*0048*/ 	.word	0x00003300


	//   ....[2]....
        /*004c*/ 	.word	0x00005710


	//   ....[3]....
        /*0050*/ 	.word	0x000065d0


	//   ....[4]....
        /*0054*/ 	.word	0x00008af0


	//   ....[5]....
        /*0058*/ 	.word	0x000099b0


	//   ....[6]....
        /*005c*/ 	.word	0x0000bee0


	//   ....[7]....
        /*0060*/ 	.word	0x0000cd70


	//----- nvinfo : EIATTR_EXIT_INSTR_OFFSETS
	.align		4
.L_371:
        /*0064*/ 	.byte	0x04, 0x1c
        /*0066*/ 	.short	(.L_373 - .L_372)


	//   ....[0]....
.L_372:
        /*0068*/ 	.word	0x00009c90


	//   ....[1]....
        /*006c*/ 	.word	0x0000c210


	//   ....[2]....
        /*0070*/ 	.word	0x0000c250


	//   ....[3]....
        /*0074*/ 	.word	0x0000c2f0


	//   ....[4]....
        /*0078*/ 	.word	0x0000c330


	//   ....[5]....
        /*007c*/ 	.word	0x0000c370


	//   ....[6]....
        /*0080*/ 	.word	0x0000c400


	//   ....[7]....
        /*0084*/ 	.word	0x0000c420


	//   ....[8]....
        /*0088*/ 	.word	0x0000c4c0


	//   ....[9]....
        /*008c*/ 	.word	0x0000c510


	//   ....[10]....
        /*0090*/ 	.word	0x0000c560


	//   ....[11]....
        /*0094*/ 	.word	0x0000c640


	//   ....[12]....
        /*0098*/ 	.word	0x0000c7b0


	//   ....[13]....
        /*009c*/ 	.word	0x0000c920


	//   ....[14]....
        /*00a0*/ 	.word	0x0000ca80


	//   ....[15]....
        /*00a4*/ 	.word	0x0000cac0


	//   ....[16]....
        /*00a8*/ 	.word	0x0000cb00


	//   ....[17]....
        /*00ac*/ 	.word	0x0000cbb0


	//   ....[18]....
        /*00b0*/ 	.word	0x0000cc10


	//   ....[19]....
        /*00b4*/ 	.word	0x0000cd80


	//   ....[20]....
        /*00b8*/ 	.word	0x0000ce90


	//   ....[21]....
        /*00bc*/ 	.word	0x0000cfd0


	//   ....[22]....
        /*00c0*/ 	.word	0x0000d010


	//----- nvinfo : EIATTR_MAX_THREADS
	.align		4
.L_373:
        /*00c4*/ 	.byte	0x04, 0x05
        /*00c6*/ 	.short	(.L_375 - .L_374)
.L_374:
        /*00c8*/ 	.word	0x00000080
        /*00cc*/ 	.word	0x00000001
        /*00d0*/ 	.word	0x00000001


	//----- nvinfo : EIATTR_CRS_STACK_SIZE
	.align		4
.L_375:
        /*00d4*/ 	.byte	0x04, 0x1e
        /*00d6*/ 	.short	(.L_377 - .L_376)
.L_376:
        /*00d8*/ 	.word	0x00000000


	//----- nvinfo : EIATTR_CBANK_PARAM_SIZE
	.align		4
.L_377:
        /*00dc*/ 	.byte	0x03, 0x19
        /*00de*/ 	.short	0x0220


	//----- nvinfo : EIATTR_PARAM_CBANK
	.align		4
        /*00e0*/ 	.byte	0x04, 0x0a
        /*00e2*/ 	.short	(.L_379 - .L_378)
	.align		4
.L_378:
        /*00e4*/ 	.word	index@(.nv.constant0._ZN2at6native18elementwise_kernelILi128ELi4EZNS0_15gpu_kernel_implIZZZNS0_16sinh_kernel_cudaERNS_18TensorIteratorBaseEENKUlvE0_clEvENKUlvE1_clEvEUlN3c104HalfEE_EEvS4_RKT_EUliE_EEviT1_)
        /*00e8*/ 	.short	0x0380
        /*00ea*/ 	.short	0x0220


	//----- nvinfo : EIATTR_SW_WAR
	.align		4
.L_379:
        /*00ec*/ 	.byte	0x04, 0x36
        /*00ee*/ 	.short	(.L_381 - .L_380)
.L_380:
        /*00f0*/ 	.word	0x00000008
.L_381:


//--------------------- .nv.info._ZN2at6native27unrolled_elementwise_kernelIZZZNS0_16sinh_kernel_cudaERNS_18TensorIteratorBaseEENKUlvE0_clEvENKUlvE1_clEvEUlN3c104HalfEE_St5arrayIPcLm2EELi4E23TrivialOffsetCalculatorILi1EjESD_NS0_6memory12LoadWithCastILi1EEENSE_13StoreWithCastILi1EEEEEviT_T0_T2_T3_T4_T5_ --------------------------
	.section	.nv.info._ZN2at6native27unrolled_elementwise_kernelIZZZNS0_16sinh_kernel_cudaERNS_18TensorIteratorBaseEENKUlvE0_clEvENKUlvE1_clEvEUlN3c104HalfEE_St5arrayIPcLm2EELi4E23TrivialOffsetCalculatorILi1EjESD_NS0_6memory12LoadWithCastILi1EEENSE_13StoreWithCastILi1EEEEEviT_T0_T2_T3_T4_T5_,"",@"SHT_CUDA_INFO"
	.sectionflags	@""
	.align	4


	//----- nvinfo : EIATTR_CUDA_API_VERSION
	.align		4
        /*0000*/ 	.byte	0x04, 0x37
        /*0002*/ 	.short	(.L_383 - .L_382)
.L_382:
        /*0004*/ 	.word	0x00000082


	//----- nvinfo : EIATTR_KPARAM_INFO
	.align		4
.L_383:
        /*0008*/ 	.byte	0x04, 0x17
        /*000a*/ 	.short	(.L_385 - .L_384)
.L_384:
        /*000c*/ 	.word	0x00000000
        /*0010*/ 	.short	0x0006
        /*0012*/ 	.short	0x0024
        /*0014*/ 	.byte	0x00, 0xf0, 0x21, 0x00


	//----- nvinfo : EIATTR_KPARAM_INFO
	.align		4
.L_385:
        /*0018*/ 	.byte	0x04, 0x17
        /*001a*/ 	.short	(.L_387 - .L_386)
.L_386:
        /*001c*/ 	.word	0x00000000
        /*0020*/ 	.short	0x0005
        /*0022*/ 	.short	0x001c
        /*0024*/ 	.byte	0x00, 0xf0, 0x21, 0x00


	//----- nvinfo : EIATTR_KPARAM_INFO
	.align		4
.L_387:
        /*0028*/ 	.byte	0x04, 0x17
        /*002a*/ 	.short	(.L_389 - .L_388)
.L_388:
        /*002c*/ 	.word	0x00000000
        /*0030*/ 	.short	0x0004
        /*0032*/ 	.short	0x0019
        /*0034*/ 	.byte	0x00, 0xf0, 0x05, 0x00


	//----- nvinfo : EIATTR_KPARAM_INFO
	.align		4
.L_389:
        /*0038*/ 	.byte	0x04, 0x17
        /*003a*/ 	.short	(.L_391 - .L_390)
.L_390:
        /*003c*/ 	.word	0x00000000
        /*0040*/ 	.short	0x0003
        /*0042*/ 	.short	0x0018
        /*0044*/ 	.byte	0x00, 0xf0, 0x05, 0x00


	//----- nvinfo : EIATTR_KPARAM_INFO
	.align		4
.L_391:
        /*0048*/ 	.byte	0x04, 0x17
        /*004a*/ 	.short	(.L_393 - .L_392)
.L_392:
        /*004c*/ 	.word	0x00000000
        /*0050*/ 	.short	0x0002
        /*0052*/ 	.short	0x0008
        /*0054*/ 	.byte	0x00, 0xf0, 0x41, 0x00


	//----- nvinfo : EIATTR_KPARAM_INFO
	.align		4
.L_393:
        /*0058*/ 	.byte	0x04, 0x17
        /*005a*/ 	.short	(.L_395 - .L_394)
.L_394:
        /*005c*/ 	.word	0x00000000
        /*0060*/ 	.short	0x0001
        /*0062*/ 	.short	0x0004
        /*0064*/ 	.byte	0x00, 0xf0, 0x05, 0x00


	//----- nvinfo : EIATTR_KPARAM_INFO
	.align		4
.L_395:
        /*0068*/ 	.byte	0x04, 0x17
        /*006a*/ 	.short	(.L_397 - .L_396)
.L_396:
        /*006c*/ 	.word	0x00000000
        /*0070*/ 	.short	0x0000
        /*0072*/ 	.short	0x0000
        /*0074*/ 	.byte	0x00, 0xf0, 0x11, 0x00


	//----- nvinfo : EIATTR_SPARSE_MMA_MASK
	.align		4
.L_397:
        /*0078*/ 	.byte	0x03, 0x50
        /*007a*/ 	.short	0x0000


	//----- nvinfo : EIATTR_MAXREG_COUNT
	.align		4
        /*007c*/ 	.byte	0x03, 0x1b
        /*007e*/ 	.short	0x00ff


	//----- nvinfo : EIATTR_EXTERNS
	.align		4
        /*0080*/ 	.byte	0x04, 0x0f
        /*0082*/ 	.short	(.L_399 - .L_398)


	//   ....[0]....
	.align		4
.L_398:
        /*0084*/ 	.word	index@(__assertfail)


	//----- nvinfo : EIATTR_MERCURY_ISA_VERSION
	.align		4
.L_399:
        /*0088*/ 	.byte	0x03, 0x5f
        /*008a*/ 	.short	0x0101


	//----- nvinfo : EIATTR_VRC_CTA_INIT_COUNT
	.align		4
        /*008c*/ 	.byte	0x02, 0x4a
	.zero		1
	.zero		1


	//----- nvinfo : EIATTR_SYSCALL_OFFSETS
	.align		4
        /*0090*/ 	.byte	0x04, 0x46
        /*0092*/ 	.short	(.L_401 - .L_400)


	//   ....[0]....
.L_400:
        /*0094*/ 	.word	0x00001040


	//   ....[1]....
        /*0098*/ 	.word	0x00002260


	//   ....[2]....
        /*009c*/ 	.word	0x000033c0


	//   ....[3]....
        /*00a0*/ 	.word	0x00004440


	//   ....[4]....
        /*00a4*/ 	.word	0x00005c00


	//   ....[5]....
        /*00a8*/ 	.word	0x00006ac0


	//   ....[6]....
        /*00ac*/ 	.word	0x00007a40


	//   ....[7]....
        /*00b0*/ 	.word	0x000089c0


	//----- nvinfo : EIATTR_EXIT_INSTR_OFFSETS
	.align		4
.L_401:
        /*00b4*/ 	.byte	0x04, 0x1c
        /*00b6*/ 	.short	(.L_403 - .L_402)


	//   ....[0]....
.L_402:
        /*00b8*/ 	.word	0x00007d10


	//   ....[1]....
        /*00bc*/ 	.word	0x00007e60


	//   ....[2]....
        /*00c0*/ 	.word	0x00007ea0


	//   ....[3]....
        /*00c4*/ 	.word	0x00007f40


	//   ....[4]....
        /*00c8*/ 	.word	0x00007f80


	//   ....[5]....
        /*00cc*/ 	.word	0x00007fc0


	//   ....[6]....
        /*00d0*/ 	.word	0x00008050


	//   ....[7]....
        /*00d4*/ 	.word	0x00008070


	//   ....[8]....
        /*00d8*/ 	.word	0x00008110


	//   ....[9]....
        /*00dc*/ 	.word	0x00008160


	//   ....[10]....
        /*00e0*/ 	.word	0x000081b0


	//   ....[11]....
        /*00e4*/ 	.word	0x00008290


	//   ....[12]....
        /*00e8*/ 	.word	0x00008400


	//   ....[13]....
        /*00ec*/ 	.word	0x00008570


	//   ....[14]....
        /*00f0*/ 	.word	0x000086d0


	//   ....[15]....
        /*00f4*/ 	.word	0x00008710


	//   ....[16]....
        /*00f8*/ 	.word	0x00008750


	//   ....[17]....
        /*00fc*/ 	.word	0x00008800


	//   ....[18]....
        /*0100*/ 	.word	0x00008860


	//   ....[19]....
        /*0104*/ 	.word	0x000089d0


	//   ....[20]....
        /*0108*/ 	.word	0x00008ae0


	//   ....[21]....
        /*010c*/ 	.word	0x00008c20


	//   ....[22]....
        /*0110*/ 	.word	0x00008c60


	//----- nvinfo : EIATTR_MAX_THREADS
	.align		4
.L_403:
        /*0114*/ 	.byte	0x04, 0x05
        /*0116*/ 	.short	(.L_405 - .L_404)
.L_404:
        /*0118*/ 	.word	0x00000080
        /*011c*/ 	.word	0x00000001
        /*0120*/ 	.word	0x00000001


	//----- nvinfo : EIATTR_CRS_STACK_SIZE
	.align		4
.L_405:
        /*0124*/ 	.byte	0x04, 0x1e
        /*0126*/ 	.short	(.L_407 - .L_406)
.L_406:
        /*0128*/ 	.word	0x00000000


	//----- nvinfo : EIATTR_CBANK_PARAM_SIZE
	.align		4
.L_407:
        /*012c*/ 	.byte	0x03, 0x19
        /*012e*/ 	.short	0x002c


	//----- nvinfo : EIATTR_PARAM_CBANK
	.align		4
        /*0130*/ 	.byte	0x04, 0x0a
        /*0132*/ 	.short	(.L_409 - .L_408)
	.align		4
.L_408:
        /*0134*/ 	.word	index@(.nv.constant0._ZN2at6native27unrolled_elementwise_kernelIZZZNS0_16sinh_kernel_cudaERNS_18TensorIteratorBaseEENKUlvE0_clEvENKUlvE1_clEvEUlN3c104HalfEE_St5arrayIPcLm2EELi4E23TrivialOffsetCalculatorILi1EjESD_NS0_6memory12LoadWithCastILi1EEENSE_13StoreWithCastILi1EEEEEviT_T0_T2_T3_T4_T5_)
        /*0138*/ 	.short	0x0380
        /*013a*/ 	.short	0x002c


	//----- nvinfo : EIATTR_SW_WAR
	.align		4
.L_409:
        /*013c*/ 	.byte	0x04, 0x36
        /*013e*/ 	.short	(.L_411 - .L_410)
.L_410:
        /*0140*/ 	.word	0x00000008
.L_411:


//--------------------- .nv.info._ZN2at6native18elementwise_kernelILi128ELi4EZNS0_22gpu_kernel_impl_nocastIZZZNS0_16sinh_kernel_cudaERNS_18TensorIteratorBaseEENKUlvE0_clEvENKUlvE1_clEvEUlN3c104HalfEE_EEvS4_RKT_EUliE_EEviT1_ --------------------------
	.section	.nv.info._ZN2at6native18elementwise_kernelILi128ELi4EZNS0_22gpu_kernel_impl_nocastIZZZNS0_16sinh_kernel_cudaERNS_18TensorIteratorBaseEENKUlvE0_clEvENKUlvE1_clEvEUlN3c104HalfEE_EEvS4_RKT_EUliE_EEviT1_,"",@"SHT_CUDA_INFO"
	.sectionflags	@""
	.align	4


	//----- nvinfo : EIATTR_CUDA_API_VERSION
	.align		4
        /*0000*/ 	.byte	0x04, 0x37
        /*0002*/ 	.short	(.L_413 - .L_412)
.L_412:
        /*0004*/ 	.word	0x00000082


	//----- nvinfo : EIATTR_KPARAM_INFO
	.align		4
.L_413:
        /*0008*/ 	.byte	0x04, 0x17
        /*000a*/ 	.short	(.L_415 - .L_414)
.L_414:
        /*000c*/ 	.word	0x00000000
        /*0010*/ 	.short	0x0001
        /*0012*/ 	.short	0x0008
        /*0014*/ 	.byte	0x00, 0xf0, 0x61, 0x08


	//----- nvinfo : EIATTR_KPARAM_INFO
	.align		4
.L_415:
        /*0018*/ 	.byte	0x04, 0x17
        /*001a*/ 	.short	(.L_417 - .L_416)
.L_416:
        /*001c*/ 	.word	0x00000000
        /*0020*/ 	.short	0x0000
        /*0022*/ 	.short	0x0000
        /*0024*/ 	.byte	0x00, 0xf0, 0x11, 0x00


	//----- nvinfo : EIATTR_SPARSE_MMA_MASK
	.align		4
.L_417:
        /*0028*/ 	.byte	0x03, 0x50
        /*002a*/ 	.short	0x0000


	//----- nvinfo : EIATTR_MAXREG_COUNT
	.align		4
        /*002c*/ 	.byte	0x03, 0x1b
        /*002e*/ 	.short	0x0080


	//----- nvinfo : EIATTR_MERCURY_ISA_VERSION
	.align		4
        /*0030*/ 	.byte	0x03, 0x5f
        /*0032*/ 	.short	0x0101


	//----- nvinfo : EIATTR_VRC_CTA_INIT_COUNT
	.align		4
        /*0034*/ 	.byte	0x02, 0x4a
	.zero		1
	.zero		1


	//----- nvinfo : EIATTR_EXIT_INSTR_OFFSETS
	.align		4
        /*0038*/ 	.byte	0x04, 0x1c
        /*003a*/ 	.short	(.L_419 - .L_418)


	//   ....[0]....
.L_418:
        /*003c*/ 	.word	0x00000780


	//   ....[1]....
        /*0040*/ 	.word	0x00000980


	//   ....[2]....
        /*0044*/ 	.word	0x00004920


	//   ....[3]....
        /*0048*/ 	.word	0x00005df0


	//----- nvinfo : EIATTR_MAX_THREADS
	.align		4
.L_419:
        /*004c*/ 	.byte	0x04, 0x05
        /*004e*/ 	.short	(.L_421 - .L_420)
.L_420:
        /*0050*/ 	.word	0x00000080
        /*0054*/ 	.word	0x00000001
        /*0058*/ 	.word	0x00000001


	//----- nvinfo : EIATTR_CRS_STACK_SIZE
	.align		4
.L_421:
        /*005c*/ 	.byte	0x04, 0x1e
        /*005e*/ 	.short	(.L_423 - .L_422)
.L_422:
        /*0060*/ 	.word	0x00000000


	//----- nvinfo : EIATTR_CBANK_PARAM_SIZE
	.align		4
.L_423:
        /*0064*/ 	.byte	0x03, 0x19
        /*0066*/ 	.short	0x0220


	//----- nvinfo : EIATTR_PARAM_CBANK
	.align		4
        /*0068*/ 	.byte	0x04, 0x0a
        /*006a*/ 	.short	(.L_425 - .L_424)
	.align		4
.L_424:
        /*006c*/ 	.word	index@(.nv.constant0._ZN2at6native18elementwise_kernelILi128ELi4EZNS0_22gpu_kernel_impl_nocastIZZZNS0_16sinh_kernel_cudaERNS_18TensorIteratorBaseEENKUlvE0_clEvENKUlvE1_clEvEUlN3c104HalfEE_EEvS4_RKT_EUliE_EEviT1_)
        /*0070*/ 	.short	0x0380
        /*0072*/ 	.short	0x0220


	//----- nvinfo : EIATTR_SW_WAR
	.align		4
.L_425:
        /*0074*/ 	.byte	0x04, 0x36
        /*0076*/ 	.short	(.L_427 - .L_426)
.L_426:
        /*0078*/ 	.word	0x00000008
.L_427:


//--------------------- .nv.info._ZN2at6native27unrolled_elementwise_kernelIZZZNS0_16sinh_kernel_cudaERNS_18TensorIteratorBaseEENKUlvE0_clEvENKUlvE1_clEvEUlN3c104HalfEE_St5arrayIPcLm2EELi4E23TrivialOffsetCalculatorILi1EjESD_NS0_6memory15LoadWithoutCastENSE_16StoreWithoutCastEEEviT_T0_T2_T3_T4_T5_ --------------------------
	.section	.nv.info._ZN2at6native27unrolled_elementwise_kernelIZZZNS0_16sinh_kernel_cudaERNS_18TensorIteratorBaseEENKUlvE0_clEvENKUlvE1_clEvEUlN3c104HalfEE_St5arrayIPcLm2EELi4E23TrivialOffsetCalculatorILi1EjESD_NS0_6memory15LoadWithoutCastENSE_16StoreWithoutCastEEEviT_T0_T2_T3_T4_T5_,"",@"SHT_CUDA_INFO"
	.sectionflags	@""
	.align	4


	//----- nvinfo : EIATTR_CUDA_API_VERSION
	.align		4
        /*0000*/ 	.byte	0x04, 0x37
        /*0002*/ 	.short	(.L_429 - .L_428)
.L_428:
        /*0004*/ 	.word	0x00000082


	//----- nvinfo : EIATTR_KPARAM_INFO
	.align		4
.L_429:
        /*0008*/ 	.byte	0x04, 0x17
        /*000a*/ 	.short	(.L_431 - .L_430)
.L_430:
        /*000c*/ 	.word	0x00000000
        /*0010*/ 	.short	0x0006
        /*0012*/ 	.short	0x001b
        /*0014*/ 	.byte	0x00, 0xf0, 0x05, 0x00


	//----- nvinfo : EIATTR_KPARAM_INFO
	.align		4
.L_431:
        /*0018*/ 	.byte	0x04, 0x17
        /*001a*/ 	.short	(.L_433 - .L_432)
.L_432:
        /*001c*/ 	.word	0x00000000
        /*0020*/ 	.short	0x0005
        /*0022*/ 	.short	0x001a
        /*0024*/ 	.byte	0x00, 0xf0, 0x05, 0x00


	//----- nvinfo : EIATTR_KPARAM_INFO
	.align		4
.L_433:
        /*0028*/ 	.byte	0x04, 0x17
        /*002a*/ 	.short	(.L_435 - .L_434)
.L_434:
        /*002c*/ 	.word	0x00000000
        /*0030*/ 	.short	0x0004
        /*0032*/ 	.short	0x0019
        /*0034*/ 	.byte	0x00, 0xf0, 0x05, 0x00


	//----- nvinfo : EIATTR_KPARAM_INFO
	.align		4
.L_435:
        /*0038*/ 	.byte	0x04, 0x17
        /*003a*/ 	.short	(.L_437 - .L_436)
.L_436:
        /*003c*/ 	.word	0x00000000
        /*0040*/ 	.short	0x0003
        /*0042*/ 	.short	0x0018
        /*0044*/ 	.byte	0x00, 0xf0, 0x05, 0x00


	//----- nvinfo : EIATTR_KPARAM_INFO
	.align		4
.L_437:
        /*0048*/ 	.byte	0x04, 0x17
        /*004a*/ 	.short	(.L_439 - .L_438)
.L_438:
        /*004c*/ 	.word	0x00000000
        /*0050*/ 	.short	0x0002
        /*0052*/ 	.short	0x0008
        /*0054*/ 	.byte	0x00, 0xf0, 0x41, 0x00


	//----- nvinfo : EIATTR_KPARAM_INFO
	.align		4
.L_439:
        /*0058*/ 	.byte	0x04, 0x17
        /*005a*/ 	.short	(.L_441 - .L_440)
.L_440:
        /*005c*/ 	.word	0x00000000
        /*0060*/ 	.short	0x0001
        /*0062*/ 	.short	0x0004
        /*0064*/ 	.byte	0x00, 0xf0, 0x05, 0x00


	//----- nvinfo : EIATTR_KPARAM_INFO
	.align		4
.L_441:
        /*0068*/ 	.byte	0x04, 0x17
        /*006a*/ 	.short	(.L_443 - .L_442)
.L_442:
        /*006c*/ 	.word	0x00000000
        /*0070*/ 	.short	0x0000
        /*0072*/ 	.short	0x0000
        /*0074*/ 	.byte	0x00, 0xf0, 0x11, 0x00


	//----- nvinfo : EIATTR_SPARSE_MMA_MASK
	.align		4
.L_443:
        /*0078*/ 	.byte	0x03, 0x50
        /*007a*/ 	.short	0x0000


	//----- nvinfo : EIATTR_MAXREG_COUNT
	.align		4
        /*007c*/ 	.byte	0x03, 0x1b
        /*007e*/ 	.short	0x00ff


	//----- nvinfo : EIATTR_MERCURY_ISA_VERSION
	.align		4
        /*0080*/ 	.byte	0x03, 0x5f
        /*0082*/ 	.short	0x0101


	//----- nvinfo : EIATTR_VRC_CTA_INIT_COUNT
	.align		4
        /*0084*/ 	.byte	0x02, 0x4a
	.zero		1
	.zero		1


	//----- nvinfo : EIATTR_EXIT_INSTR_OFFSETS
	.align		4
        /*0088*/ 	.byte	0x04, 0x1c
        /*008a*/ 	.short	(.L_445 - .L_444)


	//   ....[0]....
.L_444:
        /*008c*/ 	.word	0x00000b60


	//   ....[1]....
        /*0090*/ 	.word	0x00000bb0


	//----- nvinfo : EIATTR_MAX_THREADS
	.align		4
.L_445:
        /*0094*/ 	.byte	0x04, 0x05
        /*0096*/ 	.short	(.L_447 - .L_446)
.L_446:
        /*0098*/ 	.word	0x00000080
        /*009c*/ 	.word	0x00000001
        /*00a0*/ 	.word	0x00000001


	//----- nvinfo : EIATTR_CRS_STACK_SIZE
	.align		4
.L_447:
        /*00a4*/ 	.byte	0x04, 0x1e
        /*00a6*/ 	.short	(.L_449 - .L_448)
.L_448:
        /*00a8*/ 	.word	0x00000000


	//----- nvinfo : EIATTR_CBANK_PARAM_SIZE
	.align		4
.L_449:
        /*00ac*/ 	.byte	0x03, 0x19
        /*00ae*/ 	.short	0x001c


	//----- nvinfo : EIATTR_PARAM_CBANK
	.align		4
        /*00b0*/ 	.byte	0x04, 0x0a
        /*00b2*/ 	.short	(.L_451 - .L_450)
	.align		4
.L_450:
        /*00b4*/ 	.word	index@(.nv.constant0._ZN2at6native27unrolled_elementwise_kernelIZZZNS0_16sinh_kernel_cudaERNS_18TensorIteratorBaseEENKUlvE0_clEvENKUlvE1_clEvEUlN3c104HalfEE_St5arrayIPcLm2EELi4E23TrivialOffsetCalculatorILi1EjESD_NS0_6memory15LoadWithoutCastENSE_16StoreWithoutCastEEEviT_T0_T2_T3_T4_T5_)
        /*00b8*/ 	.short	0x0380
        /*00ba*/ 	.short	0x001c


	//----- nvinfo : EIATTR_SW_WAR
	.align		4
.L_451:
        /*00bc*/ 	.byte	0x04, 0x36
        /*00be*/ 	.short	(.L_453 - .L_452)
.L_452:
        /*00c0*/ 	.word	0x00000008
.L_453:


//--------------------- .nv.info._ZN2at6native29vectorized_elementwise_kernelILi2EZZZNS0_16sinh_kernel_cudaERNS_18TensorIteratorBaseEENKUlvE0_clEvENKUlvE1_clEvEUlN3c104HalfEE_St5arrayIPcLm2EEEEviT0_T1_ --------------------------
	.section	.nv.info._ZN2at6native29vectorized_elementwise_kernelILi2EZZZNS0_16sinh_kernel_cudaERNS_18TensorIteratorBaseEENKUlvE0_clEvENKUlvE1_clEvEUlN3c104HalfEE_St5arrayIPcLm2EEEEviT0_T1_,"",@"SHT_CUDA_INFO"
	.sectionflags	@""
	.align	4


	//----- nvinfo : EIATTR_CUDA_API_VERSION
	.align		4
        /*0000*/ 	.byte	0x04, 0x37
        /*0002*/ 	.short	(.L_455 - .L_454)
.L_454:
        /*0004*/ 	.word	0x00000082


	//----- nvinfo : EIATTR_KPARAM_INFO
	.align		4
.L_455:
        /*0008*/ 	.byte	0x04, 0x17
        /*000a*/ 	.short	(.L_457 - .L_456)
.L_456:
        /*000c*/ 	.word	0x00000000
        /*0010*/ 	.short	0x0002
        /*0012*/ 	.short	0x0008
        /*0014*/ 	.byte	0x00, 0xf0, 0x41, 0x00


	//----- nvinfo : EIATTR_KPARAM_INFO
	.align		4
.L_457:
        /*0018*/ 	.byte	0x04, 0x17
        /*001a*/ 	.short	(.L_459 - .L_458)
.L_458:
        /*001c*/ 	.word	0x00000000
        /*0020*/ 	.short	0x0001
        /*0022*/ 	.short	0x0004
        /*0024*/ 	.byte	0x00, 0xf0, 0x05, 0x00


	//----- nvinfo : EIATTR_KPARAM_INFO
	.align		4
.L_459:
        /*0028*/ 	.byte	0x04, 0x17
        /*002a*/ 	.short	(.L_461 - .L_460)
.L_460:
        /*002c*/ 	.word	0x00000000
        /*0030*/ 	.short	0x0000
        /*0032*/ 	.short	0x0000
        /*0034*/ 	.byte	0x00, 0xf0, 0x11, 0x00


	//----- nvinfo : EIATTR_SPARSE_MMA_MASK
	.align		4
.L_461:
        /*0038*/ 	.byte	0x03, 0x50
        /*003a*/ 	.short	0x0000


	//----- nvinfo : EIATTR_MAXREG_COUNT
	.align		4
        /*003c*/ 	.byte	0x03, 0x1b
        /*003e*/ 	.short	0x00ff


	//----- nvinfo : EIATTR_MERCURY_ISA_VERSION
	.align		4
        /*0040*/ 	.byte	0x03, 0x5f
        /*0042*/ 	.short	0x0101


	//----- nvinfo : EIATTR_VRC_CTA_INIT_COUNT
	.align		4
        /*0044*/ 	.byte	0x02, 0x4a
	.zero		1
	.zero		1


	//----- nvinfo : EIATTR_EXIT_INSTR_OFFSETS
	.align		4
        /*0048*/ 	.byte	0x04, 0x1c
        /*004a*/ 	.short	(.L_463 - .L_462)


	//   ....[0]....
.L_462:
        /*004c*/ 	.word	0x00001750


	//   ....[1]....
        /*0050*/ 	.word	0x000017a0


	//   ....[2]....
        /*0054*/ 	.word	0x00002500


	//----- nvinfo : EIATTR_MAX_THREADS
	.align		4
.L_463:
        /*0058*/ 	.byte	0x04, 0x05
        /*005a*/ 	.short	(.L_465 - .L_464)
.L_464:
        /*005c*/ 	.word	0x00000080
        /*0060*/ 	.word	0x00000001
        /*0064*/ 	.word	0x00000001


	//----- nvinfo : EIATTR_CRS_STACK_SIZE
	.align		4
.L_465:
        /*0068*/ 	.byte	0x04, 0x1e
        /*006a*/ 	.short	(.L_467 - .L_466)
.L_466:
        /*006c*/ 	.word	0x00000000


	//----- nvinfo : EIATTR_CBANK_PARAM_SIZE
	.align		4
.L_467:
        /*0070*/ 	.byte	0x03, 0x19
        /*0072*/ 	.short	0x0018


	//----- nvinfo : EIATTR_PARAM_CBANK
	.align		4
        /*0074*/ 	.byte	0x04, 0x0a
        /*0076*/ 	.short	(.L_469 - .L_468)
	.align		4
.L_468:
        /*0078*/ 	.word	index@(.nv.constant0._ZN2at6native29vectorized_elementwise_kernelILi2EZZZNS0_16sinh_kernel_cudaERNS_18TensorIteratorBaseEENKUlvE0_clEvENKUlvE1_clEvEUlN3c104HalfEE_St5arrayIPcLm2EEEEviT0_T1_)
        /*007c*/ 	.short	0x0380
        /*007e*/ 	.short	0x0018


	//----- nvinfo : EIATTR_SW_WAR
	.align		4
.L_469:
        /*0080*/ 	.byte	0x04, 0x36
        /*0082*/ 	.short	(.L_471 - .L_470)
.L_470:
        /*0084*/ 	.word	0x00000008
.L_471:


//--------------------- .nv.info._ZN2at6native29vectorized_elementwise_kernelILi4EZZZNS0_16sinh_kernel_cudaERNS_18TensorIteratorBaseEENKUlvE0_clEvENKUlvE1_clEvEUlN3c104HalfEE_St5arrayIPcLm2EEEEviT0_T1_ --------------------------
	.section	.nv.info._ZN2at6native29vectorized_elementwise_kernelILi4EZZZNS0_16sinh_kernel_cudaERNS_18TensorIteratorBaseEENKUlvE0_clEvENKUlvE1_clEvEUlN3c104HalfEE_St5arrayIPcLm2EEEEviT0_T1_,"",@"SHT_CUDA_INFO"
	.sectionflags	@""
	.align	4


	//----- nvinfo : EIATTR_CUDA_API_VERSION
	.align		4
        /*0000*/ 	.byte	0x04, 0x37
        /*0002*/ 	.short	(.L_473 - .L_472)
.L_472:
        /*0004*/ 	.word	0x00000082


	//----- nvinfo : EIATTR_KPARAM_INFO
	.align		4
.L_473:
        /*0008*/ 	.byte	0x04, 0x17
        /*000a*/ 	.short	(.L_475 - .L_474)
.L_474:
        /*000c*/ 	.word	0x00000000
        /*0010*/ 	.short	0x0002
        /*0012*/ 	.short	0x0008
        /*0014*/ 	.byte	0x00, 0xf0, 0x41, 0x00


	//----- nvinfo : EIATTR_KPARAM_INFO
	.align		4
.L_475:
        /*0018*/ 	.byte	0x04, 0x17
        /*001a*/ 	.short	(.L_477 - .L_476)
.L_476:
        /*001c*/ 	.word	0x00000000
        /*0020*/ 	.short	0x0001
        /*0022*/ 	.short	0x0004
        /*0024*/ 	.byte	0x00, 0xf0, 0x05, 0x00


	//----- nvinfo : EIATTR_KPARAM_INFO
	.align		4
.L_477:
        /*0028*/ 	.byte	0x04, 0x17
        /*002a*/ 	.short	(.L_479 - .L_478)
.L_478:
        /*002c*/ 	.word	0x00000000
        /*0030*/ 	.short	0x0000
        /*0032*/ 	.short	0x0000
        /*0034*/ 	.byte	0x00, 0xf0, 0x11, 0x00


	//----- nvinfo : EIATTR_SPARSE_MMA_MASK
	.align		4
.L_479:
        /*0038*/ 	.byte	0x03, 0x50
        /*003a*/ 	.short	0x0000


	//----- nvinfo : EIATTR_MAXREG_COUNT
	.align		4
        /*003c*/ 	.byte	0x03, 0x1b
        /*003e*/ 	.short	0x00ff


	//----- nvinfo : EIATTR_MERCURY_ISA_VERSION
	.align		4
        /*0040*/ 	.byte	0x03, 0x5f
        /*0042*/ 	.short	0x0101


	//----- nvinfo : EIATTR_VRC_CTA_INIT_COUNT
	.align		4
        /*0044*/ 	.byte	0x02, 0x4a
	.zero		1
	.zero		1


	//----- nvinfo : EIATTR_EXIT_INSTR_OFFSETS
	.align		4
        /*0048*/ 	.byte	0x04, 0x1c
        /*004a*/ 	.short	(.L_481 - .L_480)


	//   ....[0]....
.L_480:
        /*004c*/ 	.word	0x00001750


	//   ....[1]....
        /*0050*/ 	.word	0x000017a0


	//   ....[2]....
        /*0054*/ 	.word	0x000024c0


	//----- nvinfo : EIATTR_MAX_THREADS
	.align		4
.L_481:
        /*0058*/ 	.byte	0x04, 0x05
        /*005a*/ 	.short	(.L_483 - .L_482)
.L_482:
        /*005c*/ 	.word	0x00000080
        /*0060*/ 	.word	0x00000001
        /*0064*/ 	.word	0x00000001


	//----- nvinfo : EIATTR_CRS_STACK_SIZE
	.align		4
.L_483:
        /*0068*/ 	.byte	0x04, 0x1e
        /*006a*/ 	.short	(.L_485 - .L_484)
.L_484:
        /*006c*/ 	.word	0x00000000


	//----- nvinfo : EIATTR_CBANK_PARAM_SIZE
	.align		4
.L_485:
        /*0070*/ 	.byte	0x03, 0x19
        /*0072*/ 	.short	0x0018


	//----- nvinfo : EIATTR_PARAM_CBANK
	.align		4
        /*0074*/ 	.byte	0x04, 0x0a
        /*0076*/ 	.short	(.L_487 - .L_486)
	.align		4
.L_486:
        /*0078*/ 	.word	index@(.nv.constant0._ZN2at6native29vectorized_elementwise_kernelILi4EZZZNS0_16sinh_kernel_cudaERNS_18TensorIteratorBaseEENKUlvE0_clEvENKUlvE1_clEvEUlN3c104HalfEE_St5arrayIPcLm2EEEEviT0_T1_)
        /*007c*/ 	.short	0x0380
        /*007e*/ 	.short	0x0018


	//----- nvinfo : EIATTR_SW_WAR
	.align		4
.L_487:
        /*0080*/ 	.byte	0x04, 0x36
        /*0082*/ 	.short	(.L_489 - .L_488)
.L_488:
        /*0084*/ 	.word	0x00000008
.L_489:


//--------------------- .nv.info._ZN2at6native29vectorized_elementwise_kernelILi8EZZZNS0_16sinh_kernel_cudaERNS_18TensorIteratorBaseEENKUlvE0_clEvENKUlvE1_clEvEUlN3c104HalfEE_St5arrayIPcLm2EEEEviT0_T1_ --------------------------
	.section	.nv.info._ZN2at6native29vectorized_elementwise_kernelILi8EZZZNS0_16sinh_kernel_cudaERNS_18TensorIteratorBaseEENKUlvE0_clEvENKUlvE1_clEvEUlN3c104HalfEE_St5arrayIPcLm2EEEEviT0_T1_,"",@"SHT_CUDA_INFO"
	.sectionflags	@""
	.align	4


	//----- nvinfo : EIATTR_CUDA_API_VERSION
	.align		4
        /*0000*/ 	.byte	0x04, 0x37
        /*0002*/ 	.short	(.L_491 - .L_490)
.L_490:
        /*0004*/ 	.word	0x00000082


	//----- nvinfo : EIATTR_KPARAM_INFO
	.align		4
.L_491:
        /*0008*/ 	.byte	0x04, 0x17
        /*000a*/ 	.short	(.L_493 - .L_492)
.L_492:
        /*000c*/ 	.word	0x00000000
        /*0010*/ 	.short	0x0002
        /*0012*/ 	.short	0x0008
        /*0014*/ 	.byte	0x00, 0xf0, 0x41, 0x00


	//----- nvinfo : EIATTR_KPARAM_INFO
	.align		4
.L_493:
        /*0018*/ 	.byte	0x04, 0x17
        /*001a*/ 	.short	(.L_495 - .L_494)
.L_494:
        /*001c*/ 	.word	0x00000000
        /*0020*/ 	.short	0x0001
        /*0022*/ 	.short	0x0004
        /*0024*/ 	.byte	0x00, 0xf0, 0x05, 0x00


	//----- nvinfo : EIATTR_KPARAM_INFO
	.align		4
.L_495:
        /*0028*/ 	.byte	0x04, 0x17
        /*002a*/ 	.short	(.L_497 - .L_496)
.L_496:
        /*002c*/ 	.word	0x00000000
        /*0030*/ 	.short	0x0000
        /*0032*/ 	.short	0x0000
        /*0034*/ 	.byte	0x00, 0xf0, 0x11, 0x00


	//----- nvinfo : EIATTR_SPARSE_MMA_MASK
	.align		4
.L_497:
        /*0038*/ 	.byte	0x03, 0x50
        /*003a*/ 	.short	0x0000


	//----- nvinfo : EIATTR_MAXREG_COUNT
	.align		4
        /*003c*/ 	.byte	0x03, 0x1b
        /*003e*/ 	.short	0x00ff


	//----- nvinfo : EIATTR_MERCURY_ISA_VERSION
	.align		4
        /*0040*/ 	.byte	0x03, 0x5f
        /*0042*/ 	.short	0x0101


	//----- nvinfo : EIATTR_VRC_CTA_INIT_COUNT
	.align		4
        /*0044*/ 	.byte	0x02, 0x4a
	.zero		1
	.zero		1


	//----- nvinfo : EIATTR_EXIT_INSTR_OFFSETS
	.align		4
        /*0048*/ 	.byte	0x04, 0x1c
        /*004a*/ 	.short	(.L_499 - .L_498)


	//   ....[0]....
.L_498:
        /*004c*/ 	.word	0x00000010


	//----- nvinfo : EIATTR_MAX_THREADS
	.align		4
.L_499:
        /*0050*/ 	.byte	0x04, 0x05
        /*0052*/ 	.short	(.L_501 - .L_500)
.L_500:
        /*0054*/ 	.word	0x00000080
        /*0058*/ 	.word	0x00000001
        /*005c*/ 	.word	0x00000001


	//----- nvinfo : EIATTR_CBANK_PARAM_SIZE
	.align		4
.L_501:
        /*0060*/ 	.byte	0x03, 0x19
        /*0062*/ 	.short	0x0018


	//----- nvinfo : EIATTR_PARAM_CBANK
	.align		4
        /*0064*/ 	.byte	0x04, 0x0a
        /*0066*/ 	.short	(.L_503 - .L_502)
	.align		4
.L_502:
        /*0068*/ 	.word	index@(.nv.constant0._ZN2at6native29vectorized_elementwise_kernelILi8EZZZNS0_16sinh_kernel_cudaERNS_18TensorIteratorBaseEENKUlvE0_clEvENKUlvE1_clEvEUlN3c104HalfEE_St5arrayIPcLm2EEEEviT0_T1_)
        /*006c*/ 	.short	0x0380
        /*006e*/ 	.short	0x0018


	//----- nvinfo : EIATTR_SW_WAR
	.align		4
.L_503:
        /*0070*/ 	.byte	0x04, 0x36
        /*0072*/ 	.short	(.L_505 - .L_504)
.L_504:
        /*0074*/ 	.word	0x00000008
.L_505:


//--------------------- .nv.info._ZN2at6native18elementwise_kernelILi128ELi4EZNS0_15gpu_kernel_implIZZZNS0_16sinh_kernel_cudaERNS_18TensorIteratorBaseEENKUlvE0_clEvENKUlvE0_clEvEUlfE_EEvS4_RKT_EUliE_EEviT1_ --------------------------
	.section	.nv.info._ZN2at6native18elementwise_kernelILi128ELi4EZNS0_15gpu_kernel_implIZZZNS0_16sinh_kernel_cudaERNS_18TensorIteratorBaseEENKUlvE0_clEvENKUlvE0_clEvEUlfE_EEvS4_RKT_EUliE_EEviT1_,"",@"SHT_CUDA_INFO"
	.sectionflags	@""
	.align	4


	//----- nvinfo : EIATTR_CUDA_API_VERSION
	.align		4
        /*0000*/ 	.byte	0x04, 0x37
        /*0002*/ 	.short	(.L_507 - .L_506)
.L_506:
        /*0004*/ 	.word	0x00000082


	//----- nvinfo : EIATTR_KPARAM_INFO
	.align		4
.L_507:
        /*0008*/ 	.byte	0x04, 0x17
        /*000a*/ 	.short	(.L_509 - .L_508)
.L_508:
        /*000c*/ 	.word	0x00000000
        /*0010*/ 	.short	0x0001
        /*0012*/ 	.short	0x0008
        /*0014*/ 	.byte	0x00, 0xf0, 0x61, 0x08


	//----- nvinfo : EIATTR_KPARAM_INFO
	.align		4
.L_509:
        /*0018*/ 	.byte	0x04, 0x17
        /*001a*/ 	.short	(.L_511 - .L_510)
.L_510:
        /*001c*/ 	.word	0x00000000
        /*0020*/ 	.short	0x0000
        /*0022*/ 	.short	0x0000
        /*0024*/ 	.byte	0x00, 0xf0, 0x11, 0x00


	//----- nvinfo : EIATTR_SPARSE_MMA_MASK
	.align		4
.L_511:
        /*0028*/ 	.byte	0x03, 0x50
        /*002a*/ 	.short	0x0000


	//----- nvinfo : EIATTR_MAXREG_COUNT
	.align		4
        /*002c*/ 	.byte	0x03, 0x1b
        /*002e*/ 	.short	0x0080


	//----- nvinfo : EIATTR_EXTERNS
	.align		4
        /*0030*/ 	.byte	0x04, 0x0f
        /*0032*/ 	.short	(.L_513 - .L_512)


	//   ....[0]....
	.align		4
.L_512:
        /*0034*/ 	.word	index@(__assertfail)


	//----- nvinfo : EIATTR_MERCURY_ISA_VERSION
	.align		4
.L_513:
        /*0038*/ 	.byte	0x03, 0x5f
        /*003a*/ 	.short	0x0101


	//----- nvinfo : EIATTR_VRC_CTA_INIT_COUNT
	.align		4
        /*003c*/ 	.byte	0x02, 0x4a
	.zero		1
	.zero		1


	//----- nvinfo : EIATTR_SYSCALL_OFFSETS
	.align		4
        /*0040*/ 	.byte	0x04, 0x46
        /*0042*/ 	.short	(.L_515 - .L_514)


	//   ....[0]....
.L_514:
        /*0044*/ 	.word	0x00002150


	//   ....[1]....
        /*0048*/ 	.word	0x00003090


	//   ....[2]....
        /*004c*/ 	.word	0x00005320


	//   ....[3]....
        /*0050*/ 	.word	0x000060c0


	//   ....[4]....
        /*0054*/ 	.word	0x00008460


	//   ....[5]....
        /*0058*/ 	.word	0x00009200


	//   ....[6]....
        /*005c*/ 	.word	0x0000b5b0


	//   ....[7]....
        /*0060*/ 	.word	0x0000c320


	//----- nvinfo : EIATTR_EXIT_INSTR_OFFSETS
	.align		4
.L_515:
        /*0064*/ 	.byte	0x04, 0x1c
        /*0066*/ 	.short	(.L_517 - .L_516)


	//   ....[0]....
.L_516:
        /*0068*/ 	.word	0x000094b0


	//   ....[1]....
        /*006c*/ 	.word	0x0000b8a0


	//   ....[2]....
        /*0070*/ 	.word	0x0000b8e0


	//   ....[3]....
        /*0074*/ 	.word	0x0000b970


	//   ....[4]....
        /*0078*/ 	.word	0x0000b9a0


	//   ....[5]....
        /*007c*/ 	.word	0x0000b9d0


	//   ....[6]....
        /*0080*/ 	.word	0x0000ba50


	//   ....[7]....
        /*0084*/ 	.word	0x0000ba80


	//   ....[8]....
        /*0088*/ 	.word	0x0000bb10


	//   ....[9]....
        /*008c*/ 	.word	0x0000bb50


	//   ....[10]....
        /*0090*/ 	.word	0x0000bb90


	//   ....[11]....
        /*0094*/ 	.word	0x0000bc60


	//   ....[12]....
        /*0098*/ 	.word	0x0000bdc0


	//   ....[13]....
        /*009c*/ 	.word	0x0000bf20


	//   ....[14]....
        /*00a0*/ 	.word	0x0000c070


	//   ....[15]....
        /*00a4*/ 	.word	0x0000c0a0


	//   ....[16]....
        /*00a8*/ 	.word	0x0000c0d0


	//   ....[17]....
        /*00ac*/ 	.word	0x0000c170


	//   ....[18]....
        /*00b0*/ 	.word	0x0000c1c0


	//   ....[19]....
        /*00b4*/ 	.word	0x0000c330


	//   ....[20]....
        /*00b8*/ 	.word	0x0000c430


	//   ....[21]....
        /*00bc*/ 	.word	0x0000c560


	//   ....[22]....
        /*00c0*/ 	.word	0x0000c590


	//----- nvinfo : EIATTR_MAX_THREADS
	.align		4
.L_517:
        /*00c4*/ 	.byte	0x04, 0x05
        /*00c6*/ 	.short	(.L_519 - .L_518)
.L_518:
        /*00c8*/ 	.word	0x00000080
        /*00cc*/ 	.word	0x00000001
        /*00d0*/ 	.word	0x00000001


	//----- nvinfo : EIATTR_CRS_STACK_SIZE
	.align		4
.L_519:
        /*00d4*/ 	.byte	0x04, 0x1e
        /*00d6*/ 	.short	(.L_521 - .L_520)
.L_520:
        /*00d8*/ 	.word	0x00000000


	//----- nvinfo : EIATTR_CBANK_PARAM_SIZE
	.align		4
.L_521:
        /*00dc*/ 	.byte	0x03, 0x19
        /*00de*/ 	.short	0x0220


	//----- nvinfo : EIATTR_PARAM_CBANK
	.align		4
        /*00e0*/ 	.byte	0x04, 0x0a
        /*00e2*/ 	.short	(.L_523 - .L_522)
	.align		4
.L_522:
        /*00e4*/ 	.word	index@(.nv.constant0._ZN2at6native18elementwise_kernelILi128ELi4EZNS0_15gpu_kernel_implIZZZNS0_16sinh_kernel_cudaERNS_18TensorIteratorBaseEENKUlvE0_clEvENKUlvE0_clEvEUlfE_EEvS4_RKT_EUliE_EEviT1_)
        /*00e8*/ 	.short	0x0380
        /*00ea*/ 	.short	0x0220


	//----- nvinfo : EIATTR_SW_WAR
	.align		4
.L_523:
        /*00ec*/ 	.byte	0x04, 0x36
        /*00ee*/ 	.short	(.L_525 - .L_524)
.L_524:
        /*00f0*/ 	.word	0x00000008
.L_525:


//--------------------- .nv.info._ZN2at6native27unrolled_elementwise_kernelIZZZNS0_16sinh_kernel_cudaERNS_18TensorIteratorBaseEENKUlvE0_clEvENKUlvE0_clEvEUlfE_St5arrayIPcLm2EELi4E23TrivialOffsetCalculatorILi1EjESB_NS0_6memory12LoadWithCastILi1EEENSC_13StoreWithCastILi1EEEEEviT_T0_T2_T3_T4_T5_ --------------------------
	.section	.nv.info._ZN2at6native27unrolled_elementwise_kernelIZZZNS0_16sinh_kernel_cudaERNS_18TensorIteratorBaseEENKUlvE0_clEvENKUlvE0_clEvEUlfE_St5arrayIPcLm2EELi4E23TrivialOffsetCalculatorILi1EjESB_NS0_6memory12LoadWithCastILi1EEENSC_13StoreWithCastILi1EEEEEviT_T0_T2_T3_T4_T5_,"",@"SHT_CUDA_INFO"
	.sectionflags	@""
	.align	4


	//----- nvinfo : EIATTR_CUDA_API_VERSION
	.align		4
        /*0000*/ 	.byte	0x04, 0x37
        /*0002*/ 	.short	(.L_527 - .L_526)
.L_526:
        /*0004*/ 	.word	0x00000082


	//----- nvinfo : EIATTR_KPARAM_INFO
	.align		4
.L_527:
        /*0008*/ 	.byte	0x04, 0x17
        /*000a*/ 	.short	(.L_529 - .L_528)
.L_528:
        /*000c*/ 	.word	0x00000000
        /*0010*/ 	.short	0x0006
        /*0012*/ 	.short	0x0024
        /*0014*/ 	.byte	0x00, 0xf0, 0x21, 0x00


	//----- nvinfo : EIATTR_KPARAM_INFO
	.align		4
.L_529:
        /*0018*/ 	.byte	0x04, 0x17
        /*001a*/ 	.short	(.L_531 - .L_530)
.L_530:
        /*001c*/ 	.word	0x00000000
        /*0020*/ 	.short	0x0005
        /*0022*/ 	.short	0x001c
        /*0024*/ 	.byte	0x00, 0xf0, 0x21, 0x00


	//----- nvinfo : EIATTR_KPARAM_INFO
	.align		4
.L_531:
        /*0028*/ 	.byte	0x04, 0x17
        /*002a*/ 	.short	(.L_533 - .L_532)
.L_532:
        /*002c*/ 	.word	0x00000000
        /*0030*/ 	.short	0x0004
        /*0032*/ 	.short	0x0019
        /*0034*/ 	.byte	0x00, 0xf0, 0x05, 0x00


	//----- nvinfo : EIATTR_KPARAM_INFO
	.align		4
.L_533:
        /*0038*/ 	.byte	0x04, 0x17
        /*003a*/ 	.short	(.L_535 - .L_534)
.L_534:
        /*003c*/ 	.word	0x00000000
        /*0040*/ 	.short	0x0003
        /*0042*/ 	.short	0x0018
        /*0044*/ 	.byte	0x00, 0xf0, 0x05, 0x00


	//----- nvinfo : EIATTR_KPARAM_INFO
	.align		4
.L_535:
        /*0048*/ 	.byte	0x04, 0x17
        /*004a*/ 	.short	(.L_537 - .L_536)
.L_536:
        /*004c*/ 	.word	0x00000000
        /*0050*/ 	.short	0x0002
        /*0052*/ 	.short	0x0008
        /*0054*/ 	.byte	0x00, 0xf0, 0x41, 0x00


	//----- nvinfo : EIATTR_KPARAM_INFO
	.align		4
.L_537:
        /*0058*/ 	.byte	0x04, 0x17
        /*005a*/ 	.short	(.L_539 - .L_538)
.L_538:
        /*005c*/ 	.word	0x00000000
        /*0060*/ 	.short	0x0001
        /*0062*/ 	.short	0x0004
        /*0064*/ 	.byte	0x00, 0xf0, 0x05, 0x00


	//----- nvinfo : EIATTR_KPARAM_INFO
	.align		4
.L_539:
        /*0068*/ 	.byte	0x04, 0x17
        /*006a*/ 	.short	(.L_541 - .L_540)
.L_540:
        /*006c*/ 	.word	0x00000000
        /*0070*/ 	.short	0x0000
        /*0072*/ 	.short	0x0000
        /*0074*/ 	.byte	0x00, 0xf0, 0x11, 0x00


	//----- nvinfo : EIATTR_SPARSE_MMA_MASK
	.align		4
.L_541:
        /*0078*/ 	.byte	0x03, 0x50
        /*007a*/ 	.short	0x0000


	//----- nvinfo : EIATTR_MAXREG_COUNT
	.align		4
        /*007c*/ 	.byte	0x03, 0x1b
        /*007e*/ 	.short	0x00ff


	//----- nvinfo : EIATTR_EXTERNS
	.align		4
        /*0080*/ 	.byte	0x04, 0x0f
        /*0082*/ 	.short	(.L_543 - .L_542)


	//   ....[0]....
	.align		4
.L_542:
        /*0084*/ 	.word	index@(__assertfail)


	//----- nvinfo : EIATTR_MERCURY_ISA_VERSION
	.align		4
.L_543:
        /*0088*/ 	.byte	0x03, 0x5f
        /*008a*/ 	.short	0x0101


	//----- nvinfo : EIATTR_VRC_CTA_INIT_COUNT
	.align		4
        /*008c*/ 	.byte	0x02, 0x4a
	.zero		1
	.zero		1


	//----- nvinfo : EIATTR_SYSCALL_OFFSETS
	.align		4
        /*0090*/ 	.byte	0x04, 0x46
        /*0092*/ 	.short	(.L_545 - .L_544)


	//   ....[0]....
.L_544:
        /*0094*/ 	.word	0x00000e60


	//   ....[1]....
        /*0098*/ 	.word	0x00001df0


	//   ....[2]....
        /*009c*/ 	.word	0x00002d00


	//   ....[3]....
        /*00a0*/ 	.word	0x00003bd0


	//   ....[4]....
        /*00a4*/ 	.word	0x000051f0


	//   ....[5]....
        /*00a8*/ 	.word	0x00005f90


	//   ....[6]....
        /*00ac*/ 	.word	0x00006df0


	//   ....[7]....
        /*00b0*/ 	.word	0x00007c50


	//----- nvinfo : EIATTR_EXIT_INSTR_OFFSETS
	.align		4
.L_545:
        /*00b4*/ 	.byte	0x04, 0x1c
        /*00b6*/ 	.short	(.L_547 - .L_546)


	//   ....[0]....
.L_546:
        /*00b8*/ 	.word	0x00007090


	//   ....[1]....
        /*00bc*/ 	.word	0x000071d0


	//   ....[2]....
        /*00c0*/ 	.word	0x00007210


	//   ....[3]....
        /*00c4*/ 	.word	0x000072a0


	//   ....[4]....
        /*00c8*/ 	.word	0x000072d0


	//   ....[5]....
        /*00cc*/ 	.word	0x00007300


	//   ....[6]....
        /*00d0*/ 	.word	0x00007380


	//   ....[7]....
        /*00d4*/ 	.word	0x000073b0


	//   ....[8]....
        /*00d8*/ 	.word	0x00007440


	//   ....[9]....
        /*00dc*/ 	.word	0x00007480


	//   ....[10]....
        /*00e0*/ 	.word	0x000074c0


	//   ....[11]....
        /*00e4*/ 	.word	0x00007590


	//   ....[12]....
        /*00e8*/ 	.word	0x000076f0


	//   ....[13]....
        /*00ec*/ 	.word	0x00007850


	//   ....[14]....
        /*00f0*/ 	.word	0x000079a0


	//   ....[15]....
        /*00f4*/ 	.word	0x000079d0


	//   ....[16]....
        /*00f8*/ 	.word	0x00007a00


	//   ....[17]....
        /*00fc*/ 	.word	0x00007aa0


	//   ....[18]....
        /*0100*/ 	.word	0x00007af0


	//   ....[19]....
        /*0104*/ 	.word	0x00007c60


	//   ....[20]....
        /*0108*/ 	.word	0x00007d60


	//   ....[21]....
        /*010c*/ 	.word	0x00007e90


	//   ....[22]....
        /*0110*/ 	.word	0x00007ec0


	//----- nvinfo : EIATTR_MAX_THREADS
	.align		4
.L_547:
        /*0114*/ 	.byte	0x04, 0x05
        /*0116*/ 	.short	(.L_549 - .L_548)
.L_548:
        /*0118*/ 	.word	0x00000080
        /*011c*/ 	.word	0x00000001
        /*0120*/ 	.word	0x00000001


	//----- nvinfo : EIATTR_CRS_STACK_SIZE
	.align		4
.L_549:
        /*0124*/ 	.byte	0x04, 0x1e
        /*0126*/ 	.short	(.L_551 - .L_550)
.L_550:
        /*0128*/ 	.word	0x00000000


	//----- nvinfo : EIATTR_CBANK_PARAM_SIZE
	.align		4
.L_551:
        /*012c*/ 	.byte	0x03, 0x19
        /*012e*/ 	.short	0x002c


	//----- nvinfo : EIATTR_PARAM_CBANK
	.align		4
        /*0130*/ 	.byte	0x04, 0x0a
        /*0132*/ 	.short	(.L_553 - .L_552)
	.align		4
.L_552:
        /*0134*/ 	.word	index@(.nv.constant0._ZN2at6native27unrolled_elementwise_kernelIZZZNS0_16sinh_kernel_cudaERNS_18TensorIteratorBaseEENKUlvE0_clEvENKUlvE0_clEvEUlfE_St5arrayIPcLm2EELi4E23TrivialOffsetCalculatorILi1EjESB_NS0_6memory12LoadWithCastILi1EEENSC_13StoreWithCastILi1EEEEEviT_T0_T2_T3_T4_T5_)
        /*0138*/ 	.short	0x0380
        /*013a*/ 	.short	0x002c


	//----- nvinfo : EIATTR_SW_WAR
	.align		4
.L_553:
        /*013c*/ 	.byte	0x04, 0x36
        /*013e*/ 	.short	(.L_555 - .L_554)
.L_554:
        /*0140*/ 	.word	0x00000008
.L_555:


//--------------------- .nv.info._ZN2at6native18elementwise_kernelILi128ELi2EZNS0_22gpu_kernel_impl_nocastIZZZNS0_16sinh_kernel_cudaERNS_18TensorIteratorBaseEENKUlvE0_clEvENKUlvE0_clEvEUlfE_EEvS4_RKT_EUliE_EEviT1_ --------------------------
	.section	.nv.info._ZN2at6native18elementwise_kernelILi128ELi2EZNS0_22gpu_kernel_impl_nocastIZZZNS0_16sinh_kernel_cudaERNS_18TensorIteratorBaseEENKUlvE0_clEvENKUlvE0_clEvEUlfE_EEvS4_RKT_EUliE_EEviT1_,"",@"SHT_CUDA_INFO"
	.sectionflags	@""
	.align	4


	//----- nvinfo : EIATTR_CUDA_API_VERSION
	.align		4
        /*0000*/ 	.byte	0x04, 0x37
        /*0002*/ 	.short	(.L_557 - .L_556)
.L_556:
        /*0004*/ 	.word	0x00000082


	//----- nvinfo : EIATTR_KPARAM_INFO
	.align		4
.L_557:
        /*0008*/ 	.byte	0x04, 0x17
        /*000a*/ 	.short	(.L_559 - .L_558)
.L_558:
        /*000c*/ 	.word	0x00000000
        /*0010*/ 	.short	0x0001
        /*0012*/ 	.short	0x0008
        /*0014*/ 	.byte	0x00, 0xf0, 0x61, 0x08


	//----- nvinfo : EIATTR_KPARAM_INFO
	.align		4
.L_559:
        /*0018*/ 	.byte	0x04, 0x17
        /*001a*/ 	.short	(.L_561 - .L_560)
.L_560:
        /*001c*/ 	.word	0x00000000
        /*0020*/ 	.short	0x0000
        /*0022*/ 	.short	0x0000
        /*0024*/ 	.byte	0x00, 0xf0, 0x11, 0x00


	//----- nvinfo : EIATTR_SPARSE_MMA_MASK
	.align		4
.L_561:
        /*0028*/ 	.byte	0x03, 0x50
        /*002a*/ 	.short	0x0000


	//----- nvinfo : EIATTR_MAXREG_COUNT
	.align		4
        /*002c*/ 	.byte	0x03, 0x1b
        /*002e*/ 	.short	0x0080


	//----- nvinfo : EIATTR_MERCURY_ISA_VERSION
	.align		4
        /*0030*/ 	.byte	0x03, 0x5f
        /*0032*/ 	.short	0x0101


	//----- nvinfo : EIATTR_VRC_CTA_INIT_COUNT
	.align		4
        /*0034*/ 	.byte	0x02, 0x4a
	.zero		1
	.zero		1


	//----- nvinfo : EIATTR_EXIT_INSTR_OFFSETS
	.align		4
        /*0038*/ 	.byte	0x04, 0x1c
        /*003a*/ 	.short	(.L_563 - .L_562)


	//   ....[0]....
.L_562:
        /*003c*/ 	.word	0x000002d0


	//   ....[1]....
        /*0040*/ 	.word	0x000004b0


	//   ....[2]....
        /*0044*/ 	.word	0x00001a00


	//   ....[3]....
        /*0048*/ 	.word	0x00002eb0


	//----- nvinfo : EIATTR_MAX_THREADS
	.align		4
.L_563:
        /*004c*/ 	.byte	0x04, 0x05
        /*004e*/ 	.short	(.L_565 - .L_564)
.L_564:
        /*0050*/ 	.word	0x00000080
        /*0054*/ 	.word	0x00000001
        /*0058*/ 	.word	0x00000001


	//----- nvinfo : EIATTR_CRS_STACK_SIZE
	.align		4
.L_565:
        /*005c*/ 	.byte	0x04, 0x1e
        /*005e*/ 	.short	(.L_567 - .L_566)
.L_566:
        /*0060*/ 	.word	0x00000000


	//----- nvinfo : EIATTR_CBANK_PARAM_SIZE
	.align		4
.L_567:
        /*0064*/ 	.byte	0x03, 0x19
        /*0066*/ 	.short	0x0220


	//----- nvinfo : EIATTR_PARAM_CBANK
	.align		4
        /*0068*/ 	.byte	0x04, 0x0a
        /*006a*/ 	.short	(.L_569 - .L_568)
	.align		4
.L_568:
        /*006c*/ 	.word	index@(.nv.constant0._ZN2at6native18elementwise_kernelILi128ELi2EZNS0_22gpu_kernel_impl_nocastIZZZNS0_16sinh_kernel_cudaERNS_18TensorIteratorBaseEENKUlvE0_clEvENKUlvE0_clEvEUlfE_EEvS4_RKT_EUliE_EEviT1_)
        /*0070*/ 	.short	0x0380
        /*0072*/ 	.short	0x0220


	//----- nvinfo : EIATTR_SW_WAR
	.align		4
.L_569:
        /*0074*/ 	.byte	0x04, 0x36
        /*0076*/ 	.short	(.L_571 - .L_570)
.L_570:
        /*0078*/ 	.word	0x00000008
.L_571:


//--------------------- .nv.info._ZN2at6native27unrolled_elementwise_kernelIZZZNS0_16sinh_kernel_cudaERNS_18TensorIteratorBaseEENKUlvE0_clEvENKUlvE0_clEvEUlfE_St5arrayIPcLm2EELi4E23TrivialOffsetCalculatorILi1EjESB_NS0_6memory15LoadWithoutCastENSC_16StoreWithoutCastEEEviT_T0_T2_T3_T4_T5_ --------------------------
	.section	.nv.info._ZN2at6native27unrolled_elementwise_kernelIZZZNS0_16sinh_kernel_cudaERNS_18TensorIteratorBaseEENKUlvE0_clEvENKUlvE0_clEvEUlfE_St5arrayIPcLm2EELi4E23TrivialOffsetCalculatorILi1EjESB_NS0_6memory15LoadWithoutCastENSC_16StoreWithoutCastEEEviT_T0_T2_T3_T4_T5_,"",@"SHT_CUDA_INFO"
	.sectionflags	@""
	.align	4


	//----- nvinfo : EIATTR_CUDA_API_VERSION
	.align		4
        /*0000*/ 	.byte	0x04, 0x37
        /*0002*/ 	.short	(.L_573 - .L_572)
.L_572:
        /*0004*/ 	.word	0x00000082


	//----- nvinfo : EIATTR_KPARAM_INFO
	.align		4
.L_573:
        /*0008*/ 	.byte	0x04, 0x17
        /*000a*/ 	.short	(.L_575 - .L_574)
.L_574:
        /*000c*/ 	.word	0x00000000
        /*0010*/ 	.short	0x0006
        /*0012*/ 	.short	0x001b
        /*0014*/ 	.byte	0x00, 0xf0, 0x05, 0x00


	//----- nvinfo : EIATTR_KPARAM_INFO
	.align		4
.L_575:
        /*0018*/ 	.byte	0x04, 0x17
        /*001a*/ 	.short	(.L_577 - .L_576)
.L_576:
        /*001c*/ 	.word	0x00000000
        /*0020*/ 	.short	0x0005
        /*0022*/ 	.short	0x001a
        /*0024*/ 	.byte	0x00, 0xf0, 0x05, 0x00


	//----- nvinfo : EIATTR_KPARAM_INFO
	.align		4
.L_577:
        /*0028*/ 	.byte	0x04, 0x17
        /*002a*/ 	.short	(.L_579 - .L_578)
.L_578:
        /*002c*/ 	.word	0x00000000
        /*0030*/ 	.short	0x0004
        /*0032*/ 	.short	0x0019
        /*0034*/ 	.byte	0x00, 0xf0, 0x05, 0x00


	//----- nvinfo : EIATTR_KPARAM_INFO
	.align		4
.L_579:
        /*0038*/ 	.byte	0x04, 0x17
        /*003a*/ 	.short	(.L_581 - .L_580)
.L_580:
        /*003c*/ 	.word	0x00000000
        /*0040*/ 	.short	0x0003
        /*0042*/ 	.short	0x0018
        /*0044*/ 	.byte	0x00, 0xf0, 0x05, 0x00


	//----- nvinfo : EIATTR_KPARAM_INFO
	.align		4
.L_581:
        /*0048*/ 	.byte	0x04, 0x17
        /*004a*/ 	.short	(.L_583 - .L_582)
.L_582:
        /*004c*/ 	.word	0x00000000
        /*0050*/ 	.short	0x0002
        /*0052*/ 	.short	0x0008
        /*0054*/ 	.byte	0x00, 0xf0, 0x41, 0x00


	//----- nvinfo : EIATTR_KPARAM_INFO
	.align		4
.L_583:
        /*0058*/ 	.byte	0x04, 0x17
        /*005a*/ 	.short	(.L_585 - .L_584)
.L_584:
        /*005c*/ 	.word	0x00000000
        /*0060*/ 	.short	0x0001
        /*0062*/ 	.short	0x0004
        /*0064*/ 	.byte	0x00, 0xf0, 0x05, 0x00


	//----- nvinfo : EIATTR_KPARAM_INFO
	.align		4
.L_585:
        /*0068*/ 	.byte	0x04, 0x17
        /*006a*/ 	.short	(.L_587 - .L_586)
.L_586:
        /*006c*/ 	.word	0x00000000
        /*0070*/ 	.short	0x0000
        /*0072*/ 	.short	0x0000
        /*0074*/ 	.byte	0x00, 0xf0, 0x11, 0x00


	//----- nvinfo : EIATTR_SPARSE_MMA_MASK
	.align		4
.L_587:
        /*0078*/ 	.byte	0x03, 0x50
        /*007a*/ 	.short	0x0000


	//----- nvinfo : EIATTR_MAXREG_COUNT
	.align		4
        /*007c*/ 	.byte	0x03, 0x1b
        /*007e*/ 	.short	0x00ff


	//----- nvinfo : EIATTR_MERCURY_ISA_VERSION
	.align		4
        /*0080*/ 	.byte	0x03, 0x5f
        /*0082*/ 	.short	0x0101


	//----- nvinfo : EIATTR_VRC_CTA_INIT_COUNT
	.align		4
        /*0084*/ 	.byte	0x02, 0x4a
	.zero		1
	.zero		1


	//----- nvinfo : EIATTR_EXIT_INSTR_OFFSETS
	.align		4
        /*0088*/ 	.byte	0x04, 0x1c
        /*008a*/ 	.short	(.L_589 - .L_588)


	//   ....[0]....
.L_588:
        /*008c*/ 	.word	0x00000ac0


	//   ....[1]....
        /*0090*/ 	.word	0x00000b10


	//----- nvinfo : EIATTR_MAX_THREADS
	.align		4
.L_589:
        /*0094*/ 	.byte	0x04, 0x05
        /*0096*/ 	.short	(.L_591 - .L_590)
.L_590:
        /*0098*/ 	.word	0x00000080
        /*009c*/ 	.word	0x00000001
        /*00a0*/ 	.word	0x00000001


	//----- nvinfo : EIATTR_CRS_STACK_SIZE
	.align		4
.L_591:
        /*00a4*/ 	.byte	0x04, 0x1e
        /*00a6*/ 	.short	(.L_593 - .L_592)
.L_592:
        /*00a8*/ 	.word	0x00000000


	//----- nvinfo : EIATTR_CBANK_PARAM_SIZE
	.align		4
.L_593:
        /*00ac*/ 	.byte	0x03, 0x19
        /*00ae*/ 	.short	0x001c


	//----- nvinfo : EIATTR_PARAM_CBANK
	.align		4
        /*00b0*/ 	.byte	0x04, 0x0a
        /*00b2*/ 	.short	(.L_595 - .L_594)
	.align		4
.L_594:
        /*00b4*/ 	.word	index@(.nv.constant0._ZN2at6native27unrolled_elementwise_kernelIZZZNS0_16sinh_kernel_cudaERNS_18TensorIteratorBaseEENKUlvE0_clEvENKUlvE0_clEvEUlfE_St5arrayIPcLm2EELi4E23TrivialOffsetCalculatorILi1EjESB_NS0_6memory15LoadWithoutCastENSC_16StoreWithoutCastEEEviT_T0_T2_T3_T4_T5_)
        /*00b8*/ 	.short	0x0380
        /*00ba*/ 	.short	0x001c


	//----- nvinfo : EIATTR_SW_WAR
	.align		4
.L_595:
        /*00bc*/ 	.byte	0x04, 0x36
        /*00be*/ 	.short	(.L_597 - .L_596)
.L_596:
        /*00c0*/ 	.word	0x00000008
.L_597:


//--------------------- .nv.info._ZN2at6native29vectorized_elementwise_kernelILi2EZZZNS0_16sinh_kernel_cudaERNS_18TensorIteratorBaseEENKUlvE0_clEvENKUlvE0_clEvEUlfE_St5arrayIPcLm2EEEEviT0_T1_ --------------------------
	.section	.nv.info._ZN2at6native29vectorized_elementwise_kernelILi2EZZZNS0_16sinh_kernel_cudaERNS_18TensorIteratorBaseEENKUlvE0_clEvENKUlvE0_clEvEUlfE_St5arrayIPcLm2EEEEviT0_T1_,"",@"SHT_CUDA_INFO"
	.sectionflags	@""
	.align	4


	//----- nvinfo : EIATTR_CUDA_API_VERSION
	.align		4
        /*0000*/ 	.byte	0x04, 0x37
        /*0002*/ 	.short	(.L_599 - .L_598)
.L_598:
        /*0004*/ 	.word	0x00000082


	//----- nvinfo : EIATTR_KPARAM_INFO
	.align		4
.L_599:
        /*0008*/ 	.byte	0x04, 0x17
        /*000a*/ 	.short	(.L_601 - .L_600)
.L_600:
        /*000c*/ 	.word	0x00000000
        /*0010*/ 	.short	0x0002
        /*0012*/ 	.short	0x0008
        /*0014*/ 	.byte	0x00, 0xf0, 0x41, 0x00


	//----- nvinfo : EIATTR_KPARAM_INFO
	.align		4
.L_601:
        /*0018*/ 	.byte	0x04, 0x17
        /*001a*/ 	.short	(.L_603 - .L_602)
.L_602:
        /*001c*/ 	.word	0x00000000
        /*0020*/ 	.short	0x0001
        /*0022*/ 	.short	0x0004
        /*0024*/ 	.byte	0x00, 0xf0, 0x05, 0x00


	//----- nvinfo : EIATTR_KPARAM_INFO
	.align		4
.L_603:
        /*0028*/ 	.byte	0x04, 0x17
        /*002a*/ 	.short	(.L_605 - .L_604)
.L_604:
        /*002c*/ 	.word	0x00000000
        /*0030*/ 	.short	0x0000
        /*0032*/ 	.short	0x0000
        /*0034*/ 	.byte	0x00, 0xf0, 0x11, 0x00


	//----- nvinfo : EIATTR_SPARSE_MMA_MASK
	.align		4
.L_605:
        /*0038*/ 	.byte	0x03, 0x50
        /*003a*/ 	.short	0x0000


	//----- nvinfo : EIATTR_MAXREG_COUNT
	.align		4
        /*003c*/ 	.byte	0x03, 0x1b
        /*003e*/ 	.short	0x00ff


	//----- nvinfo : EIATTR_MERCURY_ISA_VERSION
	.align		4
        /*0040*/ 	.byte	0x03, 0x5f
        /*0042*/ 	.short	0x0101


	//----- nvinfo : EIATTR_VRC_CTA_INIT_COUNT
	.align		4
        /*0044*/ 	.byte	0x02, 0x4a
	.zero		1
	.zero		1


	//----- nvinfo : EIATTR_EXIT_INSTR_OFFSETS
	.align		4
        /*0048*/ 	.byte	0x04, 0x1c
        /*004a*/ 	.short	(.L_607 - .L_606)


	//   ....[0]....
.L_606:
        /*004c*/ 	.word	0x00001630


	//   ....[1]....
        /*0050*/ 	.word	0x00001680


	//   ....[2]....
        /*0054*/ 	.word	0x00002320


	//----- nvinfo : EIATTR_MAX_THREADS
	.align		4
.L_607:
        /*0058*/ 	.byte	0x04, 0x05
        /*005a*/ 	.short	(.L_609 - .L_608)
.L_608:
        /*005c*/ 	.word	0x00000080
        /*0060*/ 	.word	0x00000001
        /*0064*/ 	.word	0x00000001


	//----- nvinfo : EIATTR_CRS_STACK_SIZE
	.align		4
.L_609:
        /*0068*/ 	.byte	0x04, 0x1e
        /*006a*/ 	.short	(.L_611 - .L_610)
.L_610:
        /*006c*/ 	.word	0x00000000


	//----- nvinfo : EIATTR_CBANK_PARAM_SIZE
	.align		4
.L_611:
        /*0070*/ 	.byte	0x03, 0x19
        /*0072*/ 	.short	0x0018


	//----- nvinfo : EIATTR_PARAM_CBANK
	.align		4
        /*0074*/ 	.byte	0x04, 0x0a
        /*0076*/ 	.short	(.L_613 - .L_612)
	.align		4
.L_612:
        /*0078*/ 	.word	index@(.nv.constant0._ZN2at6native29vectorized_elementwise_kernelILi2EZZZNS0_16sinh_kernel_cudaERNS_18TensorIteratorBaseEENKUlvE0_clEvENKUlvE0_clEvEUlfE_St5arrayIPcLm2EEEEviT0_T1_)
        /*007c*/ 	.short	0x0380
        /*007e*/ 	.short	0x0018


	//----- nvinfo : EIATTR_SW_WAR
	.align		4
.L_613:
        /*0080*/ 	.byte	0x04, 0x36
        /*0082*/ 	.short	(.L_615 - .L_614)
.L_614:
        /*0084*/ 	.word	0x00000008
.L_615:


//--------------------- .nv.info._ZN2at6native29vectorized_elementwise_kernelILi4EZZZNS0_16sinh_kernel_cudaERNS_18TensorIteratorBaseEENKUlvE0_clEvENKUlvE0_clEvEUlfE_St5arrayIPcLm2EEEEviT0_T1_ --------------------------
	.section	.nv.info._ZN2at6native29vectorized_elementwise_kernelILi4EZZZNS0_16sinh_kernel_cudaERNS_18TensorIteratorBaseEENKUlvE0_clEvENKUlvE0_clEvEUlfE_St5arrayIPcLm2EEEEviT0_T1_,"",@"SHT_CUDA_INFO"
	.sectionflags	@""
	.align	4


	//----- nvinfo : EIATTR_CUDA_API_VERSION
	.align		4
        /*0000*/ 	.byte	0x04, 0x37
        /*0002*/ 	.short	(.L_617 - .L_616)
.L_616:
        /*0004*/ 	.word	0x00000082


	//----- nvinfo : EIATTR_KPARAM_INFO
	.align		4
.L_617:
        /*0008*/ 	.byte	0x04, 0x17
        /*000a*/ 	.short	(.L_619 - .L_618)
.L_618:
        /*000c*/ 	.word	0x00000000
        /*0010*/ 	.short	0x0002
        /*0012*/ 	.short	0x0008
        /*0014*/ 	.byte	0x00, 0xf0, 0x41, 0x00


	//----- nvinfo : EIATTR_KPARAM_INFO
	.align		4
.L_619:
        /*0018*/ 	.byte	0x04, 0x17
        /*001a*/ 	.short	(.L_621 - .L_620)
.L_620:
        /*001c*/ 	.word	0x00000000
        /*0020*/ 	.short	0x0001
        /*0022*/ 	.short	0x0004
        /*0024*/ 	.byte	0x00, 0xf0, 0x05, 0x00


	//----- nvinfo : EIATTR_KPARAM_INFO
	.align		4
.L_621:
        /*0028*/ 	.byte	0x04, 0x17
        /*002a*/ 	.short	(.L_623 - .L_622)
.L_622:
        /*002c*/ 	.word	0x00000000
        /*0030*/ 	.short	0x0000
        /*0032*/ 	.short	0x0000
        /*0034*/ 	.byte	0x00, 0xf0, 0x11, 0x00


	//----- nvinfo : EIATTR_SPARSE_MMA_MASK
	.align		4
.L_623:
        /*0038*/ 	.byte	0x03, 0x50
        /*003a*/ 	.short	0x0000


	//----- nvinfo : EIATTR_MAXREG_COUNT
	.align		4
        /*003c*/ 	.byte	0x03, 0x1b
        /*003e*/ 	.short	0x00ff


	//----- nvinfo : EIATTR_MERCURY_ISA_VERSION
	.align		4
        /*0040*/ 	.byte	0x03, 0x5f
        /*0042*/ 	.short	0x0101


	//----- nvinfo : EIATTR_VRC_CTA_INIT_COUNT
	.align		4
        /*0044*/ 	.byte	0x02, 0x4a
	.zero		1
	.zero		1


	//----- nvinfo : EIATTR_EXIT_INSTR_OFFSETS
	.align		4
        /*0048*/ 	.byte	0x04, 0x1c
        /*004a*/ 	.short	(.L_625 - .L_624)


	//   ....[0]....
.L_624:
        /*004c*/ 	.word	0x00001630


	//   ....[1]....
        /*0050*/ 	.word	0x00001680


	//   ....[2]....
        /*0054*/ 	.word	0x000022e0


	//----- nvinfo : EIATTR_MAX_THREADS
	.align		4
.L_625:
        /*0058*/ 	.byte	0x04, 0x05
        /*005a*/ 	.short	(.L_627 - .L_626)
.L_626:
        /*005c*/ 	.word	0x00000080
        /*0060*/ 	.word	0x00000001
        /*0064*/ 	.word	0x00000001


	//----- nvinfo : EIATTR_CRS_STACK_SIZE
	.align		4
.L_627:
        /*0068*/ 	.byte	0x04, 0x1e
        /*006a*/ 	.short	(.L_629 - .L_628)
.L_628:
        /*006c*/ 	.word	0x00000000


	//----- nvinfo : EIATTR_CBANK_PARAM_SIZE
	.align		4
.L_629:
        /*0070*/ 	.byte	0x03, 0x19
        /*0072*/ 	.short	0x0018


	//----- nvinfo : EIATTR_PARAM_CBANK
	.align		4
        /*0074*/ 	.byte	0x04, 0x0a
        /*0076*/ 	.short	(.L_631 - .L_630)
	.align		4
.L_630:
        /*0078*/ 	.word	index@(.nv.constant0._ZN2at6native29vectorized_elementwise_kernelILi4EZZZNS0_16sinh_kernel_cudaERNS_18TensorIteratorBaseEENKUlvE0_clEvENKUlvE0_clEvEUlfE_St5arrayIPcLm2EEEEviT0_T1_)
        /*007c*/ 	.short	0x0380
        /*007e*/ 	.short	0x0018


	//----- nvinfo : EIATTR_SW_WAR
	.align		4
.L_631:
        /*0080*/ 	.byte	0x04, 0x36
        /*0082*/ 	.short	(.L_633 - .L_632)
.L_632:
        /*0084*/ 	.word	0x00000008
.L_633:


//--------------------- .nv.info._ZN2at6native29vectorized_elementwise_kernelILi8EZZZNS0_16sinh_kernel_cudaERNS_18TensorIteratorBaseEENKUlvE0_clEvENKUlvE0_clEvEUlfE_St5arrayIPcLm2EEEEviT0_T1_ --------------------------
	.section	.nv.info._ZN2at6native29vectorized_elementwise_kernelILi8EZZZNS0_16sinh_kernel_cudaERNS_18TensorIteratorBaseEENKUlvE0_clEvENKUlvE0_clEvEUlfE_St5arrayIPcLm2EEEEviT0_T1_,"",@"SHT_CUDA_INFO"
	.sectionflags	@""
	.align	4


	//----- nvinfo : EIATTR_CUDA_API_VERSION
	.align		4
        /*0000*/ 	.byte	0x04, 0x37
        /*0002*/ 	.short	(.L_635 - .L_634)
.L_634:
        /*0004*/ 	.word	0x00000082


	//----- nvinfo : EIATTR_KPARAM_INFO
	.align		4
.L_635:
        /*0008*/ 	.byte	0x04, 0x17
        /*000a*/ 	.short	(.L_637 - .L_636)
.L_636:
        /*000c*/ 	.word	0x00000000
        /*0010*/ 	.short	0x0002
        /*0012*/ 	.short	0x0008
        /*0014*/ 	.byte	0x00, 0xf0, 0x41, 0x00


	//----- nvinfo : EIATTR_KPARAM_INFO
	.align		4
.L_637:
        /*0018*/ 	.byte	0x04, 0x17
        /*001a*/ 	.short	(.L_639 - .L_638)
.L_638:
        /*001c*/ 	.word	0x00000000
        /*0020*/ 	.short	0x0001
        /*0022*/ 	.short	0x0004
        /*0024*/ 	.byte	0x00, 0xf0, 0x05, 0x00


	//----- nvinfo : EIATTR_KPARAM_INFO
	.align		4
.L_639:
        /*0028*/ 	.byte	0x04, 0x17
        /*002a*/ 	.short	(.L_641 - .L_640)
.L_640:
        /*002c*/ 	.word	0x00000000
        /*0030*/ 	.short	0x0000
        /*0032*/ 	.short	0x0000
        /*0034*/ 	.byte	0x00, 0xf0, 0x11, 0x00


	//----- nvinfo : EIATTR_SPARSE_MMA_MASK
	.align		4
.L_641:
        /*0038*/ 	.byte	0x03, 0x50
        /*003a*/ 	.short	0x0000


	//----- nvinfo : EIATTR_MAXREG_COUNT
	.align		4
        /*003c*/ 	.byte	0x03, 0x1b
        /*003e*/ 	.short	0x00ff


	//----- nvinfo : EIATTR_MERCURY_ISA_VERSION
	.align		4
        /*0040*/ 	.byte	0x03, 0x5f
        /*0042*/ 	.short	0x0101


	//----- nvinfo : EIATTR_VRC_CTA_INIT_COUNT
	.align		4
        /*0044*/ 	.byte	0x02, 0x4a
	.zero		1
	.zero		1


	//----- nvinfo : EIATTR_EXIT_INSTR_OFFSETS
	.align		4
        /*0048*/ 	.byte	0x04, 0x1c
        /*004a*/ 	.short	(.L_643 - .L_642)


	//   ....[0]....
.L_642:
        /*004c*/ 	.word	0x00000010


	//----- nvinfo : EIATTR_MAX_THREADS
	.align		4
.L_643:
        /*0050*/ 	.byte	0x04, 0x05
        /*0052*/ 	.short	(.L_645 - .L_644)
.L_644:
        /*0054*/ 	.word	0x00000080
        /*0058*/ 	.word	0x00000001
        /*005c*/ 	.word	0x00000001


	//----- nvinfo : EIATTR_CBANK_PARAM_SIZE
	.align		4
.L_645:
        /*0060*/ 	.byte	0x03, 0x19
        /*0062*/ 	.short	0x0018


	//----- nvinfo : EIATTR_PARAM_CBANK
	.align		4
        /*0064*/ 	.byte	0x04, 0x0a
        /*0066*/ 	.short	(.L_647 - .L_646)
	.align		4
.L_646:
        /*0068*/ 	.word	index@(.nv.constant0._ZN2at6native29vectorized_elementwise_kernelILi8EZZZNS0_16sinh_kernel_cudaERNS_18TensorIteratorBaseEENKUlvE0_clEvENKUlvE0_clEvEUlfE_St5arrayIPcLm2EEEEviT0_T1_)
        /*006c*/ 	.short	0x0380
        /*006e*/ 	.short	0x0018


	//----- nvinfo : EIATTR_SW_WAR
	.align		4
.L_647:
        /*0070*/ 	.byte	0x04, 0x36
        /*0072*/ 	.short	(.L_649 - .L_648)
.L_648:
        /*0074*/ 	.word	0x00000008
.L_649:


//--------------------- .nv.info._ZN2at6native18elementwise_kernelILi128ELi4EZNS0_15gpu_kernel_implIZZZNS0_16sinh_kernel_cudaERNS_18TensorIteratorBaseEENKUlvE0_clEvENKUlvE_clEvEUldE_EEvS4_RKT_EUliE_EEviT1_ --------------------------
	.section	.nv.info._ZN2at6native18elementwise_kernelILi128ELi4EZNS0_15gpu_kernel_implIZZZNS0_16sinh_kernel_cudaERNS_18TensorIteratorBaseEENKUlvE0_clEvENKUlvE_clEvEUldE_EEvS4_RKT_EUliE_EEviT1_,"",@"SHT_CUDA_INFO"
	.sectionflags	@""
	.align	4


	//----- nvinfo : EIATTR_CUDA_API_VERSION
	.align		4
        /*0000*/ 	.byte	0x04, 0x37
        /*0002*/ 	.short	(.L_651 - .L_650)
.L_650:
        /*0004*/ 	.word	0x00000082


	//----- nvinfo : EIATTR_KPARAM_INFO
	.align		4
.L_651:
        /*0008*/ 	.byte	0x04, 0x17
        /*000a*/ 	.short	(.L_653 - .L_652)
.L_652:
        /*000c*/ 	.word	0x00000000
        /*0010*/ 	.short	0x0001
        /*0012*/ 	.short	0x0008
        /*0014*/ 	.byte	0x00, 0xf0, 0x61, 0x08


	//----- nvinfo : EIATTR_KPARAM_INFO
	.align		4
.L_653:
        /*0018*/ 	.byte	0x04, 0x17
        /*001a*/ 	.short	(.L_655 - .L_654)
.L_654:
        /*001c*/ 	.word	0x00000000
        /*0020*/ 	.short	0x0000
        /*0022*/ 	.short	0x0000
        /*0024*/ 	.byte	0x00, 0xf0, 0x11, 0x00


	//----- nvinfo : EIATTR_SPARSE_MMA_MASK
	.align		4
.L_655:
        /*0028*/ 	.byte	0x03, 0x50
        /*002a*/ 	.short	0x0000


	//----- nvinfo : EIATTR_MAXREG_COUNT
	.align		4
        /*002c*/ 	.byte	0x03, 0x1b
        /*002e*/ 	.short	0x0080


	//----- nvinfo : EIATTR_EXTERNS
	.align		4
        /*0030*/ 	.byte	0x04, 0x0f
        /*0032*/ 	.short	(.L_657 - .L_656)


	//   ....[0]....
	.align		4
.L_656:
        /*0034*/ 	.word	index@(__assertfail)


	//----- nvinfo : EIATTR_MERCURY_ISA_VERSION
	.align		4
.L_657:
        /*0038*/ 	.byte	0x03, 0x5f
        /*003a*/ 	.short	0x0101


	//----- nvinfo : EIATTR_VRC_CTA_INIT_COUNT
	.align		4
        /*003c*/ 	.byte	0x02, 0x4a
	.zero		1
	.zero		1


	//----- nvinfo : EIATTR_SYSCALL_OFFSETS
	.align		4
        /*0040*/ 	.byte	0x04, 0x46
        /*0042*/ 	.short	(.L_659 - .L_658)


	//   ....[0]....
.L_658:
        /*0044*/ 	.word	0x00002190


	//   ....[1]....
        /*0048*/ 	.word	0x000044c0


	//   ....[2]....
        /*004c*/ 	.word	0x00006860


	//   ....[3]....
        /*0050*/ 	.word	0x00008880


	//   ....[4]....
        /*0054*/ 	.word	0x0000ae50


	//   ....[5]....
        /*0058*/ 	.word	0x0000ce80


	//   ....[6]....
        /*005c*/ 	.word	0x0000f450


	//   ....[7]....
        /*0060*/ 	.word	0x00011450


	//----- nvinfo : EIATTR_EXIT_INSTR_OFFSETS
	.align		4
.L_659:
        /*0064*/ 	.byte	0x04, 0x1c
        /*0066*/ 	.short	(.L_661 - .L_660)


	//   ....[0]....
.L_660:
        /*0068*/ 	.word	0x0000d2e0


	//   ....[1]....
        /*006c*/ 	.word	0x00010620


	//   ....[2]....
        /*0070*/ 	.word	0x00010660


	//   ....[3]....
        /*0074*/ 	.word	0x000106f0


	//   ....[4]....
        /*0078*/ 	.word	0x00010720


	//   ....[5]....
        /*007c*/ 	.word	0x00010750


	//   ....[6]....
        /*0080*/ 	.word	0x00010860


	//   ....[7]....
        /*0084*/ 	.word	0x00010920


	//   ....[8]....
        /*0088*/ 	.word	0x00010a40


	//   ....[9]....
        /*008c*/ 	.word	0x00010b10


	//   ....[10]....
        /*0090*/ 	.word	0x00010b30


	//   ....[11]....
        /*0094*/ 	.word	0x00010c00


	//   ....[12]....
        /*0098*/ 	.word	0x00010df0


	//   ....[13]....
        /*009c*/ 	.word	0x00010fe0


	//   ....[14]....
        /*00a0*/ 	.word	0x000111c0


	//   ....[15]....
        /*00a4*/ 	.word	0x000111f0


	//   ....[16]....
        /*00a8*/ 	.word	0x00011220


	//   ....[17]....
        /*00ac*/ 	.word	0x000112c0


	//   ....[18]....
        /*00b0*/ 	.word	0x000112f0


	//   ....[19]....
        /*00b4*/ 	.word	0x00011460


	//   ....[20]....
        /*00b8*/ 	.word	0x000115f0


	//   ....[21]....
        /*00bc*/ 	.word	0x000117b0


	//   ....[22]....
        /*00c0*/ 	.word	0x00011870


	//----- nvinfo : EIATTR_MAX_THREADS
	.align		4
.L_661:
        /*00c4*/ 	.byte	0x04, 0x05
        /*00c6*/ 	.short	(.L_663 - .L_662)
.L_662:
        /*00c8*/ 	.word	0x00000080
        /*00cc*/ 	.word	0x00000001
        /*00d0*/ 	.word	0x00000001


	//----- nvinfo : EIATTR_CRS_STACK_SIZE
	.align		4
.L_663:
        /*00d4*/ 	.byte	0x04, 0x1e
        /*00d6*/ 	.short	(.L_665 - .L_664)
.L_664:
        /*00d8*/ 	.word	0x00000000


	//----- nvinfo : EIATTR_CBANK_PARAM_SIZE
	.align		4
.L_665:
        /*00dc*/ 	.byte	0x03, 0x19
        /*00de*/ 	.short	0x0220


	//----- nvinfo : EIATTR_PARAM_CBANK
	.align		4
        /*00e0*/ 	.byte	0x04, 0x0a
        /*00e2*/ 	.short	(.L_667 - .L_666)
	.align		4
.L_666:
        /*00e4*/ 	.word	index@(.nv.constant0._ZN2at6native18elementwise_kernelILi128ELi4EZNS0_15gpu_kernel_implIZZZNS0_16sinh_kernel_cudaERNS_18TensorIteratorBaseEENKUlvE0_clEvENKUlvE_clEvEUldE_EEvS4_RKT_EUliE_EEviT1_)
        /*00e8*/ 	.short	0x0380
        /*00ea*/ 	.short	0x0220


	//----- nvinfo : EIATTR_SW_WAR
	.align		4
.L_667:
        /*00ec*/ 	.byte	0x04, 0x36
        /*00ee*/ 	.short	(.L_669 - .L_668)
.L_668:
        /*00f0*/ 	.word	0x00000008
.L_669:


//--------------------- .nv.info._ZN2at6native27unrolled_elementwise_kernelIZZZNS0_16sinh_kernel_cudaERNS_18TensorIteratorBaseEENKUlvE0_clEvENKUlvE_clEvEUldE_St5arrayIPcLm2EELi4E23TrivialOffsetCalculatorILi1EjESB_NS0_6memory12LoadWithCastILi1EEENSC_13StoreWithCastILi1EEEEEviT_T0_T2_T3_T4_T5_ --------------------------
	.section	.nv.info._ZN2at6native27unrolled_elementwise_kernelIZZZNS0_16sinh_kernel_cudaERNS_18TensorIteratorBaseEENKUlvE0_clEvENKUlvE_clEvEUldE_St5arrayIPcLm2EELi4E23TrivialOffsetCalculatorILi1EjESB_NS0_6memory12LoadWithCastILi1EEENSC_13StoreWithCastILi1EEEEEviT_T0_T2_T3_T4_T5_,"",@"SHT_CUDA_INFO"
	.sectionflags	@""
	.align	4


	//----- nvinfo : EIATTR_CUDA_API_VERSION
	.align		4
        /*0000*/ 	.byte	0x04, 0x37
        /*0002*/ 	.short	(.L_671 - .L_670)
.L_670:
        /*0004*/ 	.word	0x00000082


	//----- nvinfo : EIATTR_KPARAM_INFO
	.align		4
.L_671:
        /*0008*/ 	.byte	0x04, 0x17
        /*000a*/ 	.short	(.L_673 - .L_672)
.L_672:
        /*000c*/ 	.word	0x00000000
        /*0010*/ 	.short	0x0006
        /*0012*/ 	.short	0x0024
        /*0014*/ 	.byte	0x00, 0xf0, 0x21, 0x00


	//----- nvinfo : EIATTR_KPARAM_INFO
	.align		4
.L_673:
        /*0018*/ 	.byte	0x04, 0x17
        /*001a*/ 	.short	(.L_675 - .L_674)
.L_674:
        /*001c*/ 	.word	0x00000000
        /*0020*/ 	.short	0x0005
        /*0022*/ 	.short	0x001c
        /*0024*/ 	.byte	0x00, 0xf0, 0x21, 0x00


	//----- nvinfo : EIATTR_KPARAM_INFO
	.align		4
.L_675:
        /*0028*/ 	.byte	0x04, 0x17
        /*002a*/ 	.short	(.L_677 - .L_676)
.L_676:
        /*002c*/ 	.word	0x00000000
        /*0030*/ 	.short	0x0004
        /*0032*/ 	.short	0x0019
        /*0034*/ 	.byte	0x00, 0xf0, 0x05, 0x00


	//----- nvinfo : EIATTR_KPARAM_INFO
	.align		4
.L_677:
        /*0038*/ 	.byte	0x04, 0x17
        /*003a*/ 	.short	(.L_679 - .L_678)
.L_678:
        /*003c*/ 	.word	0x00000000
        /*0040*/ 	.short	0x0003
        /*0042*/ 	.short	0x0018
        /*0044*/ 	.byte	0x00, 0xf0, 0x05, 0x00


	//----- nvinfo : EIATTR_KPARAM_INFO
	.align		4
.L_679:
        /*0048*/ 	.byte	0x04, 0x17
        /*004a*/ 	.short	(.L_681 - .L_680)
.L_680:
        /*004c*/ 	.word	0x00000000
        /*0050*/ 	.short	0x0002
        /*0052*/ 	.short	0x0008
        /*0054*/ 	.byte	0x00, 0xf0, 0x41, 0x00


	//----- nvinfo : EIATTR_KPARAM_INFO
	.align		4
.L_681:
        /*0058*/ 	.byte	0x04, 0x17
        /*005a*/ 	.short	(.L_683 - .L_682)
.L_682:
        /*005c*/ 	.word	0x00000000
        /*0060*/ 	.short	0x0001
        /*0062*/ 	.short	0x0004
        /*0064*/ 	.byte	0x00, 0xf0, 0x05, 0x00


	//----- nvinfo : EIATTR_KPARAM_INFO
	.align		4
.L_683:
        /*0068*/ 	.byte	0x04, 0x17
        /*006a*/ 	.short	(.L_685 - .L_684)
.L_684:
        /*006c*/ 	.word	0x00000000
        /*0070*/ 	.short	0x0000
        /*0072*/ 	.short	0x0000
        /*0074*/ 	.byte	0x00, 0xf0, 0x11, 0x00


	//----- nvinfo : EIATTR_SPARSE_MMA_MASK
	.align		4
.L_685:
        /*0078*/ 	.byte	0x03, 0x50
        /*007a*/ 	.short	0x0000


	//----- nvinfo : EIATTR_MAXREG_COUNT
	.align		4
        /*007c*/ 	.byte	0x03, 0x1b
        /*007e*/ 	.short	0x00ff


	//----- nvinfo : EIATTR_EXTERNS
	.align		4
        /*0080*/ 	.byte	0x04, 0x0f
        /*0082*/ 	.short	(.L_687 - .L_686)


	//   ....[0]....
	.align		4
.L_686:
        /*0084*/ 	.word	index@(__assertfail)


	//----- nvinfo : EIATTR_MERCURY_ISA_VERSION
	.align		4
.L_687:
        /*0088*/ 	.byte	0x03, 0x5f
        /*008a*/ 	.short	0x0101


	//----- nvinfo : EIATTR_VRC_CTA_INIT_COUNT
	.align		4
        /*008c*/ 	.byte	0x02, 0x4a
	.zero		1
	.zero		1


	//----- nvinfo : EIATTR_SYSCALL_OFFSETS
	.align		4
        /*0090*/ 	.byte	0x04, 0x46
        /*0092*/ 	.short	(.L_689 - .L_688)


	//   ....[0]....
.L_688:
        /*0094*/ 	.word	0x00000e90


	//   ....[1]....
        /*0098*/ 	.word	0x00001ed0


	//   ....[2]....
        /*009c*/ 	.word	0x00002e50


	//   ....[3]....
        /*00a0*/ 	.word	0x00003da0


	//   ....[4]....
        /*00a4*/ 	.word	0x00009360


	//   ....[5]....
        /*00a8*/ 	.word	0x0000a530


	//   ....[6]....
        /*00ac*/ 	.word	0x0000b910


	//   ....[7]....
        /*00b0*/ 	.word	0x0000ccd0


	//----- nvinfo : EIATTR_EXIT_INSTR_OFFSETS
	.align		4
.L_689:
        /*00b4*/ 	.byte	0x04, 0x1c
        /*00b6*/ 	.short	(.L_691 - .L_690)


	//   ....[0]....
.L_690:
        /*00b8*/ 	.word	0x0000bd60


	//   ....[1]....
        /*00bc*/ 	.word	0x0000bea0


	//   ....[2]....
        /*00c0*/ 	.word	0x0000bee0


	//   ....[3]....
        /*00c4*/ 	.word	0x0000bf70


	//   ....[4]....
        /*00c8*/ 	.word	0x0000bfa0


	//   ....[5]....
        /*00cc*/ 	.word	0x0000bfd0


	//   ....[6]....
        /*00d0*/ 	.word	0x0000c0e0


	//   ....[7]....
        /*00d4*/ 	.word	0x0000c1a0


	//   ....[8]....
        /*00d8*/ 	.word	0x0000c2c0


	//   ....[9]....
        /*00dc*/ 	.word	0x0000c390


	//   ....[10]....
        /*00e0*/ 	.word	0x0000c3b0


	//   ....[11]....
        /*00e4*/ 	.word	0x0000c480


	//   ....[12]....
        /*00e8*/ 	.word	0x0000c670


	//   ....[13]....
        /*00ec*/ 	.word	0x0000c860


	//   ....[14]....
        /*00f0*/ 	.word	0x0000ca40


	//   ....[15]....
        /*00f4*/ 	.word	0x0000ca70


	//   ....[16]....
        /*00f8*/ 	.word	0x0000caa0


	//   ....[17]....
        /*00fc*/ 	.word	0x0000cb40


	//   ....[18]....
        /*0100*/ 	.word	0x0000cb70


	//   ....[19]....
        /*0104*/ 	.word	0x0000cce0


	//   ....[20]....
        /*0108*/ 	.word	0x0000ce70


	//   ....[21]....
        /*010c*/ 	.word	0x0000d030


	//   ....[22]....
        /*0110*/ 	.word	0x0000d0f0


	//----- nvinfo : EIATTR_MAX_THREADS
	.align		4
.L_691:
        /*0114*/ 	.byte	0x04, 0x05
        /*0116*/ 	.short	(.L_693 - .L_692)
.L_692:
        /*0118*/ 	.word	0x00000080
        /*011c*/ 	.word	0x00000001
        /*0120*/ 	.word	0x00000001


	//----- nvinfo : EIATTR_CRS_STACK_SIZE
	.align		4
.L_693:
        /*0124*/ 	.byte	0x04, 0x1e
        /*0126*/ 	.short	(.L_695 - .L_694)
.L_694:
        /*0128*/ 	.word	0x00000000


	//----- nvinfo : EIATTR_CBANK_PARAM_SIZE
	.align		4
.L_695:
        /*012c*/ 	.byte	0x03, 0x19
        /*012e*/ 	.short	0x002c


	//----- nvinfo : EIATTR_PARAM_CBANK
	.align		4
        /*0130*/ 	.byte	0x04, 0x0a
        /*0132*/ 	.short	(.L_697 - .L_696)
	.align		4
.L_696:
        /*0134*/ 	.word	index@(.nv.constant0._ZN2at6native27unrolled_elementwise_kernelIZZZNS0_16sinh_kernel_cudaERNS_18TensorIteratorBaseEENKUlvE0_clEvENKUlvE_clEvEUldE_St5arrayIPcLm2EELi4E23TrivialOffsetCalculatorILi1EjESB_NS0_6memory12LoadWithCastILi1EEENSC_13StoreWithCastILi1EEEEEviT_T0_T2_T3_T4_T5_)
        /*0138*/ 	.short	0x0380
        /*013a*/ 	.short	0x002c


	//----- nvinfo : EIATTR_SW_WAR
	.align		4
.L_697:
        /*013c*/ 	.byte	0x04, 0x36
        /*013e*/ 	.short	(.L_699 - .L_698)
.L_698:
        /*0140*/ 	.word	0x00000008
.L_699:


//--------------------- .nv.info._ZN2at6native18elementwise_kernelILi128ELi2EZNS0_22gpu_kernel_impl_nocastIZZZNS0_16sinh_kernel_cudaERNS_18TensorIteratorBaseEENKUlvE0_clEvENKUlvE_clEvEUldE_EEvS4_RKT_EUliE_EEviT1_ --------------------------
	.section	.nv.info._ZN2at6native18elementwise_kernelILi128ELi2EZNS0_22gpu_kernel_impl_nocastIZZZNS0_16sinh_kernel_cudaERNS_18TensorIteratorBaseEENKUlvE0_clEvENKUlvE_clEvEUldE_EEvS4_RKT_EUliE_EEviT1_,"",@"SHT_CUDA_INFO"
	.sectionflags	@""
	.align	4


	//----- nvinfo : EIATTR_CUDA_API_VERSION
	.align		4
        /*0000*/ 	.byte	0x04, 0x37
        /*0002*/ 	.short	(.L_701 - .L_700)
.L_700:
        /*0004*/ 	.word	0x00000082


	//----- nvinfo : EIATTR_KPARAM_INFO
	.align		4
.L_701:
        /*0008*/ 	.byte	0x04, 0x17
        /*000a*/ 	.short	(.L_703 - .L_702)
.L_702:
        /*000c*/ 	.word	0x00000000
        /*0010*/ 	.short	0x0001
        /*0012*/ 	.short	0x0008
        /*0014*/ 	.byte	0x00, 0xf0, 0x61, 0x08


	//----- nvinfo : EIATTR_KPARAM_INFO
	.align		4
.L_703:
        /*0018*/ 	.byte	0x04, 0x17
        /*001a*/ 	.short	(.L_705 - .L_704)
.L_704:
        /*001c*/ 	.word	0x00000000
        /*0020*/ 	.short	0x0000
        /*0022*/ 	.short	0x0000
        /*0024*/ 	.byte	0x00, 0xf0, 0x11, 0x00


	//----- nvinfo : EIATTR_SPARSE_MMA_MASK
	.align		4
.L_705:
        /*0028*/ 	.byte	0x03, 0x50
        /*002a*/ 	.short	0x0000


	//----- nvinfo : EIATTR_MAXREG_COUNT
	.align		4
        /*002c*/ 	.byte	0x03, 0x1b
        /*002e*/ 	.short	0x0080


	//----- nvinfo : EIATTR_MERCURY_ISA_VERSION
	.align		4
        /*0030*/ 	.byte	0x03, 0x5f
        /*0032*/ 	.short	0x0101


	//----- nvinfo : EIATTR_VRC_CTA_INIT_COUNT
	.align		4
        /*0034*/ 	.byte	0x02, 0x4a
	.zero		1
	.zero		1


	//----- nvinfo : EIATTR_EXIT_INSTR_OFFSETS
	.align		4
        /*0038*/ 	.byte	0x04, 0x1c
        /*003a*/ 	.short	(.L_707 - .L_706)


	//   ....[0]....
.L_706:
        /*003c*/ 	.word	0x00001180


	//   ....[1]....
        /*0040*/ 	.word	0x00002200


	//   ....[2]....
        /*0044*/ 	.word	0x00004640


	//   ....[3]....
        /*0048*/ 	.word	0x000069c0


	//----- nvinfo : EIATTR_MAX_THREADS
	.align		4
.L_707:
        /*004c*/ 	.byte	0x04, 0x05
        /*004e*/ 	.short	(.L_709 - .L_708)
.L_708:
        /*0050*/ 	.word	0x00000080
        /*0054*/ 	.word	0x00000001
        /*0058*/ 	.word	0x00000001


	//----- nvinfo : EIATTR_CRS_STACK_SIZE
	.align		4
.L_709:
        /*005c*/ 	.byte	0x04, 0x1e
        /*005e*/ 	.short	(.L_711 - .L_710)
.L_710:
        /*0060*/ 	.word	0x00000000


	//----- nvinfo : EIATTR_CBANK_PARAM_SIZE
	.align		4
.L_711:
        /*0064*/ 	.byte	0x03, 0x19
        /*0066*/ 	.short	0x0220


	//----- nvinfo : EIATTR_PARAM_CBANK
	.align		4
        /*0068*/ 	.byte	0x04, 0x0a
        /*006a*/ 	.short	(.L_713 - .L_712)
	.align		4
.L_712:
        /*006c*/ 	.word	index@(.nv.constant0._ZN2at6native18elementwise_kernelILi128ELi2EZNS0_22gpu_kernel_impl_nocastIZZZNS0_16sinh_kernel_cudaERNS_18TensorIteratorBaseEENKUlvE0_clEvENKUlvE_clEvEUldE_EEvS4_RKT_EUliE_EEviT1_)
        /*0070*/ 	.short	0x0380
        /*0072*/ 	.short	0x0220


	//----- nvinfo : EIATTR_SW_WAR
	.align		4
.L_713:
        /*0074*/ 	.byte	0x04, 0x36
        /*0076*/ 	.short	(.L_715 - .L_714)
.L_714:
        /*0078*/ 	.word	0x00000008
.L_715:


//--------------------- .nv.info._ZN2at6native27unrolled_elementwise_kernelIZZZNS0_16sinh_kernel_cudaERNS_18TensorIteratorBaseEENKUlvE0_clEvENKUlvE_clEvEUldE_St5arrayIPcLm2EELi4E23TrivialOffsetCalculatorILi1EjESB_NS0_6memory15LoadWithoutCastENSC_16StoreWithoutCastEEEviT_T0_T2_T3_T4_T5_ --------------------------
	.section	.nv.info._ZN2at6native27unrolled_elementwise_kernelIZZZNS0_16sinh_kernel_cudaERNS_18TensorIteratorBaseEENKUlvE0_clEvENKUlvE_clEvEUldE_St5arrayIPcLm2EELi4E23TrivialOffsetCalculatorILi1EjESB_NS0_6memory15LoadWithoutCastENSC_16StoreWithoutCastEEEviT_T0_T2_T3_T4_T5_,"",@"SHT_CUDA_INFO"
	.sectionflags	@""
	.align	4


	//----- nvinfo : EIATTR_CUDA_API_VERSION
	.align		4
        /*0000*/ 	.byte	0x04, 0x37
        /*0002*/ 	.short	(.L_717 - .L_716)
.L_716:
        /*0004*/ 	.word	0x00000082


	//----- nvinfo : EIATTR_KPARAM_INFO
	.align		4
.L_717:
        /*0008*/ 	.byte	0x04, 0x17
        /*000a*/ 	.short	(.L_719 - .L_718)
.L_718:
        /*000c*/ 	.word	0x00000000
        /*0010*/ 	.short	0x0006
        /*0012*/ 	.short	0x001b
        /*0014*/ 	.byte	0x00, 0xf0, 0x05, 0x00


	//----- nvinfo : EIATTR_KPARAM_INFO
	.align		4
.L_719:
        /*0018*/ 	.byte	0x04, 0x17
        /*001a*/ 	.short	(.L_721 - .L_720)
.L_720:
        /*001c*/ 	.word	0x00000000
        /*0020*/ 	.short	0x0005
        /*0022*/ 	.short	0x001a
        /*0024*/ 	.byte	0x00, 0xf0, 0x05, 0x00


	//----- nvinfo : EIATTR_KPARAM_INFO
	.align		4
.L_721:
        /*0028*/ 	.byte	0x04, 0x17
        /*002a*/ 	.short	(.L_723 - .L_722)
.L_722:
        /*002c*/ 	.word	0x00000000
        /*0030*/ 	.short	0x0004
        /*0032*/ 	.short	0x0019
        /*0034*/ 	.byte	0x00, 0xf0, 0x05, 0x00


	//----- nvinfo : EIATTR_KPARAM_INFO
	.align		4
.L_723:
        /*0038*/ 	.byte	0x04, 0x17
        /*003a*/ 	.short	(.L_725 - .L_724)
.L_724:
        /*003c*/ 	.word	0x00000000
        /*0040*/ 	.short	0x0003
        /*0042*/ 	.short	0x0018
        /*0044*/ 	.byte	0x00, 0xf0, 0x05, 0x00


	//----- nvinfo : EIATTR_KPARAM_INFO
	.align		4
.L_725:
        /*0048*/ 	.byte	0x04, 0x17
        /*004a*/ 	.short	(.L_727 - .L_726)
.L_726:
        /*004c*/ 	.word	0x00000000
        /*0050*/ 	.short	0x0002
        /*0052*/ 	.short	0x0008
        /*0054*/ 	.byte	0x00, 0xf0, 0x41, 0x00


	//----- nvinfo : EIATTR_KPARAM_INFO
	.align		4
.L_727:
        /*0058*/ 	.byte	0x04, 0x17
        /*005a*/ 	.short	(.L_729 - .L_728)
.L_728:
        /*005c*/ 	.word	0x00000000
        /*0060*/ 	.short	0x0001
        /*0062*/ 	.short	0x0004
        /*0064*/ 	.byte	0x00, 0xf0, 0x05, 0x00


	//----- nvinfo : EIATTR_KPARAM_INFO
	.align		4
.L_729:
        /*0068*/ 	.byte	0x04, 0x17
        /*006a*/ 	.short	(.L_731 - .L_730)
.L_730:
        /*006c*/ 	.word	0x00000000
        /*0070*/ 	.short	0x0000
        /*0072*/ 	.short	0x0000
        /*0074*/ 	.byte	0x00, 0xf0, 0x11, 0x00


	//----- nvinfo : EIATTR_SPARSE_MMA_MASK
	.align		4
.L_731:
        /*0078*/ 	.byte	0x03, 0x50
        /*007a*/ 	.short	0x0000


	//----- nvinfo : EIATTR_MAXREG_COUNT
	.align		4
        /*007c*/ 	.byte	0x03, 0x1b
        /*007e*/ 	.short	0x00ff


	//----- nvinfo : EIATTR_MERCURY_ISA_VERSION
	.align		4
        /*0080*/ 	.byte	0x03, 0x5f
        /*0082*/ 	.short	0x0101


	//----- nvinfo : EIATTR_VRC_CTA_INIT_COUNT
	.align		4
        /*0084*/ 	.byte	0x02, 0x4a
	.zero		1
	.zero		1


	//----- nvinfo : EIATTR_EXIT_INSTR_OFFSETS
	.align		4
        /*0088*/ 	.byte	0x04, 0x1c
        /*008a*/ 	.short	(.L_733 - .L_732)


	//   ....[0]....
.L_732:
        /*008c*/ 	.word	0x00004620


	//   ....[1]....
        /*0090*/ 	.word	0x00004670


	//----- nvinfo : EIATTR_MAX_THREADS
	.align		4
.L_733:
        /*0094*/ 	.byte	0x04, 0x05
        /*0096*/ 	.short	(.L_735 - .L_734)
.L_734:
        /*0098*/ 	.word	0x00000080
        /*009c*/ 	.word	0x00000001
        /*00a0*/ 	.word	0x00000001


	//----- nvinfo : EIATTR_CRS_STACK_SIZE
	.align		4
.L_735:
        /*00a4*/ 	.byte	0x04, 0x1e
        /*00a6*/ 	.short	(.L_737 - .L_736)
.L_736:
        /*00a8*/ 	.word	0x00000000


	//----- nvinfo : EIATTR_CBANK_PARAM_SIZE
	.align		4
.L_737:
        /*00ac*/ 	.byte	0x03, 0x19
        /*00ae*/ 	.short	0x001c


	//----- nvinfo : EIATTR_PARAM_CBANK
	.align		4
        /*00b0*/ 	.byte	0x04, 0x0a
        /*00b2*/ 	.short	(.L_739 - .L_738)
	.align		4
.L_738:
        /*00b4*/ 	.word	index@(.nv.constant0._ZN2at6native27unrolled_elementwise_kernelIZZZNS0_16sinh_kernel_cudaERNS_18TensorIteratorBaseEENKUlvE0_clEvENKUlvE_clEvEUldE_St5arrayIPcLm2EELi4E23TrivialOffsetCalculatorILi1EjESB_NS0_6memory15LoadWithoutCastENSC_16StoreWithoutCastEEEviT_T0_T2_T3_T4_T5_)
        /*00b8*/ 	.short	0x0380
        /*00ba*/ 	.short	0x001c


	//----- nvinfo : EIATTR_SW_WAR
	.align		4
.L_739:
        /*00bc*/ 	.byte	0x04, 0x36
        /*00be*/ 	.short	(.L_741 - .L_740)
.L_740:
        /*00c0*/ 	.word	0x00000008
.L_741:


//--------------------- .nv.info._ZN2at6native29vectorized_elementwise_kernelILi2EZZZNS0_16sinh_kernel_cudaERNS_18TensorIteratorBaseEENKUlvE0_clEvENKUlvE_clEvEUldE_St5arrayIPcLm2EEEEviT0_T1_ --------------------------
	.section	.nv.info._ZN2at6native29vectorized_elementwise_kernelILi2EZZZNS0_16sinh_kernel_cudaERNS_18TensorIteratorBaseEENKUlvE0_clEvENKUlvE_clEvEUldE_St5arrayIPcLm2EEEEviT0_T1_,"",@"SHT_CUDA_INFO"
	.sectionflags	@""
	.align	4


	//----- nvinfo : EIATTR_CUDA_API_VERSION
	.align		4
        /*0000*/ 	.byte	0x04, 0x37
        /*0002*/ 	.short	(.L_743 - .L_742)
.L_742:
        /*0004*/ 	.word	0x00000082


	//----- nvinfo : EIATTR_KPARAM_INFO
	.align		4
.L_743:
        /*0008*/ 	.byte	0x04, 0x17
        /*000a*/ 	.short	(.L_745 - .L_744)
.L_744:
        /*000c*/ 	.word	0x00000000
        /*0010*/ 	.short	0x0002
        /*0012*/ 	.short	0x0008
        /*0014*/ 	.byte	0x00, 0xf0, 0x41, 0x00


	//----- nvinfo : EIATTR_KPARAM_INFO
	.align		4
.L_745:
        /*0018*/ 	.byte	0x04, 0x17
        /*001a*/ 	.short	(.L_747 - .L_746)
.L_746:
        /*001c*/ 	.word	0x00000000
        /*0020*/ 	.short	0x0001
        /*0022*/ 	.short	0x0004
        /*0024*/ 	.byte	0x00, 0xf0, 0x05, 0x00


	//----- nvinfo : EIATTR_KPARAM_INFO
	.align		4
.L_747:
        /*0028*/ 	.byte	0x04, 0x17
        /*002a*/ 	.short	(.L_749 - .L_748)
.L_748:
        /*002c*/ 	.word	0x00000000
        /*0030*/ 	.short	0x0000
        /*0032*/ 	.short	0x0000
        /*0034*/ 	.byte	0x00, 0xf0, 0x11, 0x00


	//----- nvinfo : EIATTR_SPARSE_MMA_MASK
	.align		4
.L_749:
        /*0038*/ 	.byte	0x03, 0x50
        /*003a*/ 	.short	0x0000


	//----- nvinfo : EIATTR_MAXREG_COUNT
	.align		4
        /*003c*/ 	.byte	0x03, 0x1b
        /*003e*/ 	.short	0x00ff


	//----- nvinfo : EIATTR_MERCURY_ISA_VERSION
	.align		4
        /*0040*/ 	.byte	0x03, 0x5f
        /*0042*/ 	.short	0x0101


	//----- nvinfo : EIATTR_VRC_CTA_INIT_COUNT
	.align		4
        /*0044*/ 	.byte	0x02, 0x4a
	.zero		1
	.zero		1


	//----- nvinfo : EIATTR_EXIT_INSTR_OFFSETS
	.align		4
        /*0048*/ 	.byte	0x04, 0x1c
        /*004a*/ 	.short	(.L_751 - .L_750)


	//   ....[0]....
.L_750:
        /*004c*/ 	.word	0x00008d40


	//   ....[1]....
        /*0050*/ 	.word	0x00008d90


	//   ....[2]....
        /*0054*/ 	.word	0x00011220


	//----- nvinfo : EIATTR_MAX_THREADS
	.align		4
.L_751:
        /*0058*/ 	.byte	0x04, 0x05
        /*005a*/ 	.short	(.L_753 - .L_752)
.L_752:
        /*005c*/ 	.word	0x00000080
        /*0060*/ 	.word	0x00000001
        /*0064*/ 	.word	0x00000001


	//----- nvinfo : EIATTR_CRS_STACK_SIZE
	.align		4
.L_753:
        /*0068*/ 	.byte	0x04, 0x1e
        /*006a*/ 	.short	(.L_755 - .L_754)
.L_754:
        /*006c*/ 	.word	0x00000000


	//----- nvinfo : EIATTR_CBANK_PARAM_SIZE
	.align		4
.L_755:
        /*0070*/ 	.byte	0x03, 0x19
        /*0072*/ 	.short	0x0018


	//----- nvinfo : EIATTR_PARAM_CBANK
	.align		4
        /*0074*/ 	.byte	0x04, 0x0a
        /*0076*/ 	.short	(.L_757 - .L_756)
	.align		4
.L_756:
        /*0078*/ 	.word	index@(.nv.constant0._ZN2at6native29vectorized_elementwise_kernelILi2EZZZNS0_16sinh_kernel_cudaERNS_18TensorIteratorBaseEENKUlvE0_clEvENKUlvE_clEvEUldE_St5arrayIPcLm2EEEEviT0_T1_)
        /*007c*/ 	.short	0x0380
        /*007e*/ 	.short	0x0018


	//----- nvinfo : EIATTR_SW_WAR
	.align		4
.L_757:
        /*0080*/ 	.byte	0x04, 0x36
        /*0082*/ 	.short	(.L_759 - .L_758)
.L_758:
        /*0084*/ 	.word	0x00000008
.L_759:


//--------------------- .nv.info._ZN2at6native29vectorized_elementwise_kernelILi4EZZZNS0_16sinh_kernel_cudaERNS_18TensorIteratorBaseEENKUlvE0_clEvENKUlvE_clEvEUldE_St5arrayIPcLm2EEEEviT0_T1_ --------------------------
	.section	.nv.info._ZN2at6native29vectorized_elementwise_kernelILi4EZZZNS0_16sinh_kernel_cudaERNS_18TensorIteratorBaseEENKUlvE0_clEvENKUlvE_clEvEUldE_St5arrayIPcLm2EEEEviT0_T1_,"",@"SHT_CUDA_INFO"
	.sectionflags	@""
	.align	4


	//----- nvinfo : EIATTR_CUDA_API_VERSION
	.align		4
        /*0000*/ 	.byte	0x04, 0x37
        /*0002*/ 	.short	(.L_761 - .L_760)
.L_760:
        /*0004*/ 	.word	0x00000082


	//----- nvinfo : EIATTR_KPARAM_INFO
	.align		4
.L_761:
        /*0008*/ 	.byte	0x04, 0x17
        /*000a*/ 	.short	(.L_763 - .L_762)
.L_762:
        /*000c*/ 	.word	0x00000000
        /*0010*/ 	.short	0x0002
        /*0012*/ 	.short	0x0008
        /*0014*/ 	.byte	0x00, 0xf0, 0x41, 0x00


	//----- nvinfo : EIATTR_KPARAM_INFO
	.align		4
.L_763:
        /*0018*/ 	.byte	0x04, 0x17
        /*001a*/ 	.short	(.L_765 - .L_764)
.L_764:
        /*001c*/ 	.word	0x00000000
        /*0020*/ 	.short	0x0001
        /*0022*/ 	.short	0x0004
        /*0024*/ 	.byte	0x00, 0xf0, 0x05, 0x00


	//----- nvinfo : EIATTR_KPARAM_INFO
	.align		4
.L_765:
        /*0028*/ 	.byte	0x04, 0x17
        /*002a*/ 	.short	(.L_767 - .L_766)
.L_766:
        /*002c*/ 	.word	0x00000000
        /*0030*/ 	.short	0x0000
        /*0032*/ 	.short	0x0000
        /*0034*/ 	.byte	0x00, 0xf0, 0x11, 0x00


	//----- nvinfo : EIATTR_SPARSE_MMA_MASK
	.align		4
.L_767:
        /*0038*/ 	.byte	0x03, 0x50
        /*003a*/ 	.short	0x0000


	//----- nvinfo : EIATTR_MAXREG_COUNT
	.align		4
        /*003c*/ 	.byte	0x03, 0x1b
        /*003e*/ 	.short	0x00ff


	//----- nvinfo : EIATTR_MERCURY_ISA_VERSION
	.align		4
        /*0040*/ 	.byte	0x03, 0x5f
        /*0042*/ 	.short	0x0101


	//----- nvinfo : EIATTR_VRC_CTA_INIT_COUNT
	.align		4
        /*0044*/ 	.byte	0x02, 0x4a
	.zero		1
	.zero		1


	//----- nvinfo : EIATTR_EXIT_INSTR_OFFSETS
	.align		4
        /*0048*/ 	.byte	0x04, 0x1c
        /*004a*/ 	.short	(.L_769 - .L_768)


	//   ....[0]....
.L_768:
        /*004c*/ 	.word	0x00008d40


	//   ....[1]....
        /*0050*/ 	.word	0x00008d90


	//   ....[2]....
        /*0054*/ 	.word	0x000111e0


	//----- nvinfo : EIATTR_MAX_THREADS
	.align		4
.L_769:
        /*0058*/ 	.byte	0x04, 0x05
        /*005a*/ 	.short	(.L_771 - .L_770)
.L_770:
        /*005c*/ 	.word	0x00000080
        /*0060*/ 	.word	0x00000001
        /*0064*/ 	.word	0x00000001


	//----- nvinfo : EIATTR_CRS_STACK_SIZE
	.align		4
.L_771:
        /*0068*/ 	.byte	0x04, 0x1e
        /*006a*/ 	.short	(.L_773 - .L_772)
.L_772:
        /*006c*/ 	.word	0x00000000


	//----- nvinfo : EIATTR_CBANK_PARAM_SIZE
	.align		4
.L_773:
        /*0070*/ 	.byte	0x03, 0x19
        /*0072*/ 	.short	0x0018


	//----- nvinfo : EIATTR_PARAM_CBANK
	.align		4
        /*0074*/ 	.byte	0x04, 0x0a
        /*0076*/ 	.short	(.L_775 - .L_774)
	.align		4
.L_774:
        /*0078*/ 	.word	index@(.nv.constant0._ZN2at6native29vectorized_elementwise_kernelILi4EZZZNS0_16sinh_kernel_cudaERNS_18TensorIteratorBaseEENKUlvE0_clEvENKUlvE_clEvEUldE_St5arrayIPcLm2EEEEviT0_T1_)
        /*007c*/ 	.short	0x0380
        /*007e*/ 	.short	0x0018


	//----- nvinfo : EIATTR_SW_WAR
	.align		4
.L_775:
        /*0080*/ 	.byte	0x04, 0x36
        /*0082*/ 	.short	(.L_777 - .L_776)
.L_776:
        /*0084*/ 	.word	0x00000008
.L_777:


//--------------------- .nv.info._ZN2at6native29vectorized_elementwise_kernelILi8EZZZNS0_16sinh_kernel_cudaERNS_18TensorIteratorBaseEENKUlvE0_clEvENKUlvE_clEvEUldE_St5arrayIPcLm2EEEEviT0_T1_ --------------------------
	.section	.nv.info._ZN2at6native29vectorized_elementwise_kernelILi8EZZZNS0_16sinh_kernel_cudaERNS_18TensorIteratorBaseEENKUlvE0_clEvENKUlvE_clEvEUldE_St5arrayIPcLm2EEEEviT0_T1_,"",@"SHT_CUDA_INFO"
	.sectionflags	@""
	.align	4


	//----- nvinfo : EIATTR_CUDA_API_VERSION
	.align		4
        /*0000*/ 	.byte	0x04, 0x37
        /*0002*/ 	.short	(.L_779 - .L_778)
.L_778:
        /*0004*/ 	.word	0x00000082


	//----- nvinfo : EIATTR_KPARAM_INFO
	.align		4
.L_779:
        /*0008*/ 	.byte	0x04, 0x17
        /*000a*/ 	.short	(.L_781 - .L_780)
.L_780:
        /*000c*/ 	.word	0x00000000
        /*0010*/ 	.short	0x0002
        /*0012*/ 	.short	0x0008
        /*0014*/ 	.byte	0x00, 0xf0, 0x41, 0x00


	//----- nvinfo : EIATTR_KPARAM_INFO
	.align		4
.L_781:
        /*0018*/ 	.byte	0x04, 0x17
        /*001a*/ 	.short	(.L_783 - .L_782)
.L_782:
        /*001c*/ 	.word	0x00000000
        /*0020*/ 	.short	0x0001
        /*0022*/ 	.short	0x0004
        /*0024*/ 	.byte	0x00, 0xf0, 0x05, 0x00


	//----- nvinfo : EIATTR_KPARAM_INFO
	.align		4
.L_783:
        /*0028*/ 	.byte	0x04, 0x17
        /*002a*/ 	.short	(.L_785 - .L_784)
.L_784:
        /*002c*/ 	.word	0x00000000
        /*0030*/ 	.short	0x0000
        /*0032*/ 	.short	0x0000
        /*0034*/ 	.byte	0x00, 0xf0, 0x11, 0x00


	//----- nvinfo : EIATTR_SPARSE_MMA_MASK
	.align		4
.L_785:
        /*0038*/ 	.byte	0x03, 0x50
        /*003a*/ 	.short	0x0000


	//----- nvinfo : EIATTR_MAXREG_COUNT
	.align		4
        /*003c*/ 	.byte	0x03, 0x1b
        /*003e*/ 	.short	0x00ff


	//----- nvinfo : EIATTR_MERCURY_ISA_VERSION
	.align		4
        /*0040*/ 	.byte	0x03, 0x5f
        /*0042*/ 	.short	0x0101


	//----- nvinfo : EIATTR_VRC_CTA_INIT_COUNT
	.align		4
        /*0044*/ 	.byte	0x02, 0x4a
	.zero		1
	.zero		1


	//----- nvinfo : EIATTR_EXIT_INSTR_OFFSETS
	.align		4
        /*0048*/ 	.byte	0x04, 0x1c
        /*004a*/ 	.short	(.L_787 - .L_786)


	//   ....[0]....
.L_786:
        /*004c*/ 	.word	0x00000010


	//----- nvinfo : EIATTR_MAX_THREADS
	.align		4
.L_787:
        /*0050*/ 	.byte	0x04, 0x05
        /*0052*/ 	.short	(.L_789 - .L_788)
.L_788:
        /*0054*/ 	.word	0x00000080
        /*0058*/ 	.word	0x00000001
        /*005c*/ 	.word	0x00000001


	//----- nvinfo : EIATTR_CBANK_PARAM_SIZE
	.align		4
.L_789:
        /*0060*/ 	.byte	0x03, 0x19
        /*0062*/ 	.short	0x0018


	//----- nvinfo : EIATTR_PARAM_CBANK
	.align		4
        /*0064*/ 	.byte	0x04, 0x0a
        /*0066*/ 	.short	(.L_791 - .L_790)
	.align		4
.L_790:
        /*0068*/ 	.word	index@(.nv.constant0._ZN2at6native29vectorized_elementwise_kernelILi8EZZZNS0_16sinh_kernel_cudaERNS_18TensorIteratorBaseEENKUlvE0_clEvENKUlvE_clEvEUldE_St5arrayIPcLm2EEEEviT0_T1_)
        /*006c*/ 	.short	0x0380
        /*006e*/ 	.short	0x0018


	//----- nvinfo : EIATTR_SW_WAR
	.align		4
.L_791:
        /*0070*/ 	.byte	0x04, 0x36
        /*0072*/ 	.short	(.L_793 - .L_792)
.L_792:
        /*0074*/ 	.word	0x00000008
.L_793:


//--------------------- .nv.callgraph             --------------------------
	.section	.nv.callgraph,"",@"SHT_CUDA_CALLGRAPH"
	.align	4
	.sectionentsize	8
	.align		4
        /*0000*/ 	.word	0x00000000
	.align		4
        /*0004*/ 	.word	0xffffffff
	.align		4
        /*0008*/ 	.word	index@(_ZN2at6native18elementwise_kernelILi128ELi4EZNS0_15gpu_kernel_implIZZZNS0_16sinh_kernel_cudaERNS_18TensorIteratorBaseEENKUlvE0_clEvENKUlvE2_clEvEUlN3c108BFloat16EE_EEvS4_RKT_EUliE_EEviT1_)
	.align		4
        /*000c*/ 	.word	index@(__assertfail)
	.align		4
        /*0010*/ 	.word	index@(_ZN2at6native27unrolled_elementwise_kernelIZZZNS0_16sinh_kernel_cudaERNS_18TensorIteratorBaseEENKUlvE0_clEvENKUlvE2_clEvEUlN3c108BFloat16EE_St5arrayIPcLm2EELi4E23TrivialOffsetCalculatorILi1EjESD_NS0_6memory12LoadWithCastILi1EEENSE_13StoreWithCastILi1EEEEEviT_T0_T2_T3_T4_T5_)
	.align		4
        /*0014*/ 	.word	index@(__assertfail)
	.align		4
        /*0018*/ 	.word	index@(_ZN2at6native18elementwise_kernelILi128ELi4EZNS0_15gpu_kernel_implIZZZNS0_16sinh_kernel_cudaERNS_18TensorIteratorBaseEENKUlvE0_clEvENKUlvE1_clEvEUlN3c104HalfEE_EEvS4_RKT_EUliE_EEviT1_)
	.align		4
        /*001c*/ 	.word	index@(__assertfail)
	.align		4
        /*0020*/ 	.word	index@(_ZN2at6native27unrolled_elementwise_kernelIZZZNS0_16sinh_kernel_cudaERNS_18TensorIteratorBaseEENKUlvE0_clEvENKUlvE1_clEvEUlN3c104HalfEE_St5arrayIPcLm2EELi4E23TrivialOffsetCalculatorILi1EjESD_NS0_6memory12LoadWithCastILi1EEENSE_13StoreWithCastILi1EEEEEviT_T0_T2_T3_T4_T5_)
	.align		4
        /*0024*/ 	.word	index@(__assertfail)
	.align		4
        /*0028*/ 	.word	index@(_ZN2at6native18elementwise_kernelILi128ELi4EZNS0_15gpu_kernel_implIZZZNS0_16sinh_kernel_cudaERNS_18TensorIteratorBaseEENKUlvE0_clEvENKUlvE0_clEvEUlfE_EEvS4_RKT_EUliE_EEviT1_)
	.align		4
        /*002c*/ 	.word	index@(__assertfail)
	.align		4
        /*0030*/ 	.word	index@(_ZN2at6native27unrolled_elementwise_kernelIZZZNS0_16sinh_kernel_cudaERNS_18TensorIteratorBaseEENKUlvE0_clEvENKUlvE0_clEvEUlfE_St5arrayIPcLm2EELi4E23TrivialOffsetCalculatorILi1EjESB_NS0_6memory12LoadWithCastILi1EEENSC_13StoreWithCastILi1EEEEEviT_T0_T2_T3_T4_T5_)
	.align		4
        /*0034*/ 	.word	index@(__assertfail)
	.align		4
        /*0038*/ 	.word	index@(_ZN2at6native18elementwise_kernelILi128ELi4EZNS0_15gpu_kernel_implIZZZNS0_16sinh_kernel_cudaERNS_18TensorIteratorBaseEENKUlvE0_clEvENKUlvE_clEvEUldE_EEvS4_RKT_EUliE_EEviT1_)
	.align		4
        /*003c*/ 	.word	index@(__assertfail)
	.align		4
        /*0040*/ 	.word	index@(_ZN2at6native27unrolled_elementwise_kernelIZZZNS0_16sinh_kernel_cudaERNS_18TensorIteratorBaseEENKUlvE0_clEvENKUlvE_clEvEUldE_St5arrayIPcLm2EELi4E23TrivialOffsetCalculatorILi1EjESB_NS0_6memory12LoadWithCastILi1EEENSC_13StoreWithCastILi1EEEEEviT_T0_T2_T3_T4_T5_)
	.align		4
        /*0044*/ 	.word	index@(__assertfail)
	.align		4
        /*0048*/ 	.word	0x00000000
	.align		4
        /*004c*/ 	.word	0xfffffffe
	.align		4
        /*0050*/ 	.word	0x00000000
	.align		4
        /*0054*/ 	.word	0xfffffffd
	.align		4
        /*0058*/ 	.word	0x00000000
	.align		4
        /*005c*/ 	.word	0xfffffffc


//--------------------- .nv.constant4             --------------------------
	.section	.nv.constant4,"a",@progbits
	.align	8
	.align		8
.nv.constant4:
        /*0000*/ 	.dword	__assertfail
	.align		8
        /*0008*/ 	.dword	__unnamed_1
	.align		8
        /*0010*/ 	.dword	__unnamed_2
	.align		8
        /*0018*/ 	.dword	__unnamed_3
	.align		8
        /*0020*/ 	.dword	__unnamed_4
	.align		8
        /*0028*/ 	.dword	__unnamed_5
	.align		8
        /*0030*/ 	.dword	__unnamed_6
	.align		8
        /*0038*/ 	.dword	__unnamed_7
	.align		8
        /*0040*/ 	.dword	__unnamed_8
	.align		8
        /*0048*/ 	.dword	_ZN58_INTERNAL_beb0505b_27_UnaryGeometricSinhKernel_cu_a7da51164cuda3std3__45__cpo5beginE
	.align		8
        /*0050*/ 	.dword	_ZN58_INTERNAL_beb0505b_27_UnaryGeometricSinhKernel_cu_a7da51164cuda3std3__45__cpo3endE
	.align		8
        /*0058*/ 	.dword	_ZN58_INTERNAL_beb0505b_27_UnaryGeometricSinhKernel_cu_a7da51164cuda3std3__45__cpo6cbeginE
	.align		8
        /*0060*/ 	.dword	_ZN58_INTERNAL_beb0505b_27_UnaryGeometricSinhKernel_cu_a7da51164cuda3std3__45__cpo4cendE
	.align		8
        /*0068*/ 	.dword	_ZN58_INTERNAL_beb0505b_27_UnaryGeometricSinhKernel_cu_a7da51164cuda3std3__45__cpo6rbeginE
	.align		8
        /*0070*/ 	.dword	_ZN58_INTERNAL_beb0505b_27_UnaryGeometricSinhKernel_cu_a7da51164cuda3std3__45__cpo4rendE
	.align		8
        /*0078*/ 	.dword	_ZN58_INTERNAL_beb0505b_27_UnaryGeometricSinhKernel_cu_a7da51164cuda3std3__45__cpo7crbeginE
	.align		8
        /*0080*/ 	.dword	_ZN58_INTERNAL_beb0505b_27_UnaryGeometricSinhKernel_cu_a7da51164cuda3std3__45__cpo5crendE
	.align		8
        /*0088*/ 	.dword	_ZN58_INTERNAL_beb0505b_27_UnaryGeometricSinhKernel_cu_a7da51164cuda3std3__460_GLOBAL__N__beb0505b_27_UnaryGeometricSinhKernel_cu_a7da51166ignoreE
	.align		8
        /*0090*/ 	.dword	_ZN58_INTERNAL_beb0505b_27_UnaryGeometricSinhKernel_cu_a7da51164cuda3std3__419piecewise_constructE
	.align		8
        /*0098*/ 	.dword	_ZN58_INTERNAL_beb0505b_27_UnaryGeometricSinhKernel_cu_a7da51164cuda3std3__48in_placeE
	.align		8
        /*00a0*/ 	.dword	_ZN58_INTERNAL_beb0505b_27_UnaryGeometricSinhKernel_cu_a7da51164cuda3std3__420unreachable_sentinelE
	.align		8
        /*00a8*/ 	.dword	_ZN58_INTERNAL_beb0505b_27_UnaryGeometricSinhKernel_cu_a7da51164cuda3std6ranges3__45__cpo4swapE
	.align		8
        /*00b0*/ 	.dword	_ZN58_INTERNAL_beb0505b_27_UnaryGeometricSinhKernel_cu_a7da51164cuda3std6ranges3__45__cpo9iter_moveE
	.align		8
        /*00b8*/ 	.dword	_ZN58_INTERNAL_beb0505b_27_UnaryGeometricSinhKernel_cu_a7da51164cuda3std6ranges3__45__cpo5beginE
	.align		8
        /*00c0*/ 	.dword	_ZN58_INTERNAL_beb0505b_27_UnaryGeometricSinhKernel_cu_a7da51164cuda3std6ranges3__45__cpo3endE
	.align		8
        /*00c8*/ 	.dword	_ZN58_INTERNAL_beb0505b_27_UnaryGeometricSinhKernel_cu_a7da51164cuda3std6ranges3__45__cpo6cbeginE
	.align		8
        /*00d0*/ 	.dword	_ZN58_INTERNAL_beb0505b_27_UnaryGeometricSinhKernel_cu_a7da51164cuda3std6ranges3__45__cpo4cendE
	.align		8
        /*00d8*/ 	.dword	_ZN58_INTERNAL_beb0505b_27_UnaryGeometricSinhKernel_cu_a7da51164cuda3std6ranges3__45__cpo7advanceE
	.align		8
        /*00e0*/ 	.dword	_ZN58_INTERNAL_beb0505b_27_UnaryGeometricSinhKernel_cu_a7da51164cuda3std6ranges3__45__cpo9iter_swapE
	.align		8
        /*00e8*/ 	.dword	_ZN58_INTERNAL_beb0505b_27_UnaryGeometricSinhKernel_cu_a7da51164cuda3std6ranges3__45__cpo4nextE
	.align		8
        /*00f0*/ 	.dword	_ZN58_INTERNAL_beb0505b_27_UnaryGeometricSinhKernel_cu_a7da51164cuda3std6ranges3__45__cpo4prevE
	.align		8
        /*00f8*/ 	.dword	_ZN58_INTERNAL_beb0505b_27_UnaryGeometricSinhKernel_cu_a7da51164cuda3std6ranges3__45__cpo4dataE
	.align		8
        /*0100*/ 	.dword	_ZN58_INTERNAL_beb0505b_27_UnaryGeometricSinhKernel_cu_a7da51164cuda3std6ranges3__45__cpo5cdataE
	.align		8
        /*0108*/ 	.dword	_ZN58_INTERNAL_beb0505b_27_UnaryGeometricSinhKernel_cu_a7da51164cuda3std6ranges3__45__cpo4sizeE
	.align		8
        /*0110*/ 	.dword	_ZN58_INTERNAL_beb0505b_27_UnaryGeometricSinhKernel_cu_a7da51164cuda3std6ranges3__45__cpo5ssizeE
	.align		8
        /*0118*/ 	.dword	_ZN58_INTERNAL_beb0505b_27_UnaryGeometricSinhKernel_cu_a7da51164cuda3std6ranges3__45__cpo8distanceE
	.align		8
        /*0120*/ 	.dword	_ZN58_INTERNAL_beb0505b_27_UnaryGeometricSinhKernel_cu_a7da51166thrust24THRUST_300001_SM_1030_NS6system6detail10sequential3seqE
	.align		8
        /*0128*/ 	.dword	$str$6
	.align		8
        /*0130*/ 	.dword	$str$7


//--------------------- .text._ZN2at6native18elementwise_kernelILi128ELi4EZNS0_15gpu_kernel_implIZZZNS0_16sinh_kernel_cudaERNS_18TensorIteratorBaseEENKUlvE0_clEvENKUlvE2_clEvEUlN3c108BFloat16EE_EEvS4_RKT_EUliE_EEviT1_ --------------------------
	.section	.text._ZN2at6native18elementwise_kernelILi128ELi4EZNS0_15gpu_kernel_implIZZZNS0_16sinh_kernel_cudaERNS_18TensorIteratorBaseEENKUlvE0_clEvENKUlvE2_clEvEUlN3c108BFloat16EE_EEvS4_RKT_EUliE_EEviT1_,"ax",@progbits
	.align	128
        .global         _ZN2at6native18elementwise_kernelILi128ELi4EZNS0_15gpu_kernel_implIZZZNS0_16sinh_kernel_cudaERNS_18TensorIteratorBaseEENKUlvE0_clEvENKUlvE2_clEvEUlN3c108BFloat16EE_EEvS4_RKT_EUliE_EEviT1_
        .type           _ZN2at6native18elementwise_kernelILi128ELi4EZNS0_15gpu_kernel_implIZZZNS0_16sinh_kernel_cudaERNS_18TensorIteratorBaseEENKUlvE0_clEvENKUlvE2_clEvEUlN3c108BFloat16EE_EEvS4_RKT_EUliE_EEviT1_,@function
        .size           _ZN2at6native18elementwise_kernelILi128ELi4EZNS0_15gpu_kernel_implIZZZNS0_16sinh_kernel_cudaERNS_18TensorIteratorBaseEENKUlvE0_clEvENKUlvE2_clEvEUlN3c108BFloat16EE_EEvS4_RKT_EUliE_EEviT1_,(.L_x_2791 - _ZN2at6native18elementwise_kernelILi128ELi4EZNS0_15gpu_kernel_implIZZZNS0_16sinh_kernel_cudaERNS_18TensorIteratorBaseEENKUlvE0_clEvENKUlvE2_clEvEUlN3c108BFloat16EE_EEvS4_RKT_EUliE_EEviT1_)
        .other          _ZN2at6native18elementwise_kernelILi128ELi4EZNS0_15gpu_kernel_implIZZZNS0_16sinh_kernel_cudaERNS_18TensorIteratorBaseEENKUlvE0_clEvENKUlvE2_clEvEUlN3c108BFloat16EE_EEvS4_RKT_EUliE_EEviT1_,@"STO_CUDA_ENTRY STV_DEFAULT"
_ZN2at6native18elementwise_kernelILi128ELi4EZNS0_15gpu_kernel_implIZZZNS0_16sinh_kernel_cudaERNS_18TensorIteratorBaseEENKUlvE0_clEvENKUlvE2_clEvEUlN3c108BFloat16EE_EEvS4_RKT_EUliE_EEviT1_:
.text._ZN2at6native18elementwise_kernelILi128ELi4EZNS0_15gpu_kernel_implIZZZNS0_16sinh_kernel_cudaERNS_18TensorIteratorBaseEENKUlvE0_clEvENKUlvE2_clEvEUlN3c108BFloat16EE_EEvS4_RKT_EUliE_EEviT1_:
[----:B------:R-:W0:Y:S01]  /*0000*/  LDC R1, c[0x0][0x37c] ;  /* 0x0000df00ff017b82 */ /* 0x000e220000000800 */
[----:B------:R-:W1:Y:S07]  /*0010*/  S2R R17, SR_TID.X ;  /* 0x0000000000117919 */ /* 0x000e6e0000002100 */
[----:B------:R-:W2:Y:S01]  /*0020*/  S2UR UR4, SR_CTAID.X ;  /* 0x00000000000479c3 */ /* 0x000ea20000002500 */
[----:B------:R-:W3:Y:S01]  /*0030*/  LDCU UR39, c[0x0][0x388] ;  /* 0x00007100ff2777ac */ /* 0x000ee20008000800 */
[----:B------:R-:W-:Y:S01]  /*0040*/  BSSY.RECONVERGENT B6, `(.L_x_0) ;  /* 0x0000348000067945 */ /* 0x000fe20003800200 */
[----:B------:R-:W4:Y:S01]  /*0050*/  LDCU UR5, c[0x0][0x380] ;  /* 0x00007000ff0577ac */ /* 0x000f220008000800 */
[----:B------:R-:W0:Y:S01]  /*0060*/  LDCU.64 UR36, c[0x0][0x358] ;  /* 0x00006b00ff2477ac */ /* 0x000e220008000a00 */
[----:B------:R-:W0:Y:S01]  /*0070*/  LDCU.U8 UR41, c[0x0][0x592] ;  /* 0x0000b240ff2977ac */ /* 0x000e220008000000 */
[----:B------:R-:W0:Y:S01]  /*0080*/  LDCU.U8 UR42, c[0x0][0x591] ;  /* 0x0000b220ff2a77ac */ /* 0x000e220008000000 */
[----:B---3--:R-:W-:-:S02]  /*0090*/  UIADD3 UR40, UPT, UPT, UR39, -0x1, URZ ;  /* 0xffffffff27287890 */ /* 0x008fc4000fffe0ff */
[----:B--2---:R-:W-:Y:S02]  /*00a0*/  USHF.L.U32 UR4, UR4, 0x9, URZ ;  /* 0x0000000904047899 */ /* 0x004fe400080006ff */
[----:B------:R-:W-:-:S04]  /*00b0*/  UISETP.LT.U32.AND UP0, UPT, UR40, 0x18, UPT ;  /* 0x000000182800788c */ /* 0x000fc8000bf01070 */
[----:B------:R-:W-:Y:S01]  /*00c0*/  USEL UR38, UR40, 0x18, UP0 ;  /* 0x0000001828267887 */ /* 0x000fe20008000000 */
[----:B-1----:R-:W-:-:S03]  /*00d0*/  LOP3.LUT R17, R17, UR4, RZ, 0xfc, !PT ;  /* 0x0000000411117c12 */ /* 0x002fc6000f8efcff */
[----:B------:R-:W-:Y:S01]  /*00e0*/  UIADD3 UR38, UPT, UPT, UR38, 0x1, URZ ;  /* 0x0000000126267890 */ /* 0x000fe2000fffe0ff */
[----:B----4-:R-:W-:-:S13]  /*00f0*/  ISETP.GE.AND P0, PT, R17, UR5, PT ;  /* 0x0000000511007c0c */ /* 0x010fda000bf06270 */
[----:B0-----:R-:W-:Y:S05]  /*0100*/  @P0 BRA `(.L_x_1) ;  /* 0x0000003000ec0947 */ /* 0x001fea0003800000 */
[----:B------:R-:W-:Y:S01]  /*0110*/  UISETP.NE.AND UP0, UPT, UR39, URZ, UPT ;  /* 0x000000ff2700728c */ /* 0x000fe2000bf05270 */
[----:B------:R-:W-:Y:S02]  /*0120*/  IMAD.MOV.U32 R0, RZ, RZ, RZ ;  /* 0x000000ffff007224 */ /* 0x000fe400078e00ff */
[----:B------:R-:W-:-:S06]  /*0130*/  IMAD.MOV.U32 R16, RZ, RZ, RZ ;  /* 0x000000ffff107224 */ /* 0x000fcc00078e00ff */
[----:B------:R-:W-:Y:S05]  /*0140*/  BRA.U !UP0, `(.L_x_2) ;  /* 0x0000001108a87547 */ /* 0x000fea000b800000 */
[----:B------:R-:W0:Y:S01]  /*0150*/  LDCU.64 UR4, c[0x0][0x390] ;  /* 0x00007200ff0477ac */ /* 0x000e220008000a00 */
[----:B------:R-:W-:Y:S01]  /*0160*/  HFMA2 R16, -RZ, RZ, 0, 0 ;  /* 0x00000000ff107431 */ /* 0x000fe200000001ff */
[----:B------:R-:W1:Y:S01]  /*0170*/  LDCU UR6, c[0x0][0x38c] ;  /* 0x00007180ff0677ac */ /* 0x000e620008000800 */
[----:B------:R-:W2:Y:S01]  /*0180*/  LDCU.64 UR8, c[0x0][0x4b8] ;  /* 0x00009700ff0877ac */ /* 0x000ea20008000a00 */
[----:B------:R-:W-:Y:S02]  /*0190*/  UISETP.NE.AND UP0, UPT, UR40, URZ, UPT ;  /* 0x000000ff2800728c */ /* 0x000fe4000bf05270 */
[----:B0-----:R-:W-:-:S05]  /*01a0*/  IMAD.HI.U32 R2, R17, UR4, R16 ;  /* 0x0000000411027c27 */ /* 0x001fca000f8e0010 */
[----:B------:R-:W-:-:S05]  /*01b0*/  SHF.R.U32.HI R3, RZ, UR5, R2 ;  /* 0x00000005ff037c19 */ /* 0x000fca0008011602 */
[----:B------:R-:W-:-:S04]  /*01c0*/  IMAD.MOV R0, RZ, RZ, -R3 ;  /* 0x000000ffff007224 */ /* 0x000fc800078e0a03 */
[----:B-1----:R-:W-:-:S04]  /*01d0*/  IMAD R0, R0, UR6, R17 ;  /* 0x0000000600007c24 */ /* 0x002fc8000f8e0211 */
[C---:B--2---:R-:W-:Y:S02]  /*01e0*/  IMAD R16, R0.reuse, UR8, RZ ;  /* 0x0000000800107c24 */ /* 0x044fe4000f8e02ff */
[----:B------:R-:W-:Y:S01]  /*01f0*/  IMAD R0, R0, UR9, RZ ;  /* 0x0000000900007c24 */ /* 0x000fe2000f8e02ff */
[----:B------:R-:W-:Y:S06]  /*0200*/  BRA.U !UP0, `(.L_x_2) ;  /* 0x0000001108787547 */ /* 0x000fec000b800000 */
[----:B------:R-:W0:Y:S01]  /*0210*/  LDCU.64 UR6, c[0x0][0x398] ;  /* 0x00007300ff0677ac */ /* 0x000e220008000a00 */
[----:B------:R-:W-:Y:S01]  /*0220*/  IMAD.MOV.U32 R2, RZ, RZ, RZ ;  /* 0x000000ffff027224 */ /* 0x000fe200078e00ff */
[----:B------:R-:W1:Y:S01]  /*0230*/  LDCU UR4, c[0x0][0x3a0] ;  /* 0x00007400ff0477ac */ /* 0x000e620008000800 */
[----:B------:R-:W2:Y:S01]  /*0240*/  LDCU.64 UR8, c[0x0][0x4c0] ;  /* 0x00009800ff0877ac */ /* 0x000ea20008000a00 */
[----:B------:R-:W-:Y:S01]  /*0250*/  UISETP.NE.AND UP0, UPT, UR38, 0x2, UPT ;  /* 0x000000022600788c */ /* 0x000fe2000bf05270 */
[----:B0-----:R-:W-:-:S05]  /*0260*/  IMAD.HI.U32 R4, R3, UR7, R2 ;  /* 0x0000000703047c27 */ /* 0x001fca000f8e0002 */
[----:B-1----:R-:W-:-:S04]  /*0270*/  SHF.R.U32.HI R5, RZ, UR4, R4 ;  /* 0x00000004ff057c19 */ /* 0x002fc80008011604 */
[----:B------:R-:W-:-:S05]  /*0280*/  IADD3 R2, PT, PT, -R5, RZ, RZ ;  /* 0x000000ff05027210 */ /* 0x000fca0007ffe1ff */
[----:B------:R-:W-:-:S04]  /*0290*/  IMAD R3, R2, UR6, R3 ;  /* 0x0000000602037c24 */ /* 0x000fc8000f8e0203 */
[C---:B--2---:R-:W-:Y:S02]  /*02a0*/  IMAD R16, R3.reuse, UR8, R16 ;  /* 0x0000000803107c24 */ /* 0x044fe4000f8e0210 */
[----:B------:R-:W-:Y:S01]  /*02b0*/  IMAD R0, R3, UR9, R0 ;  /* 0x0000000903007c24 */ /* 0x000fe2000f8e0200 */
[----:B------:R-:W-:Y:S06]  /*02c0*/  BRA.U !UP0, `(.L_x_2) ;  /* 0x0000001108487547 */ /* 0x000fec000b800000 */
[----:B------:R-:W0:Y:S01]  /*02d0*/  LDCU.64 UR4, c[0x0][0x3a8] ;  /* 0x00007500ff0477ac */ /* 0x000e220008000a00 */
[----:B------:R-:W-:Y:S01]  /*02e0*/  IMAD.MOV.U32 R4, RZ, RZ, RZ ;  /* 0x000000ffff047224 */ /* 0x000fe200078e00ff */
[----:B------:R-:W1:Y:S01]  /*02f0*/  LDCU UR6, c[0x0][0x3a4] ;  /* 0x00007480ff0677ac */ /* 0x000e620008000800 */
[----:B------:R-:W2:Y:S01]  /*0300*/  LDCU.64 UR8, c[0x0][0x4c8] ;  /* 0x00009900ff0877ac */ /* 0x000ea20008000a00 */
[----:B------:R-:W-:Y:S01]  /*0310*/  UISETP.NE.AND UP0, UPT, UR38, 0x3, UPT ;  /* 0x000000032600788c */ /* 0x000fe2000bf05270 */
[----:B0-----:R-:W-:-:S05]  /*0320*/  IMAD.HI.U32 R2, R5, UR4, R4 ;  /* 0x0000000405027c27 */ /* 0x001fca000f8e0004 */
[----:B------:R-:W-:-:S05]  /*0330*/  SHF.R.U32.HI R3, RZ, UR5, R2 ;  /* 0x00000005ff037c19 */ /* 0x000fca0008011602 */
[----:B------:R-:W-:-:S04]  /*0340*/  IMAD.MOV R4, RZ, RZ, -R3 ;  /* 0x000000ffff047224 */ /* 0x000fc800078e0a03 */
[----:B-1----:R-:W-:-:S04]  /*0350*/  IMAD R5, R4, UR6, R5 ;  /* 0x0000000604057c24 */ /* 0x002fc8000f8e0205 */
[C---:B--2---:R-:W-:Y:S02]  /*0360*/  IMAD R16, R5.reuse, UR8, R16 ;  /* 0x0000000805107c24 */ /* 0x044fe4000f8e0210 */
[----:B------:R-:W-:Y:S01]  /*0370*/  IMAD R0, R5, UR9, R0 ;  /* 0x0000000905007c24 */ /* 0x000fe2000f8e0200 */
[----:B------:R-:W-:Y:S06]  /*0380*/  BRA.U !UP0, `(.L_x_2) ;  /* 0x0000001108187547 */ /* 0x000fec000b800000 */
[----:B------:R-:W0:Y:S01]  /*0390*/  LDCU.64 UR6, c[0x0][0x3b0] ;  /* 0x00007600ff0677ac */ /* 0x000e220008000a00 */
[----:B------:R-:W-:Y:S01]  /*03a0*/  MOV R2, RZ ;  /* 0x000000ff00027202 */ /* 0x000fe20000000f00 */
[----:B------:R-:W1:Y:S01]  /*03b0*/  LDCU UR4, c[0x0][0x3b8] ;  /* 0x00007700ff0477ac */ /* 0x000e620008000800 */
[----:B------:R-:W2:Y:S01]  /*03c0*/  LDCU.64 UR8, c[0x0][0x4d0] ;  /* 0x00009a00ff0877ac */ /* 0x000ea20008000a00 */
[----:B------:R-:W-:Y:S02]  /*03d0*/  UISETP.NE.AND UP0, UPT, UR38, 0x4, UPT ;  /* 0x000000042600788c */ /* 0x000fe4000bf05270 */
[----:B0-----:R-:W-:-:S05]  /*03e0*/  IMAD.HI.U32 R4, R3, UR7, R2 ;  /* 0x0000000703047c27 */ /* 0x001fca000f8e0002 */
[----:B-1----:R-:W-:-:S05]  /*03f0*/  SHF.R.U32.HI R5, RZ, UR4, R4 ;  /* 0x00000004ff057c19 */ /* 0x002fca0008011604 */
[----:B------:R-:W-:-:S04]  /*0400*/  IMAD.MOV R2, RZ, RZ, -R5 ;  /* 0x000000ffff027224 */ /* 0x000fc800078e0a05 */
        /* <DEDUP_REMOVED lines=10> */
[----:B------:R-:W-:-:S04]  /*04b0*/  SHF.R.U32.HI R3, RZ, UR5, R2 ;  /* 0x00000005ff037c19 */ /* 0x000fc80008011602 */
[----:B------:R-:W-:-:S05]  /*04c0*/  IADD3 R4, PT, PT, -R3, RZ, RZ ;  /* 0x000000ff03047210 */ /* 0x000fca0007ffe1ff */
[----:B-1----:R-:W-:-:S04]  /*04d0*/  IMAD R5, R4, UR6, R5 ;  /* 0x0000000604057c24 */ /* 0x002fc8000f8e0205 */
        /* <DEDUP_REMOVED lines=16> */
[----:B------:R-:W-:Y:S01]  /*05e0*/  HFMA2 R4, -RZ, RZ, 0, 0 ;  /* 0x00000000ff047431 */ /* 0x000fe200000001ff */
[----:B------:R-:W1:Y:S01]  /*05f0*/  LDCU UR6, c[0x0][0x3d4] ;  /* 0x00007a80ff0677ac */ /* 0x000e620008000800 */
[----:B------:R-:W2:Y:S01]  /*0600*/  LDCU.64 UR8, c[0x0][0x4e8] ;  /* 0x00009d00ff0877ac */ /* 0x000ea20008000a00 */
[----:B------:R-:W-:Y:S02]  /*0610*/  UISETP.NE.AND UP0, UPT, UR38, 0x7, UPT ;  /* 0x000000072600788c */ /* 0x000fe4000bf05270 */
        /* <DEDUP_REMOVED lines=214> */
[----:B------:R-:W2:Y:S03]  /*1380*/  LDCU.64 UR8, c[0x0][0x578] ;  /* 0x0000af00ff0877ac */ /* 0x000ea60008000a00 */
[----:B0-----:R-:W-:-:S05]  /*1390*/  IMAD.HI.U32 R2, R5, UR4, R4 ;  /* 0x0000000405027c27 */ /* 0x001fca000f8e0004 */
[----:B------:R-:W-:-:S05]  /*13a0*/  SHF.R.U32.HI R2, RZ, UR5, R2 ;  /* 0x00000005ff027c19 */ /* 0x000fca0008011602 */
[----:B------:R-:W-:-:S04]  /*13b0*/  IMAD.MOV R3, RZ, RZ, -R2 ;  /* 0x000000ffff037224 */ /* 0x000fc800078e0a02 */
[----:B-1----:R-:W-:-:S04]  /*13c0*/  IMAD R5, R3, UR6, R5 ;  /* 0x0000000603057c24 */ /* 0x002fc8000f8e0205 */
[C---:B--2---:R-:W-:Y:S02]  /*13d0*/  IMAD R16, R5.reuse, UR8, R16 ;  /* 0x0000000805107c24 */ /* 0x044fe4000f8e0210 */
[----:B------:R-:W-:-:S07]  /*13e0*/  IMAD R0, R5, UR9, R0 ;  /* 0x0000000905007c24 */ /* 0x000fce000f8e0200 */
.L_x_2:
[----:B------:R-:W0:Y:S01]  /*13f0*/  LDCU.64 UR6, c[0x0][0x588] ;  /* 0x0000b100ff0677ac */ /* 0x000e220008000a00 */
[----:B------:R-:W-:-:S04]  /*1400*/  UPRMT UR4, UR41, 0x9910, URZ ;  /* 0x0000991029047896 */ /* 0x000fc800080000ff */
[----:B------:R-:W-:Y:S01]  /*1410*/  UISETP.GT.AND UP0, UPT, UR4, 0x9, UPT ;  /* 0x000000090400788c */ /* 0x000fe2000bf04270 */
[----:B0-----:R-:W-:-:S05]  /*1420*/  IADD3 R2, P0, PT, R0, UR6, RZ ;  /* 0x0000000600027c10 */ /* 0x001fca000ff1e0ff */
[----:B------:R-:W-:-:S03]  /*1430*/  IMAD.X R3, RZ, RZ, UR7, P0 ;  /* 0x00000007ff037e24 */ /* 0x000fc600080e06ff */
[----:B------:R-:W-:Y:S05]  /*1440*/  BRA.U UP0, `(.L_x_3) ;  /* 0x0000000500207547 */ /* 0x000fea000b800000 */
[----:B------:R-:W-:-:S09]  /*1450*/  UISETP.GT.AND UP0, UPT, UR4, 0x4, UPT ;  /* 0x000000040400788c */ /* 0x000fd2000bf04270 */
[----:B------:R-:W-:Y:S05]  /*1460*/  BRA.U UP0, `(.L_x_4) ;  /* 0x0000000100807547 */ /* 0x000fea000b800000 */
[----:B------:R-:W-:-:S09]  /*1470*/  UISETP.GT.AND UP0, UPT, UR4, 0x1, UPT ;  /* 0x000000010400788c */ /* 0x000fd2000bf04270 */
[----:B------:R-:W-:Y:S05]  /*1480*/  BRA.U UP0, `(.L_x_5) ;  /* 0x0000000100307547 */ /* 0x000fea000b800000 */
[----:B------:R-:W-:-:S09]  /*1490*/  UISETP.NE.AND UP0, UPT, UR41, URZ, UPT ;  /* 0x000000ff2900728c */ /* 0x000fd2000bf05270 */
[----:B------:R-:W-:Y:S05]  /*14a0*/  BRA.U !UP0, `(.L_x_6) ;  /* 0x0000000108187547 */ /* 0x000fea000b800000 */
[----:B------:R-:W-:-:S09]  /*14b0*/  UISETP.NE.AND UP0, UPT, UR4, 0x1, UPT ;  /* 0x000000010400788c */ /* 0x000fd2000bf05270 */
[----:B------:R-:W-:Y:S05]  /*14c0*/  BRA.U UP0, `(.L_x_7) ;  /* 0x0000000d00347547 */ /* 0x000fea000b800000 */
[----:B------:R-:W2:Y:S02]  /*14d0*/  LDG.E.S8 R2, desc[UR36][R2.64] ;  /* 0x0000002402027981 */ /* 0x000ea4000c1e1300 */
[----:B--2---:R-:W0:Y:S02]  /*14e0*/  I2F.S16 R0, R2 ;  /* 0x0000000200007306 */ /* 0x004e240000101400 */
[----:B0-----:R-:W-:Y:S01]  /*14f0*/  F2FP.BF16.F32.PACK_AB R0, RZ, R0 ;  /* 0x00000000ff00723e */ /* 0x001fe200000010ff */
[----:B------:R-:W-:Y:S06]  /*1500*/  BRA `(.L_x_8) ;  /* 0x0000000c00b47947 */ /* 0x000fec0003800000 */
.L_x_6:
[----:B------:R-:W2:Y:S02]  /*1510*/  LDG.E.U8 R2, desc[UR36][R2.64] ;  /* 0x0000002402027981 */ /* 0x000ea4000c1e1100 */
[----:B--2---:R-:W-:-:S04]  /*1520*/  I2FP.F32.U32 R0, R2 ;  /* 0x0000000200007245 */ /* 0x004fc80000201000 */
[----:B------:R-:W-:Y:S01]  /*1530*/  F2FP.BF16.F32.PACK_AB R0, RZ, R0 ;  /* 0x00000000ff00723e */ /* 0x000fe200000010ff */
[----:B------:R-:W-:Y:S06]  /*1540*/  BRA `(.L_x_8) ;  /* 0x0000000c00a47947 */ /* 0x000fec0003800000 */
.L_x_5:
[----:B------:R-:W-:-:S09]  /*1550*/  UISETP.NE.AND UP0, UPT, UR4, 0x2, UPT ;  /* 0x000000020400788c */ /* 0x000fd2000bf05270 */
[----:B------:R-:W-:Y:S05]  /*1560*/  BRA.U !UP0, `(.L_x_9) ;  /* 0x0000000108307547 */ /* 0x000fea000b800000 */
[----:B------:R-:W-:-:S09]  /*1570*/  UISETP.NE.AND UP0, UPT, UR4, 0x3, UPT ;  /* 0x000000030400788c */ /* 0x000fd2000bf05270 */
[----:B------:R-:W-:Y:S05]  /*1580*/  BRA.U !UP0, `(.L_x_10) ;  /* 0x0000000108187547 */ /* 0x000fea000b800000 */
[----:B------:R-:W-:-:S09]  /*1590*/  UISETP.NE.AND UP0, UPT, UR4, 0x4, UPT ;  /* 0x000000040400788c */ /* 0x000fd2000bf05270 */
[----:B------:R-:W-:Y:S05]  /*15a0*/  BRA.U UP0, `(.L_x_7) ;  /* 0x0000000900fc7547 */ /* 0x000fea000b800000 */
[----:B------:R-:W2:Y:S02]  /*15b0*/  LDG.E.64 R2, desc[UR36][R2.64] ;  /* 0x0000002402027981 */ /* 0x000ea4000c1e1b00 */
[----:B--2---:R-:W0:Y:S02]  /*15c0*/  I2F.S64 R0, R2 ;  /* 0x0000000200007312 */ /* 0x004e240000301400 */
[----:B0-----:R-:W-:Y:S01]  /*15d0*/  F2FP.BF16.F32.PACK_AB R0, RZ, R0 ;  /* 0x00000000ff00723e */ /* 0x001fe200000010ff */
[----:B------:R-:W-:Y:S06]  /*15e0*/  BRA `(.L_x_8) ;  /* 0x0000000c007c7947 */ /* 0x000fec0003800000 */
.L_x_10:
[----:B------:R-:W2:Y:S02]  /*15f0*/  LDG.E R2, desc[UR36][R2.64] ;  /* 0x0000002402027981 */ /* 0x000ea4000c1e1900 */
[----:B--2---:R-:W-:-:S04]  /*1600*/  I2FP.F32.S32 R0, R2 ;  /* 0x0000000200007245 */ /* 0x004fc80000201400 */
[----:B------:R-:W-:Y:S01]  /*1610*/  F2FP.BF16.F32.PACK_AB R0, RZ, R0 ;  /* 0x00000000ff00723e */ /* 0x000fe200000010ff */
[----:B------:R-:W-:Y:S06]  /*1620*/  BRA `(.L_x_8) ;  /* 0x0000000c006c7947 */ /* 0x000fec0003800000 */
.L_x_9:
[----:B------:R-:W2:Y:S02]  /*1630*/  LDG.E.U16 R2, desc[UR36][R2.64] ;  /* 0x0000002402027981 */ /* 0x000ea4000c1e1500 */
[----:B--2---:R-:W0:Y:S02]  /*1640*/  I2F.S16 R0, R2 ;  /* 0x0000000200007306 */ /* 0x004e240000101400 */
[----:B0-----:R-:W-:Y:S01]  /*1650*/  F2FP.BF16.F32.PACK_AB R0, RZ, R0 ;  /* 0x00000000ff00723e */ /* 0x001fe200000010ff */
[----:B------:R-:W-:Y:S06]  /*1660*/  BRA `(.L_x_8) ;  /* 0x0000000c005c7947 */ /* 0x000fec0003800000 */
.L_x_4:
[----:B------:R-:W-:-:S09]  /*1670*/  UISETP.GT.AND UP0, UPT, UR4, 0x6, UPT ;  /* 0x000000060400788c */ /* 0x000fd2000bf04270 */
[----:B------:R-:W-:Y:S05]  /*1680*/  BRA.U UP0, `(.L_x_11) ;  /* 0x00000001002c7547 */ /* 0x000fea000b800000 */
[----:B------:R-:W-:-:S09]  /*1690*/  UISETP.NE.AND UP0, UPT, UR4, 0x5, UPT ;  /* 0x000000050400788c */ /* 0x000fd2000bf05270 */
[----:B------:R-:W-:Y:S05]  /*16a0*/  BRA.U !UP0, `(.L_x_12) ;  /* 0x0000000108147547 */ /* 0x000fea000b800000 */
[----:B------:R-:W-:-:S09]  /*16b0*/  UISETP.NE.AND UP0, UPT, UR4, 0x6, UPT ;  /* 0x000000060400788c */ /* 0x000fd2000bf05270 */
[----:B------:R-:W-:Y:S05]  /*16c0*/  BRA.U UP0, `(.L_x_7) ;  /* 0x0000000900b47547 */ /* 0x000fea000b800000 */
[----:B------:R-:W2:Y:S02]  /*16d0*/  LDG.E R2, desc[UR36][R2.64] ;  /* 0x0000002402027981 */ /* 0x000ea4000c1e1900 */
[----:B--2---:R-:W-:Y:S01]  /*16e0*/  F2FP.BF16.F32.PACK_AB R0, RZ, R2 ;  /* 0x00000002ff00723e */ /* 0x004fe200000010ff */
[----:B------:R-:W-:Y:S06]  /*16f0*/  BRA `(.L_x_8) ;  /* 0x0000000c00387947 */ /* 0x000fec0003800000 */
.L_x_12:
[----:B------:R-:W2:Y:S02]  /*1700*/  LDG.E.U16 R0, desc[UR36][R2.64] ;  /* 0x0000002402007981 */ /* 0x000ea4000c1e1500 */
[----:B--2---:R-:W-:-:S05]  /*1710*/  HADD2.F32 R0, -RZ, R0.H0_H0 ;  /* 0x20000000ff007230 */ /* 0x004fca0000004100 */
[----:B------:R-:W-:Y:S01]  /*1720*/  F2FP.BF16.F32.PACK_AB R0, RZ, R0 ;  /* 0x00000000ff00723e */ /* 0x000fe200000010ff */
[----:B------:R-:W-:Y:S06]  /*1730*/  BRA `(.L_x_8) ;  /* 0x0000000c00287947 */ /* 0x000fec0003800000 */
.L_x_11:
[----:B------:R-:W-:-:S09]  /*1740*/  UISETP.NE.AND UP0, UPT, UR4, 0x7, UPT ;  /* 0x000000070400788c */ /* 0x000fd2000bf05270 */
[----:B------:R-:W-:Y:S05]  /*1750*/  BRA.U !UP0, `(.L_x_13) ;  /* 0x00000001082c7547 */ /* 0x000fea000b800000 */
[----:B------:R-:W-:-:S09]  /*1760*/  UISETP.NE.AND UP0, UPT, UR4, 0x8, UPT ;  /* 0x000000080400788c */ /* 0x000fd2000bf05270 */
[----:B------:R-:W-:Y:S05]  /*1770*/  BRA.U !UP0, `(.L_x_14) ;  /* 0x0000000108147547 */ /* 0x000fea000b800000 */
[----:B------:R-:W-:-:S09]  /*1780*/  UISETP.NE.AND UP0, UPT, UR4, 0x9, UPT ;  /* 0x000000090400788c */ /* 0x000fd2000bf05270 */
[----:B------:R-:W-:Y:S05]  /*1790*/  BRA.U UP0, `(.L_x_7) ;  /* 0x0000000900807547 */ /* 0x000fea000b800000 */
[----:B------:R-:W2:Y:S02]  /*17a0*/  LDG.E R2, desc[UR36][R2.64] ;  /* 0x0000002402027981 */ /* 0x000ea4000c1e1900 */
[----:B--2---:R-:W-:Y:S01]  /*17b0*/  F2FP.BF16.F32.PACK_AB R0, RZ, R2 ;  /* 0x00000002ff00723e */ /* 0x004fe200000010ff */
[----:B------:R-:W-:Y:S06]  /*17c0*/  BRA `(.L_x_8) ;  /* 0x0000000c00047947 */ /* 0x000fec0003800000 */
.L_x_14:
[----:B------:R-:W2:Y:S02]  /*17d0*/  LDG.E.U16 R2, desc[UR36][R2.64] ;  /* 0x0000002402027981 */ /* 0x000ea4000c1e1500 */
[----:B--2---:R-:W-:-:S05]  /*17e0*/  HADD2.F32 R0, -RZ, R2.H0_H0 ;  /* 0x20000002ff007230 */ /* 0x004fca0000004100 */
[----:B------:R-:W-:Y:S01]  /*17f0*/  F2FP.BF16.F32.PACK_AB R0, RZ, R0 ;  /* 0x00000000ff00723e */ /* 0x000fe200000010ff */
[----:B------:R-:W-:Y:S06]  /*1800*/  BRA `(.L_x_8) ;  /* 0x0000000800f47947 */ /* 0x000fec0003800000 */
.L_x_13:
[----:B------:R-:W2:Y:S01]  /*1810*/  LDG.E.64 R2, desc[UR36][R2.64] ;  /* 0x0000002402027981 */ /* 0x000ea2000c1e1b00 */
[----:B------:R-:W-:Y:S01]  /*1820*/  UMOV UR4, 0xf0000000 ;  /* 0xf000000000047882 */ /* 0x000fe20000000000 */
[----:B------:R-:W-:Y:S02]  /*1830*/  UMOV UR5, 0x380fffff ;  /* 0x380fffff00057882 */ /* 0x000fe40000000000 */
[----:B--2---:R-:W0:-:S15]  /*1840*/  DSETP.GEU.AND P0, PT, |R2|, UR4, PT ;  /* 0x0000000402007e2a */ /* 0x004e1e000bf0e200 */
[----:B------:R-:W-:-:S15]  /*1850*/  NOP ;  /* 0x0000000000007918 */ /* 0x000fde0000000000 */
[----:B------:R-:W-:-:S15]  /*1860*/  NOP ;  /* 0x0000000000007918 */ /* 0x000fde0000000000 */
[----:B------:R-:W-:-:S15]  /*1870*/  NOP ;  /* 0x0000000000007918 */ /* 0x000fde0000000000 */
[----:B------:R-:W-:-:S04]  /*1880*/  NOP ;  /* 0x0000000000007918 */ /* 0x000fc80000000000 */
[----:B------:R-:W0:Y:S02]  /*1890*/  F2F.F32.F64 R0, R2 ;  /* 0x0000000200007310 */ /* 0x000e240000301000 */
[----:B0-----:R-:W-:-:S05]  /*18a0*/  @!P0 FMUL R0, R0, 1.175494350822287508e-38 ;  /* 0x0080000000008820 */ /* 0x001fca0000400000 */
[----:B------:R-:W-:Y:S01]  /*18b0*/  F2FP.BF16.F32.PACK_AB R0, RZ, R0 ;  /* 0x00000000ff00723e */ /* 0x000fe200000010ff */
[----:B------:R-:W-:Y:S06]  /*18c0*/  BRA `(.L_x_8) ;  /* 0x0000000800c47947 */ /* 0x000fec0003800000 */
.L_x_3:
[----:B------:R-:W-:-:S09]  /*18d0*/  UISETP.GT.AND UP0, UPT, UR4, 0x18, UPT ;  /* 0x000000180400788c */ /* 0x000fd2000bf04270 */
[----:B------:R-:W-:Y:S05]  /*18e0*/  BRA.U UP0, `(.L_x_15) ;  /* 0x0000000500047547 */ /* 0x000fea000b800000 */
[----:B------:R-:W-:-:S09]  /*18f0*/  UISETP.GT.AND UP0, UPT, UR4, 0xe, UPT ;  /* 0x0000000e0400788c */ /* 0x000fd2000bf04270 */
[----:B------:R-:W-:Y:S05]  /*1900*/  BRA.U UP0, `(.L_x_16) ;  /* 0x0000000100547547 */ /* 0x000fea000b800000 */
[----:B------:R-:W-:-:S09]  /*1910*/  UISETP.NE.AND UP0, UPT, UR4, 0xa, UPT ;  /* 0x0000000a0400788c */ /* 0x000fd2000bf05270 */
[----:B------:R-:W-:Y:S05]  /*1920*/  BRA.U !UP0, `(.L_x_17) ;  /* 0x00000001081c7547 */ /* 0x000fea000b800000 */
[----:B------:R-:W-:-:S09]  /*1930*/  UISETP.NE.AND UP0, UPT, UR4, 0xb, UPT ;  /* 0x0000000b0400788c */ /* 0x000fd2000bf05270 */
[----:B------:R-:W-:Y:S05]  /*1940*/  BRA.U UP0, `(.L_x_7) ;  /* 0x0000000900147547 */ /* 0x000fea000b800000 */
[----:B------:R-:W2:Y:S02]  /*1950*/  LDG.E.U8 R2, desc[UR36][R2.64] ;  /* 0x0000002402027981 */ /* 0x000ea4000c1e1100 */
[----:B--2---:R-:W-:-:S04]  /*1960*/  ISETP.NE.AND P0, PT, R2, RZ, PT ;  /* 0x000000ff0200720c */ /* 0x004fc80003f05270 */
[----:B------:R-:W-:-:S04]  /*1970*/  FSEL R0, RZ, 1, !P0 ;  /* 0x3f800000ff007808 */ /* 0x000fc80004000000 */
[----:B------:R-:W-:Y:S01]  /*1980*/  F2FP.BF16.F32.PACK_AB R0, RZ, R0 ;  /* 0x00000000ff00723e */ /* 0x000fe200000010ff */
[----:B------:R-:W-:Y:S06]  /*1990*/  BRA `(.L_x_8) ;  /* 0x0000000800907947 */ /* 0x000fec0003800000 */
.L_x_17:
        /* <DEDUP_REMOVED lines=12> */
.L_x_16:
[----:B------:R-:W-:-:S09]  /*1a60*/  UISETP.NE.AND UP0, UPT, UR4, 0xf, UPT ;  /* 0x0000000f0400788c */ /* 0x000fd2000bf05270 */
[----:B------:R-:W-:Y:S05]  /*1a70*/  BRA.U !UP0, `(.L_x_18) ;  /* 0x0000000108987547 */ /* 0x000fea000b800000 */
[----:B------:R-:W-:-:S09]  /*1a80*/  UISETP.NE.AND UP0, UPT, UR4, 0x17, UPT ;  /* 0x000000170400788c */ /* 0x000fd2000bf05270 */
[----:B------:R-:W-:Y:S05]  /*1a90*/  BRA.U !UP0, `(.L_x_19) ;  /* 0x00000001085c7547 */ /* 0x000fea000b800000 */
[----:B------:R-:W-:-:S09]  /*1aa0*/  UISETP.NE.AND UP0, UPT, UR4, 0x18, UPT ;  /* 0x000000180400788c */ /* 0x000fd2000bf05270 */
[----:B------:R-:W-:Y:S05]  /*1ab0*/  BRA.U UP0, `(.L_x_7) ;  /* 0x0000000500b87547 */ /* 0x000fea000b800000 */
[----:B------:R-:W2:Y:S01]  /*1ac0*/  LDG.E.U8 R0, desc[UR36][R2.64] ;  /* 0x0000002402007981 */ /* 0x000ea2000c1e1100 */
[----:B------:R-:W-:Y:S01]  /*1ad0*/  IMAD.MOV.U32 R6, RZ, RZ, 0x1f ;  /* 0x0000001fff067424 */ /* 0x000fe200078e00ff */
[----:B--2---:R-:W-:-:S04]  /*1ae0*/  SHF.L.U32 R0, R0, 0x18, RZ ;  /* 0x0000001800007819 */ /* 0x004fc800000006ff */
[C---:B------:R-:W-:Y:S02]  /*1af0*/  LOP3.LUT R4, R0.reuse, 0x7f000000, RZ, 0xc0, !PT ;  /* 0x7f00000000047812 */ /* 0x040fe400078ec0ff */
[----:B------:R-:W-:Y:S02]  /*1b00*/  LOP3.LUT P0, RZ, R0, 0x7f000000, RZ, 0xc0, !PT ;  /* 0x7f00000000ff7812 */ /* 0x000fe4000780c0ff */
[----:B------:R-:W0:Y:S02]  /*1b10*/  FLO.U32 R5, R4 ;  /* 0x0000000400057300 */ /* 0x000e2400000e0000 */
[----:B0-----:R-:W-:-:S05]  /*1b20*/  IMAD.MOV R5, RZ, RZ, -R5 ;  /* 0x000000ffff057224 */ /* 0x001fca00078e0a05 */
[----:B------:R-:W-:-:S04]  /*1b30*/  VIADDMNMX.U32 R5, R5, R6, 0x4, !PT ;  /* 0x0000000405057446 */ /* 0x000fc80007800006 */
[----:B------:R-:W-:-:S04]  /*1b40*/  IADD3 R5, PT, PT, R5, -0x4, RZ ;  /* 0xfffffffc05057810 */ /* 0x000fc80007ffe0ff */
[C---:B------:R-:W-:Y:S01]  /*1b50*/  SHF.L.U32 R6, R4.reuse, R5, RZ ;  /* 0x0000000504067219 */ /* 0x040fe200000006ff */
[----:B------:R-:W-:Y:S02]  /*1b60*/  IMAD.SHL.U32 R7, R5, 0x800000, RZ ;  /* 0x0080000005077824 */ /* 0x000fe400078e00ff */
[----:B------:R-:W-:-:S03]  /*1b70*/  VIADD R5, R4, 0x1000000 ;  /* 0x0100000004057836 */ /* 0x000fc60000000000 */
[----:B------:R-:W-:Y:S02]  /*1b80*/  LEA.HI R6, R6, -R7, RZ, 0x1c ;  /* 0x8000000706067211 */ /* 0x000fe400078fe0ff */
[----:B------:R-:W-:Y:S02]  /*1b90*/  SHF.R.S32.HI R5, RZ, 0x8, R5 ;  /* 0x00000008ff057819 */ /* 0x000fe40000011405 */
[----:B------:R-:W-:-:S04]  /*1ba0*/  IADD3 R6, PT, PT, R6, 0x3c000000, RZ ;  /* 0x3c00000006067810 */ /* 0x000fc80007ffe0ff */
[----:B------:R-:W-:-:S04]  /*1bb0*/  LOP3.LUT R5, R6, 0x7f800000, R5, 0xf8, !PT ;  /* 0x7f80000006057812 */ /* 0x000fc800078ef805 */
[----:B------:R-:W-:-:S04]  /*1bc0*/  SEL R5, R5, RZ, P0 ;  /* 0x000000ff05057207 */ /* 0x000fc80000000000 */
[----:B------:R-:W-:-:S04]  /*1bd0*/  LOP3.LUT R5, R5, 0x80000000, R0, 0xf8, !PT ;  /* 0x8000000005057812 */ /* 0x000fc800078ef800 */
[----:B------:R-:W-:-:S04]  /*1be0*/  F2FP.BF16.F32.PACK_AB R5, RZ, R5 ;  /* 0x00000005ff05723e */ /* 0x000fc800000010ff */
[----:B------:R-:W-:Y:S01]  /*1bf0*/  PRMT R0, R5, 0x7610, R0 ;  /* 0x0000761005007816 */ /* 0x000fe20000000000 */
[----:B------:R-:W-:Y:S06]  /*1c00*/  BRA `(.L_x_8) ;  /* 0x0000000400f47947 */ /* 0x000fec0003800000 */
.L_x_19:
[----:B------:R-:W2:Y:S02]  /*1c10*/  LDG.E.U8 R2, desc[UR36][R2.64] ;  /* 0x0000002402027981 */ /* 0x000ea4000c1e1100 */
[C---:B--2---:R-:W-:Y:S02]  /*1c20*/  IMAD.SHL.U32 R4, R2.reuse, 0x2000000, RZ ;  /* 0x0200000002047824 */ /* 0x044fe400078e00ff */
[----:B------:R-:W-:-:S03]  /*1c30*/  IMAD.SHL.U32 R5, R2, 0x100, RZ ;  /* 0x0000010002057824 */ /* 0x000fc600078e00ff */
[----:B------:R-:W-:-:S13]  /*1c40*/  ISETP.GT.U32.AND P0, PT, R4, 0x7ffffff, PT ;  /* 0x07ffffff0400780c */ /* 0x000fda0003f04070 */
[C---:B------:R-:W-:Y:S02]  /*1c50*/  @!P0 LOP3.LUT R0, R5.reuse, 0x7f00, RZ, 0xc0, !PT ;  /* 0x00007f0005008812 */ /* 0x040fe400078ec0ff */
[----:B------:R-:W-:Y:S02]  /*1c60*/  @P0 LEA.HI R4, R4, 0x70000000, RZ, 0x1c ;  /* 0x7000000004040811 */ /* 0x000fe400078fe0ff */
[----:B------:R-:W-:Y:S02]  /*1c70*/  @!P0 LOP3.LUT R0, R0, 0x3f000000, RZ, 0xfc, !PT ;  /* 0x3f00000000008812 */ /* 0x000fe400078efcff */
[----:B------:R-:W-:-:S03]  /*1c80*/  PRMT R5, R5, 0x9910, RZ ;  /* 0x0000991005057816 */ /* 0x000fc600000000ff */
[----:B------:R-:W-:Y:S01]  /*1c90*/  @!P0 FADD.FTZ R0, R0, -0.5 ;  /* 0xbf00000000008421 */ /* 0x000fe20000010000 */
[----:B------:R-:W-:-:S05]  /*1ca0*/  @P0 FMUL.FTZ R0, R4, 1.9259299443872358531e-34 ;  /* 0x0780000004000820 */ /* 0x000fca0000410000 */
[----:B------:R-:W-:-:S04]  /*1cb0*/  LOP3.LUT R0, R0, 0x80000000, R5, 0xf8, !PT ;  /* 0x8000000000007812 */ /* 0x000fc800078ef805 */
[----:B------:R-:W-:Y:S01]  /*1cc0*/  F2FP.BF16.F32.PACK_AB R0, RZ, R0 ;  /* 0x00000000ff00723e */ /* 0x000fe200000010ff */
[----:B------:R-:W-:Y:S06]  /*1cd0*/  BRA `(.L_x_8) ;  /* 0x0000000400c07947 */ /* 0x000fec0003800000 */
.L_x_18:
[----:B------:R0:W5:Y:S01]  /*1ce0*/  LDG.E.U16 R0, desc[UR36][R2.64] ;  /* 0x0000002402007981 */ /* 0x000162000c1e1500 */
[----:B------:R-:W-:Y:S05]  /*1cf0*/  BRA `(.L_x_8) ;  /* 0x0000000400b87947 */ /* 0x000fea0003800000 */
.L_x_15:
[----:B------:R-:W-:-:S09]  /*1d00*/  UISETP.GT.AND UP0, UPT, UR4, 0x1b, UPT ;  /* 0x0000001b0400788c */ /* 0x000fd2000bf04270 */
[----:B------:R-:W-:Y:S05]  /*1d10*/  BRA.U UP0, `(.L_x_20) ;  /* 0x0000000500087547 */ /* 0x000fea000b800000 */
[----:B------:R-:W-:-:S09]  /*1d20*/  UISETP.NE.AND UP0, UPT, UR4, 0x19, UPT ;  /* 0x000000190400788c */ /* 0x000fd2000bf05270 */
[----:B------:R-:W-:Y:S05]  /*1d30*/  BRA.U !UP0, `(.L_x_21) ;  /* 0x0000000108907547 */ /* 0x000fea000b800000 */
[----:B------:R-:W-:-:S09]  /*1d40*/  UISETP.NE.AND UP0, UPT, UR4, 0x1a, UPT ;  /* 0x0000001a0400788c */ /* 0x000fd2000bf05270 */
[----:B------:R-:W-:Y:S05]  /*1d50*/  BRA.U !UP0, `(.L_x_22) ;  /* 0x0000000108187547 */ /* 0x000fea000b800000 */
[----:B------:R-:W-:-:S09]  /*1d60*/  UISETP.NE.AND UP0, UPT, UR4, 0x1b, UPT ;  /* 0x0000001b0400788c */ /* 0x000fd2000bf05270 */
[----:B------:R-:W-:Y:S05]  /*1d70*/  BRA.U UP0, `(.L_x_7) ;  /* 0x0000000500087547 */ /* 0x000fea000b800000 */
[----:B------:R-:W2:Y:S02]  /*1d80*/  LDG.E.U16 R0, desc[UR36][R2.64] ;  /* 0x0000002402007981 */ /* 0x000ea4000c1e1500 */
[----:B--2---:R-:W-:-:S04]  /*1d90*/  I2FP.F32.U32 R0, R0 ;  /* 0x0000000000007245 */ /* 0x004fc80000201000 */
[----:B------:R-:W-:Y:S01]  /*1da0*/  F2FP.BF16.F32.PACK_AB R0, RZ, R0 ;  /* 0x00000000ff00723e */ /* 0x000fe200000010ff */
[----:B------:R-:W-:Y:S06]  /*1db0*/  BRA `(.L_x_8) ;  /* 0x0000000400887947 */ /* 0x000fec0003800000 */
.L_x_22:
[----:B------:R-:W2:Y:S01]  /*1dc0*/  LDG.E.U8 R3, desc[UR36][R2.64] ;  /* 0x0000002402037981 */ /* 0x000ea2000c1e1100 */
[----:B------:R-:W-:Y:S01]  /*1dd0*/  BSSY.RECONVERGENT B0, `(.L_x_23) ;  /* 0x0000018000007945 */ /* 0x000fe20003800200 */
[----:B------:R-:W-:Y:S02]  /*1de0*/  MOV R0, RZ ;  /* 0x000000ff00007202 */ /* 0x000fe40000000f00 */
[----:B--2---:R-:W-:-:S13]  /*1df0*/  ISETP.NE.AND P0, PT, R3, RZ, PT ;  /* 0x000000ff0300720c */ /* 0x004fda0003f05270 */
[----:B------:R-:W-:Y:S05]  /*1e00*/  @!P0 BRA `(.L_x_24) ;  /* 0x0000000000508947 */ /* 0x000fea0003800000 */
[----:B------:R-:W-:-:S13]  /*1e10*/  ISETP.NE.AND P0, PT, R3, 0x80, PT ;  /* 0x000000800300780c */ /* 0x000fda0003f05270 */
[----:B------:R-:W-:Y:S01]  /*1e20*/  @!P0 IMAD.MOV.U32 R0, RZ, RZ, 0x7f800001 ;  /* 0x7f800001ff008424 */ /* 0x000fe200078e00ff */
[----:B------:R-:W-:Y:S06]  /*1e30*/  @!P0 BRA `(.L_x_24) ;  /* 0x0000000000448947 */ /* 0x000fec0003800000 */
[--C-:B------:R-:W-:Y:S01]  /*1e40*/  SHF.R.U32.HI R0, RZ, 0x3, R3.reuse ;  /* 0x00000003ff007819 */ /* 0x100fe20000011603 */
[----:B------:R-:W-:Y:S03]  /*1e50*/  BSSY.RECONVERGENT B1, `(.L_x_25) ;  /* 0x000000c000017945 */ /* 0x000fe60003800200 */
[----:B------:R-:W-:Y:S02]  /*1e60*/  LOP3.LUT P0, R2, R0, 0xf, RZ, 0xc0, !PT ;  /* 0x0000000f00027812 */ /* 0x000fe4000780c0ff */
[----:B------:R-:W-:-:S05]  /*1e70*/  SHF.R.U32.HI R0, RZ, 0x7, R3 ;  /* 0x00000007ff007819 */ /* 0x000fca0000011603 */
[----:B------:R-:W-:Y:S01]  /*1e80*/  IMAD.U32 R7, R0, -0x80000000, RZ ;  /* 0x8000000000077824 */ /* 0x000fe200078e00ff */
[----:B------:R-:W-:-:S05]  /*1e90*/  LOP3.LUT R0, R3, 0x7, RZ, 0xc0, !PT ;  /* 0x0000000703007812 */ /* 0x000fca00078ec0ff */
[----:B------:R-:W-:Y:S05]  /*1ea0*/  @P0 BRA `(.L_x_26) ;  /* 0x0000000000180947 */ /* 0x000fea0003800000 */
[----:B------:R-:W0:Y:S02]  /*1eb0*/  FLO.U32 R3, R0 ;  /* 0x0000000000037300 */ /* 0x000e2400000e0000 */
[----:B0-----:R-:W-:-:S04]  /*1ec0*/  IADD3 R3, PT, PT, -R3, 0x1f, RZ ;  /* 0x0000001f03037810 */ /* 0x001fc80007ffe1ff */
[----:B------:R-:W-:Y:S02]  /*1ed0*/  IADD3 R5, PT, PT, R3, -0x1c, RZ ;  /* 0xffffffe403057810 */ /* 0x000fe40007ffe0ff */
[----:B------:R-:W-:Y:S02]  /*1ee0*/  IADD3 R2, PT, PT, R2, 0x1d, -R3 ;  /* 0x0000001d02027810 */ /* 0x000fe40007ffe803 */
[----:B------:R-:W-:-:S04]  /*1ef0*/  SHF.L.U32 R5, R0, R5, RZ ;  /* 0x0000000500057219 */ /* 0x000fc800000006ff */
[----:B------:R-:W-:-:S07]  /*1f00*/  LOP3.LUT R0, R5, 0x7, RZ, 0xc0, !PT ;  /* 0x0000000705007812 */ /* 0x000fce00078ec0ff */
.L_x_26:
[----:B------:R-:W-:Y:S05]  /*1f10*/  BSYNC.RECONVERGENT B1 ;  /* 0x0000000000017941 */ /* 0x000fea0003800200 */
.L_x_25:
[----:B------:R-:W-:Y:S01]  /*1f20*/  IMAD.SHL.U32 R0, R0, 0x100000, RZ ;  /* 0x0010000000007824 */ /* 0x000fe200078e00ff */
[----:B------:R-:W-:-:S04]  /*1f30*/  LEA R2, R2, 0x3b800000, 0x17 ;  /* 0x3b80000002027811 */ /* 0x000fc800078eb8ff */
[----:B------:R-:W-:-:S07]  /*1f40*/  LOP3.LUT R0, R2, R0, R7, 0xfe, !PT ;  /* 0x0000000002007212 */ /* 0x000fce00078efe07 */
.L_x_24:
[----:B------:R-:W-:Y:S05]  /*1f50*/  BSYNC.RECONVERGENT B0 ;  /* 0x0000000000007941 */ /* 0x000fea0003800200 */
.L_x_23:
[----:B------:R-:W-:Y:S01]  /*1f60*/  F2FP.BF16.F32.PACK_AB R0, RZ, R0 ;  /* 0x00000000ff00723e */ /* 0x000fe200000010ff */
[----:B------:R-:W-:Y:S06]  /*1f70*/  BRA `(.L_x_8) ;  /* 0x0000000400187947 */ /* 0x000fec0003800000 */
.L_x_21:
[----:B------:R-:W2:Y:S01]  /*1f80*/  LDG.E.U8 R3, desc[UR36][R2.64] ;  /* 0x0000002402037981 */ /* 0x000ea2000c1e1100 */
[----:B------:R-:W-:Y:S01]  /*1f90*/  BSSY.RECONVERGENT B0, `(.L_x_27) ;  /* 0x0000018000007945 */ /* 0x000fe20003800200 */
[----:B------:R-:W-:Y:S01]  /*1fa0*/  IMAD.MOV.U32 R0, RZ, RZ, RZ ;  /* 0x000000ffff007224 */ /* 0x000fe200078e00ff */
[----:B--2---:R-:W-:-:S13]  /*1fb0*/  ISETP.NE.AND P0, PT, R3, RZ, PT ;  /* 0x000000ff0300720c */ /* 0x004fda0003f05270 */
[----:B------:R-:W-:Y:S05]  /*1fc0*/  @!P0 BRA `(.L_x_28) ;  /* 0x0000000000508947 */ /* 0x000fea0003800000 */
[----:B------:R-:W-:-:S13]  /*1fd0*/  ISETP.NE.AND P0, PT, R3, 0x80, PT ;  /* 0x000000800300780c */ /* 0x000fda0003f05270 */
[----:B------:R-:W-:Y:S01]  /*1fe0*/  @!P0 MOV R0, 0x7f800001 ;  /* 0x7f80000100008802 */ /* 0x000fe20000000f00 */
        /* <DEDUP_REMOVED lines=10> */
[----:B------:R-:W-:Y:S01]  /*2090*/  IADD3 R2, PT, PT, R2, 0x1e, -R3 ;  /* 0x0000001e02027810 */ /* 0x000fe20007ffe803 */
[----:B------:R-:W-:-:S05]  /*20a0*/  VIADD R5, R3, 0xffffffe3 ;  /* 0xffffffe303057836 */ /* 0x000fca0000000000 */
[----:B------:R-:W-:-:S04]  /*20b0*/  SHF.L.U32 R5, R0, R5, RZ ;  /* 0x0000000500057219 */ /* 0x000fc800000006ff */
[----:B------:R-:W-:-:S07]  /*20c0*/  LOP3.LUT R0, R5, 0x3, RZ, 0xc0, !PT ;  /* 0x0000000305007812 */ /* 0x000fce00078ec0ff */
.L_x_30:
[----:B------:R-:W-:Y:S05]  /*20d0*/  BSYNC.RECONVERGENT B1 ;  /* 0x0000000000017941 */ /* 0x000fea0003800200 */
.L_x_29:
[----:B------:R-:W-:Y:S02]  /*20e0*/  SHF.L.U32 R0, R0, 0x15, RZ ;  /* 0x0000001500007819 */ /* 0x000fe400000006ff */
[----:B------:R-:W-:-:S04]  /*20f0*/  LEA R2, R2, 0x37800000, 0x17 ;  /* 0x3780000002027811 */ /* 0x000fc800078eb8ff */
[----:B------:R-:W-:-:S07]  /*2100*/  LOP3.LUT R0, R2, R0, R7, 0xfe, !PT ;  /* 0x0000000002007212 */ /* 0x000fce00078efe07 */
.L_x_28:
[----:B------:R-:W-:Y:S05]  /*2110*/  BSYNC.RECONVERGENT B0 ;  /* 0x0000000000007941 */ /* 0x000fea0003800200 */
.L_x_27:
[----:B------:R-:W-:Y:S01]  /*2120*/  F2FP.BF16.F32.PACK_AB R0, RZ, R0 ;  /* 0x00000000ff00723e */ /* 0x000fe200000010ff */
[----:B------:R-:W-:Y:S06]  /*2130*/  BRA `(.L_x_8) ;  /* 0x0000000000a87947 */ /* 0x000fec0003800000 */
.L_x_20:
[----:B------:R-:W-:-:S09]  /*2140*/  UISETP.NE.AND UP0, UPT, UR4, 0x1c, UPT ;  /* 0x0000001c0400788c */ /* 0x000fd2000bf05270 */
[----:B------:R-:W-:Y:S05]  /*2150*/  BRA.U !UP0, `(.L_x_31) ;  /* 0x0000000108947547 */ /* 0x000fea000b800000 */
[----:B------:R-:W-:-:S09]  /*2160*/  UISETP.NE.AND UP0, UPT, UR4, 0x1d, UPT ;  /* 0x0000001d0400788c */ /* 0x000fd2000bf05270 */
[----:B------:R-:W-:Y:S05]  /*2170*/  BRA.U !UP0, `(.L_x_32) ;  /* 0x00000001087c7547 */ /* 0x000fea000b800000 */
[----:B------:R-:W-:-:S09]  /*2180*/  UISETP.NE.AND UP0, UPT, UR4, 0x2c, UPT ;  /* 0x0000002c0400788c */ /* 0x000fd2000bf05270 */
[----:B------:R-:W-:Y:S05]  /*2190*/  BRA.U !UP0, `(.L_x_33) ;  /* 0x0000000108487547 */ /* 0x000fea000b800000 */
.L_x_7:
[----:B------:R-:W-:Y:S01]  /*21a0*/  MOV R2, 0x0 ;  /* 0x0000000000027802 */ /* 0x000fe20000000f00 */
[----:B------:R-:W0:Y:S01]  /*21b0*/  LDCU.64 UR4, c[0x4][0x128] ;  /* 0x01002500ff0477ac */ /* 0x000e220008000a00 */
[----:B------:R-:W-:Y:S02]  /*21c0*/  HFMA2 R13, -RZ, RZ, 0, 0 ;  /* 0x00000000ff0d7431 */ /* 0x000fe400000001ff */
[----:B------:R-:W-:Y:S01]  /*21d0*/  IMAD.MOV.U32 R8, RZ, RZ, 0x4e ;  /* 0x0000004eff087424 */ /* 0x000fe200078e00ff */
[----:B------:R-:W1:Y:S01]  /*21e0*/  LDCU.64 UR6, c[0x4][0x130] ;  /* 0x01002600ff0677ac */ /* 0x000e620008000a00 */
[----:B------:R-:W2:Y:S01]  /*21f0*/  LDC.64 R2, c[0x4][R2] ;  /* 0x0100000002027b82 */ /* 0x000ea20000000a00 */
[----:B------:R-:W-:Y:S01]  /*2200*/  IMAD.MOV.U32 R12, RZ, RZ, 0x1 ;  /* 0x00000001ff0c7424 */ /* 0x000fe200078e00ff */
[----:B------:R-:W3:Y:S01]  /*2210*/  LDCU.64 UR8, c[0x4][0x38] ;  /* 0x01000700ff0877ac */ /* 0x000ee20008000a00 */
[----:B0-----:R-:W-:Y:S02]  /*2220*/  IMAD.U32 R4, RZ, RZ, UR4 ;  /* 0x00000004ff047e24 */ /* 0x001fe4000f8e00ff */
[----:B------:R-:W-:Y:S01]  /*2230*/  IMAD.U32 R5, RZ, RZ, UR5 ;  /* 0x00000005ff057e24 */ /* 0x000fe2000f8e00ff */
[----:B-1----:R-:W-:Y:S01]  /*2240*/  MOV R6, UR6 ;  /* 0x0000000600067c02 */ /* 0x002fe20008000f00 */
[----:B------:R-:W-:-:S02]  /*2250*/  IMAD.U32 R7, RZ, RZ, UR7 ;  /* 0x00000007ff077e24 */ /* 0x000fc4000f8e00ff */
[----:B---3--:R-:W-:Y:S01]  /*2260*/  IMAD.U32 R10, RZ, RZ, UR8 ;  /* 0x00000008ff0a7e24 */ /* 0x008fe2000f8e00ff */
[----:B------:R-:W-:-:S07]  /*2270*/  MOV R11, UR9 ;  /* 0x00000009000b7c02 */ /* 0x000fce0008000f00 */
[----:B------:R-:W-:-:S07]  /*2280*/  LEPC R20, `(.L_x_34) ;  /* 0x000000001014794e */ /* 0x000fce0000000000 */
[----:B--2---:R-:W-:Y:S05]  /*2290*/  CALL.ABS.NOINC R2 ;  /* 0x0000000002007343 */ /* 0x004fea0003c00000 */
.L_x_34:
[----:B------:R-:W-:Y:S01]  /*22a0*/  PRMT R0, RZ, 0x7610, R0 ;  /* 0x00007610ff007816 */ /* 0x000fe20000000000 */
[----:B------:R-:W-:Y:S06]  /*22b0*/  BRA `(.L_x_8) ;  /* 0x0000000000487947 */ /* 0x000fec0003800000 */
.L_x_33:
[----:B------:R-:W2:Y:S01]  /*22c0*/  LDG.E.U8 R2, desc[UR36][R2.64] ;  /* 0x0000002402027981 */ /* 0x000ea2000c1e1100 */
[----:B------:R-:W-:Y:S01]  /*22d0*/  BSSY.RECONVERGENT B0, `(.L_x_35) ;  /* 0x0000007000007945 */ /* 0x000fe20003800200 */
[----:B------:R-:W-:Y:S01]  /*22e0*/  IMAD.MOV.U32 R0, RZ, RZ, 0x400000 ;  /* 0x00400000ff007424 */ /* 0x000fe200078e00ff */
[----:B--2---:R-:W-:-:S13]  /*22f0*/  ISETP.NE.AND P0, PT, R2, RZ, PT ;  /* 0x000000ff0200720c */ /* 0x004fda0003f05270 */
[----:B------:R-:W-:Y:S05]  /*2300*/  @!P0 BRA `(.L_x_36) ;  /* 0x00000000000c8947 */ /* 0x000fea0003800000 */
[----:B------:R-:W-:-:S13]  /*2310*/  ISETP.NE.AND P0, PT, R2, 0xff, PT ;  /* 0x000000ff0200780c */ /* 0x000fda0003f05270 */
[----:B------:R-:W-:Y:S01]  /*2320*/  @!P0 IMAD.MOV.U32 R0, RZ, RZ, 0x7f800001 ;  /* 0x7f800001ff008424 */ /* 0x000fe200078e00ff */
[----:B------:R-:W-:-:S07]  /*2330*/  @P0 SHF.L.U32 R0, R2, 0x17, RZ ;  /* 0x0000001702000819 */ /* 0x000fce00000006ff */
.L_x_36:
[----:B------:R-:W-:Y:S05]  /*2340*/  BSYNC.RECONVERGENT B0 ;  /* 0x0000000000007941 */ /* 0x000fea0003800200 */
.L_x_35:
[----:B------:R-:W-:Y:S01]  /*2350*/  F2FP.BF16.F32.PACK_AB R0, RZ, R0 ;  /* 0x00000000ff00723e */ /* 0x000fe200000010ff */
[----:B------:R-:W-:Y:S06]  /*2360*/  BRA `(.L_x_8) ;  /* 0x00000000001c7947 */ /* 0x000fec0003800000 */
.L_x_32:
[----:B------:R-:W2:Y:S02]  /*2370*/  LDG.E.64 R2, desc[UR36][R2.64] ;  /* 0x0000002402027981 */ /* 0x000ea4000c1e1b00 */
[----:B--2---:R-:W0:Y:S02]  /*2380*/  I2F.U64 R0, R2 ;  /* 0x0000000200007312 */ /* 0x004e240000301000 */
[----:B0-----:R-:W-:Y:S01]  /*2390*/  F2FP.BF16.F32.PACK_AB R0, RZ, R0 ;  /* 0x00000000ff00723e */ /* 0x001fe200000010ff */
[----:B------:R-:W-:Y:S06]  /*23a0*/  BRA `(.L_x_8) ;  /* 0x00000000000c7947 */ /* 0x000fec0003800000 */
.L_x_31:
[----:B------:R-:W2:Y:S02]  /*23b0*/  LDG.E R2, desc[UR36][R2.64] ;  /* 0x0000002402027981 */ /* 0x000ea4000c1e1900 */
[----:B--2---:R-:W-:-:S04]  /*23c0*/  I2FP.F32.U32 R0, R2 ;  /* 0x0000000200007245 */ /* 0x004fc80000201000 */
[----:B------:R-:W-:-:S07]  /*23d0*/  F2FP.BF16.F32.PACK_AB R0, RZ, R0 ;  /* 0x00000000ff00723e */ /* 0x000fce00000010ff */
.L_x_8:
[----:B-----5:R-:W-:Y:S01]  /*23e0*/  IMAD.U32 R0, R0, 0x10000, RZ ;  /* 0x0001000000007824 */ /* 0x020fe200078e00ff */
[----:B------:R-:W1:Y:S01]  /*23f0*/  LDCU.64 UR6, c[0x0][0x580] ;  /* 0x0000b000ff0677ac */ /* 0x000e620008000a00 */
[----:B0-----:R-:W-:Y:S02]  /*2400*/  IMAD.MOV.U32 R3, RZ, RZ, 0x42fc0000 ;  /* 0x42fc0000ff037424 */ /* 0x001fe400078e00ff */
[C---:B------:R-:W-:Y:S01]  /*2410*/  FMUL.FTZ R2, |R0|.reuse, 1.4426950216293334961 ;  /* 0x3fb8aa3b00027820 */ /* 0x040fe20000410200 */
[----:B------:R-:W-:Y:S02]  /*2420*/  IMAD.MOV.U32 R5, RZ, RZ, 0x363d0ada ;  /* 0x363d0adaff057424 */ /* 0x000fe400078e00ff */
[----:B------:R-:W-:Y:S01]  /*2430*/  FMUL.FTZ R6, R0, R0 ;  /* 0x0000000000067220 */ /* 0x000fe20000410000 */
[----:B------:R-:W-:Y:S02]  /*2440*/  UPRMT UR4, UR42, 0x9910, URZ ;  /* 0x000099102a047896 */ /* 0x000fe400080000ff */
[----:B------:R-:W0:Y:S01]  /*2450*/  FRND.TRUNC R2, R2 ;  /* 0x0000000200027307 */ /* 0x000e22000020d000 */
[----:B------:R-:W-:Y:S01]  /*2460*/  FFMA.FTZ R5, R6, R5, 0.00019836159481201320887 ;  /* 0x394fff4906057423 */ /* 0x000fe20000010005 */
[----:B------:R-:W-:-:S03]  /*2470*/  UISETP.GT.AND UP0, UPT, UR4, 0x9, UPT ;  /* 0x000000090400788c */ /* 0x000fc6000bf04270 */
[----:B------:R-:W-:-:S04]  /*2480*/  FFMA.FTZ R7, R6, R5, 0.0083333496004343032837 ;  /* 0x3c08889a06077423 */ /* 0x000fc80000010005 */
[----:B------:R-:W-:-:S04]  /*2490*/  FFMA.FTZ R7, R6, R7, 0.16666667163372039795 ;  /* 0x3e2aaaab06077423 */ /* 0x000fc80000010007 */
[----:B------:R-:W-:Y:S01]  /*24a0*/  FMUL.FTZ R7, R6, R7 ;  /* 0x0000000706077220 */ /* 0x000fe20000410000 */
[----:B0-----:R-:W-:Y:S02]  /*24b0*/  FSETP.GT.FTZ.AND P0, PT, |R2|, 126, PT ;  /* 0x42fc00000200780b */ /* 0x001fe40003f14200 */
[----:B------:R-:W-:-:S04]  /*24c0*/  LOP3.LUT R3, R3, 0x80000000, R2, 0xb8, !PT ;  /* 0x8000000003037812 */ /* 0x000fc800078eb802 */
[----:B------:R-:W-:Y:S02]  /*24d0*/  FSEL R3, R3, R2, P0 ;  /* 0x0000000203037208 */ /* 0x000fe40000000000 */
[----:B------:R-:W-:-:S03]  /*24e0*/  FSETP.GE.FTZ.AND P0, PT, |R0|, 1, PT ;  /* 0x3f8000000000780b */ /* 0x000fc60003f16200 */
[----:B------:R-:W-:-:S04]  /*24f0*/  FFMA.FTZ R4, R3, -0.69314718246459960938, |R0| ;  /* 0xbf31721803047823 */ /* 0x000fc80000010400 */
[C---:B------:R-:W-:Y:S01]  /*2500*/  FFMA.FTZ R4, R3.reuse, 1.9046542121259335545e-09, R4 ;  /* 0x3102e30803047823 */ /* 0x040fe20000010004 */
[----:B------:R-:W-:-:S03]  /*2510*/  FADD.FTZ R3, R3, 12583037 ;  /* 0x4b40007d03037421 */ /* 0x000fc60000010000 */
[----:B------:R-:W-:Y:S02]  /*2520*/  FMUL.FTZ R4, R4, 1.4426950216293334961 ;  /* 0x3fb8aa3b04047820 */ /* 0x000fe40000410000 */
[----:B------:R-:W-:-:S04]  /*2530*/  SHF.L.U32 R3, R3, 0x17, RZ ;  /* 0x0000001703037819 */ /* 0x000fc800000006ff */
[----:B------:R-:W0:Y:S02]  /*2540*/  MUFU.EX2 R4, R4 ;  /* 0x0000000400047308 */ /* 0x000e240000000800 */
[----:B0-----:R-:W-:-:S04]  /*2550*/  FMUL.FTZ R3, R3, R4 ;  /* 0x0000000403037220 */ /* 0x001fc80000410000 */
[----:B------:R-:W0:Y:S02]  /*2560*/  MUFU.RCP R2, R3 ;  /* 0x0000000300027308 */ /* 0x000e240000001000 */
[----:B0-----:R-:W-:-:S04]  /*2570*/  FMUL.FTZ R2, R2, -0.125 ;  /* 0xbe00000002027820 */ /* 0x001fc80000410000 */
[----:B------:R-:W-:-:S05]  /*2580*/  FFMA.FTZ R5, R3, 2, R2 ;  /* 0x4000000003057823 */ /* 0x000fca0000010002 */
[--C-:B------:R-:W-:Y:S01]  /*2590*/  LOP3.LUT R5, R5, 0x80000000, R0.reuse, 0xb8, !PT ;  /* 0x8000000005057812 */ /* 0x100fe200078eb800 */
[----:B------:R-:W-:Y:S01]  /*25a0*/  @!P0 FFMA.FTZ R5, R0, R7, R0 ;  /* 0x0000000700058223 */ /* 0x000fe20000010000 */
[----:B-1----:R-:W-:-:S05]  /*25b0*/  IADD3 R2, P0, PT, R16, UR6, RZ ;  /* 0x0000000610027c10 */ /* 0x002fca000ff1e0ff */
[----:B------:R-:W0:Y:S01]  /*25c0*/  F2F.BF16.F32 R5, R5 ;  /* 0x0000000500057304 */ /* 0x000e220000202000 */
[----:B------:R-:W-:Y:S01]  /*25d0*/  IMAD.X R3, RZ, RZ, UR7, P0 ;  /* 0x00000007ff037e24 */ /* 0x000fe200080e06ff */
[----:B------:R-:W-:Y:S06]  /*25e0*/  BRA.U UP0, `(.L_x_37) ;  /* 0x00000005000c7547 */ /* 0x000fec000b800000 */
        /* <DEDUP_REMOVED lines=8> */
[----:B0-----:R-:W-:-:S04]  /*2670*/  SHF.L.U32 R0, R5, 0x10, RZ ;  /* 0x0000001005007819 */ /* 0x001fc800000006ff */
[----:B------:R-:W0:Y:S02]  /*2680*/  F2I.FTZ.TRUNC.NTZ R5, R0 ;  /* 0x0000000000057305 */ /* 0x000e24000021f100 */
[----:B0-----:R4:W-:Y:S01]  /*2690*/  STG.E.U8 desc[UR36][R2.64], R5 ;  /* 0x0000000502007986 */ /* 0x0019e2000c101124 */
[----:B------:R-:W-:Y:S05]  /*26a0*/  BRA `(.L_x_42) ;  /* 0x0000000c00807947 */ /* 0x000fea0003800000 */
.L_x_40:
[----:B0-----:R-:W-:-:S06]  /*26b0*/  IMAD.U32 R5, R5, 0x10000, RZ ;  /* 0x0001000005057824 */ /* 0x001fcc00078e00ff */
[----:B------:R-:W0:Y:S02]  /*26c0*/  F2I.S64.TRUNC R4, R5 ;  /* 0x0000000500047311 */ /* 0x000e24000020d900 */
[----:B0-----:R3:W-:Y:S01]  /*26d0*/  STG.E.U8 desc[UR36][R2.64], R4 ;  /* 0x0000000402007986 */ /* 0x0017e2000c101124 */
[----:B------:R-:W-:Y:S05]  /*26e0*/  BRA `(.L_x_42) ;  /* 0x0000000c00707947 */ /* 0x000fea0003800000 */
.L_x_39:
[----:B------:R-:W-:-:S09]  /*26f0*/  UISETP.NE.AND UP0, UPT, UR4, 0x2, UPT ;  /* 0x000000020400788c */ /* 0x000fd2000bf05270 */
[----:B------:R-:W-:Y:S05]  /*2700*/  BRA.U !UP0, `(.L_x_43) ;  /* 0x0000000108307547 */ /* 0x000fea000b800000 */
[----:B------:R-:W-:-:S09]  /*2710*/  UISETP.NE.AND UP0, UPT, UR4, 0x3, UPT ;  /* 0x000000030400788c */ /* 0x000fd2000bf05270 */
[----:B------:R-:W-:Y:S05]  /*2720*/  BRA.U !UP0, `(.L_x_44) ;  /* 0x0000000108187547 */ /* 0x000fea000b800000 */
[----:B------:R-:W-:-:S09]  /*2730*/  UISETP.NE.AND UP0, UPT, UR4, 0x4, UPT ;  /* 0x000000040400788c */ /* 0x000fd2000bf05270 */
[----:B------:R-:W-:Y:S05]  /*2740*/  BRA.U UP0, `(.L_x_41) ;  /* 0x0000000900b87547 */ /* 0x000fea000b800000 */
[----:B0-----:R-:W-:-:S06]  /*2750*/  IMAD.U32 R5, R5, 0x10000, RZ ;  /* 0x0001000005057824 */ /* 0x001fcc00078e00ff */
[----:B------:R-:W0:Y:S02]  /*2760*/  F2I.S64.TRUNC R4, R5 ;  /* 0x0000000500047311 */ /* 0x000e24000020d900 */
[----:B0-----:R0:W-:Y:S01]  /*2770*/  STG.E.64 desc[UR36][R2.64], R4 ;  /* 0x0000000402007986 */ /* 0x0011e2000c101b24 */
[----:B------:R-:W-:Y:S05]  /*2780*/  BRA `(.L_x_42) ;  /* 0x0000000c00487947 */ /* 0x000fea0003800000 */
.L_x_44:
[----:B0-----:R-:W-:-:S06]  /*2790*/  SHF.L.U32 R5, R5, 0x10, RZ ;  /* 0x0000001005057819 */ /* 0x001fcc00000006ff */
[----:B------:R-:W0:Y:S02]  /*27a0*/  F2I.FTZ.TRUNC.NTZ R5, R5 ;  /* 0x0000000500057305 */ /* 0x000e24000021f100 */
[----:B0-----:R1:W-:Y:S01]  /*27b0*/  STG.E desc[UR36][R2.64], R5 ;  /* 0x0000000502007986 */ /* 0x0013e2000c101924 */
[----:B------:R-:W-:Y:S05]  /*27c0*/  BRA `(.L_x_42) ;  /* 0x0000000c00387947 */ /* 0x000fea0003800000 */
.L_x_43:
[----:B0-----:R-:W-:-:S06]  /*27d0*/  IMAD.U32 R5, R5, 0x10000, RZ ;  /* 0x0001000005057824 */ /* 0x001fcc00078e00ff */
[----:B------:R-:W0:Y:S02]  /*27e0*/  F2I.FTZ.TRUNC.NTZ R5, R5 ;  /* 0x0000000500057305 */ /* 0x000e24000021f100 */
[----:B0-----:R2:W-:Y:S01]  /*27f0*/  STG.E.U16 desc[UR36][R2.64], R5 ;  /* 0x0000000502007986 */ /* 0x0015e2000c101524 */
[----:B------:R-:W-:Y:S05]  /*2800*/  BRA `(.L_x_42) ;  /* 0x0000000c00287947 */ /* 0x000fea0003800000 */
.L_x_38:
[----:B------:R-:W-:-:S09]  /*2810*/  UISETP.GT.AND UP0, UPT, UR4, 0x6, UPT ;  /* 0x000000060400788c */ /* 0x000fd2000bf04270 */
[----:B------:R-:W-:Y:S05]  /*2820*/  BRA.U UP0, `(.L_x_45) ;  /* 0x00000001002c7547 */ /* 0x000fea000b800000 */
[----:B------:R-:W-:-:S09]  /*2830*/  UISETP.NE.AND UP0, UPT, UR4, 0x5, UPT ;  /* 0x000000050400788c */ /* 0x000fd2000bf05270 */
[----:B------:R-:W-:Y:S05]  /*2840*/  BRA.U !UP0, `(.L_x_46) ;  /* 0x0000000108147547 */ /* 0x000fea000b800000 */
[----:B------:R-:W-:-:S09]  /*2850*/  UISETP.NE.AND UP0, UPT, UR4, 0x6, UPT ;  /* 0x000000060400788c */ /* 0x000fd2000bf05270 */
[----:B------:R-:W-:Y:S05]  /*2860*/  BRA.U UP0, `(.L_x_41) ;  /* 0x0000000900707547 */ /* 0x000fea000b800000 */
[----:B0-----:R-:W-:-:S05]  /*2870*/  IMAD.U32 R5, R5, 0x10000, RZ ;  /* 0x0001000005057824 */ /* 0x001fca00078e00ff */
[----:B------:R0:W-:Y:S01]  /*2880*/  STG.E desc[UR36][R2.64], R5 ;  /* 0x0000000502007986 */ /* 0x0001e2000c101924 */
[----:B------:R-:W-:Y:S05]  /*2890*/  BRA `(.L_x_42) ;  /* 0x0000000c00047947 */ /* 0x000fea0003800000 */
.L_x_46:
[----:B0-----:R-:W-:-:S04]  /*28a0*/  SHF.L.U32 R0, R5, 0x10, RZ ;  /* 0x0000001005007819 */ /* 0x001fc800000006ff */
[----:B------:R-:W-:-:S05]  /*28b0*/  F2FP.F16.F32.PACK_AB R0, RZ, R0 ;  /* 0x00000000ff00723e */ /* 0x000fca00000000ff */
[----:B------:R0:W-:Y:S01]  /*28c0*/  STG.E.U16 desc[UR36][R2.64], R0 ;  /* 0x0000000002007986 */ /* 0x0001e2000c101524 */
[----:B------:R-:W-:Y:S05]  /*28d0*/  BRA `(.L_x_42) ;  /* 0x0000000800f47947 */ /* 0x000fea0003800000 */
.L_x_45:
[----:B------:R-:W-:-:S09]  /*28e0*/  UISETP.NE.AND UP0, UPT, UR4, 0x7, UPT ;  /* 0x000000070400788c */ /* 0x000fd2000bf05270 */
[----:B------:R-:W-:Y:S05]  /*28f0*/  BRA.U !UP0, `(.L_x_47) ;  /* 0x0000000108347547 */ /* 0x000fea000b800000 */
[----:B------:R-:W-:-:S09]  /*2900*/  UISETP.NE.AND UP0, UPT, UR4, 0x8, UPT ;  /* 0x000000080400788c */ /* 0x000fd2000bf05270 */
[----:B------:R-:W-:Y:S05]  /*2910*/  BRA.U !UP0, `(.L_x_48) ;  /* 0x0000000108187547 */ /* 0x000fea000b800000 */
[----:B------:R-:W-:-:S09]  /*2920*/  UISETP.NE.AND UP0, UPT, UR4, 0x9, UPT ;  /* 0x000000090400788c */ /* 0x000fd2000bf05270 */
[----:B------:R-:W-:Y:S05]  /*2930*/  BRA.U UP0, `(.L_x_41) ;  /* 0x00000009003c7547 */ /* 0x000fea000b800000 */
[----:B0-----:R-:W-:Y:S02]  /*2940*/  IMAD.U32 R4, R5, 0x10000, RZ ;  /* 0x0001000005047824 */ /* 0x001fe400078e00ff */
[----:B------:R-:W-:-:S05]  /*2950*/  IMAD.MOV.U32 R5, RZ, RZ, RZ ;  /* 0x000000ffff057224 */ /* 0x000fca00078e00ff */
[----:B------:R0:W-:Y:S01]  /*2960*/  STG.E.64 desc[UR36][R2.64], R4 ;  /* 0x0000000402007986 */ /* 0x0001e2000c101b24 */
[----:B------:R-:W-:Y:S05]  /*2970*/  BRA `(.L_x_42) ;  /* 0x0000000800cc7947 */ /* 0x000fea0003800000 */
.L_x_48:
[----:B0-----:R-:W-:-:S04]  /*2980*/  SHF.L.U32 R5, R5, 0x10, RZ ;  /* 0x0000001005057819 */ /* 0x001fc800000006ff */
[----:B------:R-:W-:-:S04]  /*2990*/  F2FP.F16.F32.PACK_AB R5, RZ, R5 ;  /* 0x00000005ff05723e */ /* 0x000fc800000000ff */
[----:B------:R-:W-:-:S05]  /*29a0*/  PRMT R5, R5, 0x5410, RZ ;  /* 0x0000541005057816 */ /* 0x000fca00000000ff */
[----:B------:R0:W-:Y:S01]  /*29b0*/  STG.E desc[UR36][R2.64], R5 ;  /* 0x0000000502007986 */ /* 0x0001e2000c101924 */
[----:B------:R-:W-:Y:S05]  /*29c0*/  BRA `(.L_x_42) ;  /* 0x0000000800b87947 */ /* 0x000fea0003800000 */
.L_x_47:
[----:B0-----:R-:W-:-:S04]  /*29d0*/  IMAD.U32 R4, R5, 0x10000, RZ ;  /* 0x0001000005047824 */ /* 0x001fc800078e00ff */
[----:B------:R-:W-:-:S06]  /*29e0*/  FMUL.FTZ R4, R4, 1 ;  /* 0x3f80000004047820 */ /* 0x000fcc0000410000 */
[----:B------:R-:W0:Y:S02]  /*29f0*/  F2F.F64.F32 R4, R4 ;  /* 0x0000000400047310 */ /* 0x000e240000201800 */
[----:B0-----:R0:W-:Y:S01]  /*2a00*/  STG.E.64 desc[UR36][R2.64], R4 ;  /* 0x0000000402007986 */ /* 0x0011e2000c101b24 */
[----:B------:R-:W-:Y:S05]  /*2a10*/  BRA `(.L_x_42) ;  /* 0x0000000800a47947 */ /* 0x000fea0003800000 */
.L_x_37:
        /* <DEDUP_REMOVED lines=8> */
[----:B0-----:R-:W-:-:S05]  /*2aa0*/  IMAD.U32 R5, R5, 0x10000, RZ ;  /* 0x0001000005057824 */ /* 0x001fca00078e00ff */
[----:B------:R-:W-:-:S04]  /*2ab0*/  FSETP.NEU.FTZ.AND P0, PT, R5, RZ, PT ;  /* 0x000000ff0500720b */ /* 0x000fc80003f1d000 */
[----:B------:R-:W-:-:S05]  /*2ac0*/  SEL R5, RZ, 0x1, !P0 ;  /* 0x00000001ff057807 */ /* 0x000fca0004000000 */
[----:B------:R0:W-:Y:S01]  /*2ad0*/  STG.E.U8 desc[UR36][R2.64], R5 ;  /* 0x0000000502007986 */ /* 0x0001e2000c101124 */
[----:B------:R-:W-:Y:S05]  /*2ae0*/  BRA `(.L_x_42) ;  /* 0x0000000800707947 */ /* 0x000fea0003800000 */
.L_x_51:
[----:B0-----:R-:W-:Y:S02]  /*2af0*/  SHF.L.U32 R5, R5, 0x10, RZ ;  /* 0x0000001005057819 */ /* 0x001fe400000006ff */
[----:B------:R-:W-:-:S03]  /*2b00*/  CS2R R6, SRZ ;  /* 0x0000000000067805 */ /* 0x000fc6000001ff00 */
[----:B------:R-:W-:-:S06]  /*2b10*/  FMUL.FTZ R5, R5, 1 ;  /* 0x3f80000005057820 */ /* 0x000fcc0000410000 */
[----:B------:R-:W0:Y:S02]  /*2b20*/  F2F.F64.F32 R4, R5 ;  /* 0x0000000500047310 */ /* 0x000e240000201800 */
[----:B0-----:R0:W-:Y:S01]  /*2b30*/  STG.E.128 desc[UR36][R2.64], R4 ;  /* 0x0000000402007986 */ /* 0x0011e2000c101d24 */
[----:B------:R-:W-:Y:S05]  /*2b40*/  BRA `(.L_x_42) ;  /* 0x0000000800587947 */ /* 0x000fea0003800000 */
.L_x_50:
[----:B------:R-:W-:-:S09]  /*2b50*/  UISETP.NE.AND UP0, UPT, UR4, 0xf, UPT ;  /* 0x0000000f0400788c */ /* 0x000fd2000bf05270 */
[----:B------:R-:W-:Y:S05]  /*2b60*/  BRA.U !UP0, `(.L_x_52) ;  /* 0x0000000108a07547 */ /* 0x000fea000b800000 */
[----:B------:R-:W-:-:S09]  /*2b70*/  UISETP.NE.AND UP0, UPT, UR4, 0x17, UPT ;  /* 0x000000170400788c */ /* 0x000fd2000bf05270 */
[----:B------:R-:W-:Y:S05]  /*2b80*/  BRA.U !UP0, `(.L_x_53) ;  /* 0x00000001084c7547 */ /* 0x000fea000b800000 */
[----:B------:R-:W-:-:S09]  /*2b90*/  UISETP.NE.AND UP0, UPT, UR4, 0x18, UPT ;  /* 0x000000180400788c */ /* 0x000fd2000bf05270 */
[----:B------:R-:W-:Y:S05]  /*2ba0*/  BRA.U UP0, `(.L_x_41) ;  /* 0x0000000500a07547 */ /* 0x000fea000b800000 */
[----:B0-----:R-:W-:Y:S01]  /*2bb0*/  IMAD.U32 R7, R5, 0x10000, RZ ;  /* 0x0001000005077824 */ /* 0x001fe200078e00ff */
[----:B------:R-:W-:Y:S01]  /*2bc0*/  BSSY.RECONVERGENT B0, `(.L_x_54) ;  /* 0x000000c000007945 */ /* 0x000fe20003800200 */
[----:B------:R-:W-:-:S03]  /*2bd0*/  IMAD.MOV.U32 R0, RZ, RZ, 0x7f ;  /* 0x0000007fff007424 */ /* 0x000fc600078e00ff */
[----:B------:R-:W-:Y:S02]  /*2be0*/  LOP3.LUT R6, R7, 0x7fffffff, RZ, 0xc0, !PT ;  /* 0x7fffffff07067812 */ /* 0x000fe400078ec0ff */
[----:B------:R-:W-:Y:S02]  /*2bf0*/  SHF.R.U32.HI R5, RZ, 0x18, R7 ;  /* 0x00000018ff057819 */ /* 0x000fe40000011607 */
[----:B------:R-:W-:-:S13]  /*2c00*/  ISETP.GT.U32.AND P0, PT, R6, 0x43efffff, PT ;  /* 0x43efffff0600780c */ /* 0x000fda0003f04070 */
[----:B------:R-:W-:Y:S05]  /*2c10*/  @P0 BRA `(.L_x_55) ;  /* 0x0000000000180947 */ /* 0x000fea0003800000 */
[----:B------:R-:W-:-:S13]  /*2c20*/  ISETP.GT.U32.AND P0, PT, R6, 0x3c7fffff, PT ;  /* 0x3c7fffff0600780c */ /* 0x000fda0003f04070 */
[----:B------:R-:W-:-:S04]  /*2c30*/  @P0 SHF.R.U32.HI R0, RZ, 0x14, R7 ;  /* 0x00000014ff000819 */ /* 0x000fc80000011607 */
[----:B------:R-:W-:Y:S01]  /*2c40*/  @P0 LOP3.LUT R4, R0, 0x1, RZ, 0xc0, !PT ;  /* 0x0000000100040812 */ /* 0x000fe200078ec0ff */
[----:B------:R-:W-:-:S03]  /*2c50*/  @!P0 FADD.FTZ R0, R6, 16384 ;  /* 0x4680000006008421 */ /* 0x000fc60000010000 */
[----:B------:R-:W-:-:S04]  /*2c60*/  @P0 IADD3 R4, PT, PT, R7, 0x407ffff, R4 ;  /* 0x0407ffff07040810 */ /* 0x000fc80007ffe004 */
[----:B------:R-:W-:-:S07]  /*2c70*/  @P0 SHF.R.U32.HI R0, RZ, 0x14, R4 ;  /* 0x00000014ff000819 */ /* 0x000fce0000011604 */
.L_x_55:
[----:B------:R-:W-:Y:S05]  /*2c80*/  BSYNC.RECONVERGENT B0 ;  /* 0x0000000000007941 */ /* 0x000fea0003800200 */
.L_x_54:
[----:B------:R-:W-:-:S05]  /*2c90*/  LOP3.LUT R5, R0, 0x80, R5, 0xf8, !PT ;  /* 0x0000008000057812 */ /* 0x000fca00078ef805 */
[----:B------:R0:W-:Y:S01]  /*2ca0*/  STG.E.U8 desc[UR36][R2.64], R5 ;  /* 0x0000000502007986 */ /* 0x0001e2000c101124 */
[----:B------:R-:W-:Y:S05]  /*2cb0*/  BRA `(.L_x_42) ;  /* 0x0000000400fc7947 */ /* 0x000fea0003800000 */
.L_x_53:
[----:B0-----:R-:W-:Y:S01]  /*2cc0*/  SHF.L.U32 R7, R5, 0x10, RZ ;  /* 0x0000001005077819 */ /* 0x001fe200000006ff */
[----:B------:R-:W-:Y:S03]  /*2cd0*/  BSSY.RECONVERGENT B0, `(.L_x_56) ;  /* 0x000000e000007945 */ /* 0x000fe60003800200 */
[----:B------:R-:W-:Y:S02]  /*2ce0*/  LOP3.LUT R6, R7, 0x7fffffff, RZ, 0xc0, !PT ;  /* 0x7fffffff07067812 */ /* 0x000fe400078ec0ff */
[----:B------:R-:W-:Y:S02]  /*2cf0*/  SHF.R.U32.HI R5, RZ, 0x18, R7 ;  /* 0x00000018ff057819 */ /* 0x000fe40000011607 */
[----:B------:R-:W-:-:S13]  /*2d00*/  ISETP.GE.U32.AND P1, PT, R6, 0x47800000, PT ;  /* 0x478000000600780c */ /* 0x000fda0003f26070 */
[----:B------:R-:W-:Y:S01]  /*2d10*/  @P1 IMAD.MOV.U32 R0, RZ, RZ, 0x7f ;  /* 0x0000007fff001424 */ /* 0x000fe200078e00ff */
[----:B------:R-:W-:-:S04]  /*2d20*/  @P1 ISETP.GT.U32.AND P0, PT, R6, 0x7f800000, PT ;  /* 0x7f8000000600180c */ /* 0x000fc80003f04070 */
[----:B------:R-:W-:Y:S01]  /*2d30*/  @P1 SEL R0, R0, 0x7c, P0 ;  /* 0x0000007c00001807 */ /* 0x000fe20000000000 */
[----:B------:R-:W-:Y:S08]  /*2d40*/  @P1 BRA `(.L_x_57) ;  /* 0x0000000000181947 */ /* 0x000ff00003800000 */
[----:B------:R-:W-:-:S13]  /*2d50*/  ISETP.GT.U32.AND P0, PT, R6, 0x387fffff, PT ;  /* 0x387fffff0600780c */ /* 0x000fda0003f04070 */
[----:B------:R-:W-:-:S04]  /*2d60*/  @P0 SHF.R.U32.HI R0, RZ, 0x15, R7 ;  /* 0x00000015ff000819 */ /* 0x000fc80000011607 */
[----:B------:R-:W-:Y:S01]  /*2d70*/  @P0 LOP3.LUT R4, R0, 0x1, RZ, 0xc0, !PT ;  /* 0x0000000100040812 */ /* 0x000fe200078ec0ff */
[----:B------:R-:W-:-:S03]  /*2d80*/  @!P0 FADD.FTZ R0, R6, 128 ;  /* 0x4300000006008421 */ /* 0x000fc60000010000 */
[----:B------:R-:W-:-:S04]  /*2d90*/  @P0 IADD3 R4, PT, PT, R7, 0x80fffff, R4 ;  /* 0x080fffff07040810 */ /* 0x000fc80007ffe004 */
[----:B------:R-:W-:-:S07]  /*2da0*/  @P0 SHF.R.U32.HI R0, RZ, 0x15, R4 ;  /* 0x00000015ff000819 */ /* 0x000fce0000011604 */
.L_x_57:
[----:B------:R-:W-:Y:S05]  /*2db0*/  BSYNC.RECONVERGENT B0 ;  /* 0x0000000000007941 */ /* 0x000fea0003800200 */
.L_x_56:
[----:B------:R-:W-:-:S05]  /*2dc0*/  LOP3.LUT R5, R0, 0x80, R5, 0xf8, !PT ;  /* 0x0000008000057812 */ /* 0x000fca00078ef805 */
[----:B------:R0:W-:Y:S01]  /*2dd0*/  STG.E.U8 desc[UR36][R2.64], R5 ;  /* 0x0000000502007986 */ /* 0x0001e2000c101124 */
[----:B------:R-:W-:Y:S05]  /*2de0*/  BRA `(.L_x_42) ;  /* 0x0000000400b07947 */ /* 0x000fea0003800000 */
.L_x_52:
[----:B0-----:R0:W-:Y:S01]  /*2df0*/  STG.E.U16 desc[UR36][R2.64], R5 ;  /* 0x0000000502007986 */ /* 0x0011e2000c101524 */
[----:B------:R-:W-:Y:S05]  /*2e00*/  BRA `(.L_x_42) ;  /* 0x0000000400a87947 */ /* 0x000fea0003800000 */
.L_x_49:
        /* <DEDUP_REMOVED lines=8> */
[----:B0-----:R-:W-:-:S06]  /*2e90*/  IMAD.U32 R5, R5, 0x10000, RZ ;  /* 0x0001000005057824 */ /* 0x001fcc00078e00ff */
[----:B------:R-:W0:Y:S02]  /*2ea0*/  F2I.FTZ.U32.TRUNC.NTZ R5, R5 ;  /* 0x0000000500057305 */ /* 0x000e24000021f000 */
[----:B0-----:R0:W-:Y:S01]  /*2eb0*/  STG.E.U16 desc[UR36][R2.64], R5 ;  /* 0x0000000502007986 */ /* 0x0011e2000c101524 */
[----:B------:R-:W-:Y:S05]  /*2ec0*/  BRA `(.L_x_42) ;  /* 0x0000000400787947 */ /* 0x000fea0003800000 */
.L_x_60:
[----:B0-----:R-:W-:Y:S01]  /*2ed0*/  SHF.L.U32 R5, R5, 0x10, RZ ;  /* 0x0000001005057819 */ /* 0x001fe200000006ff */
[----:B------:R-:W-:Y:S01]  /*2ee0*/  BSSY.RECONVERGENT B0, `(.L_x_61) ;  /* 0x0000014000007945 */ /* 0x000fe20003800200 */
[----:B------:R-:W-:Y:S02]  /*2ef0*/  IMAD.MOV.U32 R0, RZ, RZ, 0x80 ;  /* 0x00000080ff007424 */ /* 0x000fe400078e00ff */
[----:B------:R-:W-:-:S04]  /*2f00*/  LOP3.LUT R4, R5, 0x7fffffff, RZ, 0xc0, !PT ;  /* 0x7fffffff05047812 */ /* 0x000fc800078ec0ff */
[----:B------:R-:W-:-:S13]  /*2f10*/  ISETP.GT.U32.AND P0, PT, R4, 0x437fffff, PT ;  /* 0x437fffff0400780c */ /* 0x000fda0003f04070 */
[----:B------:R-:W-:Y:S05]  /*2f20*/  @P0 BRA `(.L_x_62) ;  /* 0x00000000003c0947 */ /* 0x000fea0003800000 */
[----:B------:R-:W-:-:S13]  /*2f30*/  ISETP.GT.U32.AND P0, PT, R4, 0x3bffffff, PT ;  /* 0x3bffffff0400780c */ /* 0x000fda0003f04070 */
[----:B------:R-:W-:Y:S05]  /*2f40*/  @P0 BRA `(.L_x_63) ;  /* 0x0000000000140947 */ /* 0x000fea0003800000 */
[----:B------:R-:W-:-:S05]  /*2f50*/  FADD.FTZ R0, R4, 8192 ;  /* 0x4600000004007421 */ /* 0x000fca0000010000 */
[----:B------:R-:W-:Y:S02]  /*2f60*/  LOP3.LUT P0, R4, R0, 0xff, RZ, 0xc0, !PT ;  /* 0x000000ff00047812 */ /* 0x000fe4000780c0ff */
[----:B------:R-:W-:-:S11]  /*2f70*/  PRMT R0, RZ, 0x7610, R0 ;  /* 0x00007610ff007816 */ /* 0x000fd60000000000 */
[----:B------:R-:W-:Y:S05]  /*2f80*/  @!P0 BRA `(.L_x_62) ;  /* 0x0000000000248947 */ /* 0x000fea0003800000 */
[----:B------:R-:W-:Y:S05]  /*2f90*/  BRA `(.L_x_64) ;  /* 0x0000000000147947 */ /* 0x000fea0003800000 */
.L_x_63:
[----:B------:R-:W-:-:S04]  /*2fa0*/  SHF.R.U32.HI R0, RZ, 0x14, R5 ;  /* 0x00000014ff007819 */ /* 0x000fc80000011605 */
[----:B------:R-:W-:-:S04]  /*2fb0*/  LOP3.LUT R0, R0, 0x1, RZ, 0xc0, !PT ;  /* 0x0000000100007812 */ /* 0x000fc800078ec0ff */
[----:B------:R-:W-:-:S04]  /*2fc0*/  IADD3 R0, PT, PT, R5, 0x487ffff, R0 ;  /* 0x0487ffff05007810 */ /* 0x000fc80007ffe000 */
[----:B------:R-:W-:-:S04]  /*2fd0*/  SHF.R.U32.HI R0, RZ, 0x14, R0 ;  /* 0x00000014ff007819 */ /* 0x000fc80000011600 */
[----:B------:R-:W-:-:S07]  /*2fe0*/  LOP3.LUT R4, R0, 0xff, RZ, 0xc0, !PT ;  /* 0x000000ff00047812 */ /* 0x000fce00078ec0ff */
.L_x_64:
[----:B------:R-:W-:-:S04]  /*2ff0*/  SHF.R.U32.HI R5, RZ, 0x18, R5 ;  /* 0x00000018ff057819 */ /* 0x000fc80000011605 */
[----:B------:R-:W-:-:S04]  /*3000*/  LOP3.LUT R4, R4, 0x80, R5, 0xf8, !PT ;  /* 0x0000008004047812 */ /* 0x000fc800078ef805 */
[----:B------:R-:W-:-:S07]  /*3010*/  PRMT R0, R4, 0x7610, R0 ;  /* 0x0000761004007816 */ /* 0x000fce0000000000 */
.L_x_62:
[----:B------:R-:W-:Y:S05]  /*3020*/  BSYNC.RECONVERGENT B0 ;  /* 0x0000000000007941 */ /* 0x000fea0003800200 */
.L_x_61:
[----:B------:R0:W-:Y:S01]  /*3030*/  STG.E.U8 desc[UR36][R2.64], R0 ;  /* 0x0000000002007986 */ /* 0x0001e2000c101124 */
[----:B------:R-:W-:Y:S05]  /*3040*/  BRA `(.L_x_42) ;  /* 0x0000000400187947 */ /* 0x000fea0003800000 */
.L_x_59:
[----:B0-----:R-:W-:Y:S01]  /*3050*/  IMAD.U32 R5, R5, 0x10000, RZ ;  /* 0x0001000005057824 */ /* 0x001fe200078e00ff */
[----:B------:R-:W-:Y:S01]  /*3060*/  BSSY.RECONVERGENT B0, `(.L_x_65) ;  /* 0x0000014000007945 */ /* 0x000fe20003800200 */
[----:B------:R-:W-:-:S03]  /*3070*/  MOV R0, 0x80 ;  /* 0x0000008000007802 */ /* 0x000fc60000000f00 */
        /* <DEDUP_REMOVED lines=10> */
.L_x_67:
[----:B------:R-:W-:-:S04]  /*3120*/  SHF.R.U32.HI R0, RZ, 0x15, R5 ;  /* 0x00000015ff007819 */ /* 0x000fc80000011605 */
[----:B------:R-:W-:-:S04]  /*3130*/  LOP3.LUT R0, R0, 0x1, RZ, 0xc0, !PT ;  /* 0x0000000100007812 */ /* 0x000fc800078ec0ff */
[----:B------:R-:W-:-:S04]  /*3140*/  IADD3 R0, PT, PT, R5, 0x88fffff, R0 ;  /* 0x088fffff05007810 */ /* 0x000fc80007ffe000 */
[----:B------:R-:W-:-:S04]  /*3150*/  SHF.R.U32.HI R0, RZ, 0x15, R0 ;  /* 0x00000015ff007819 */ /* 0x000fc80000011600 */
[----:B------:R-:W-:-:S07]  /*3160*/  LOP3.LUT R4, R0, 0xff, RZ, 0xc0, !PT ;  /* 0x000000ff00047812 */ /* 0x000fce00078ec0ff */
.L_x_68:
[----:B------:R-:W-:-:S04]  /*3170*/  SHF.R.U32.HI R5, RZ, 0x18, R5 ;  /* 0x00000018ff057819 */ /* 0x000fc80000011605 */
[----:B------:R-:W-:-:S04]  /*3180*/  LOP3.LUT R4, R4, 0x80, R5, 0xf8, !PT ;  /* 0x0000008004047812 */ /* 0x000fc800078ef805 */
[----:B------:R-:W-:-:S07]  /*3190*/  PRMT R0, R4, 0x7610, R0 ;  /* 0x0000761004007816 */ /* 0x000fce0000000000 */
.L_x_66:
[----:B------:R-:W-:Y:S05]  /*31a0*/  BSYNC.RECONVERGENT B0 ;  /* 0x0000000000007941 */ /* 0x000fea0003800200 */
.L_x_65:
[----:B------:R0:W-:Y:S01]  /*31b0*/  STG.E.U8 desc[UR36][R2.64], R0 ;  /* 0x0000000002007986 */ /* 0x0001e2000c101124 */
[----:B------:R-:W-:Y:S05]  /*31c0*/  BRA `(.L_x_42) ;  /* 0x0000000000b87947 */ /* 0x000fea0003800000 */
.L_x_58:
[----:B------:R-:W-:-:S09]  /*31d0*/  UISETP.NE.AND UP0, UPT, UR4, 0x1c, UPT ;  /* 0x0000001c0400788c */ /* 0x000fd2000bf05270 */
[----:B------:R-:W-:Y:S05]  /*31e0*/  BRA.U !UP0, `(.L_x_69) ;  /* 0x0000000108a47547 */ /* 0x000fea000b800000 */
[----:B------:R-:W-:-:S09]  /*31f0*/  UISETP.NE.AND UP0, UPT, UR4, 0x1d, UPT ;  /* 0x0000001d0400788c */ /* 0x000fd2000bf05270 */
[----:B------:R-:W-:Y:S05]  /*3200*/  BRA.U !UP0, `(.L_x_70) ;  /* 0x00000001088c7547 */ /* 0x000fea000b800000 */
[----:B------:R-:W-:-:S09]  /*3210*/  UISETP.NE.AND UP0, UPT, UR4, 0x2c, UPT ;  /* 0x0000002c0400788c */ /* 0x000fd2000bf05270 */
[----:B------:R-:W-:Y:S05]  /*3220*/  BRA.U !UP0, `(.L_x_71) ;  /* 0x0000000108447547 */ /* 0x000fea000b800000 */
.L_x_41:
[----:B------:R-:W-:Y:S01]  /*3230*/  MOV R0, 0x0 ;  /* 0x0000000000007802 */ /* 0x000fe20000000f00 */
[----:B------:R-:W1:Y:S01]  /*3240*/  LDCU.64 UR6, c[0x4][0x128] ;  /* 0x01002500ff0677ac */ /* 0x000e620008000a00 */
[----:B------:R-:W-:Y:S02]  /*3250*/  HFMA2 R13, -RZ, RZ, 0, 0 ;  /* 0x00000000ff0d7431 */ /* 0x000fe400000001ff */
[----:B------:R-:W-:Y:S01]  /*3260*/  IMAD.MOV.U32 R8, RZ, RZ, 0x65 ;  /* 0x00000065ff087424 */ /* 0x000fe200078e00ff */
[----:B------:R2:W3:Y:S01]  /*3270*/  LDC.64 R2, c[0x4][R0] ;  /* 0x0100000000027b82 */ /* 0x0004e20000000a00 */
[----:B------:R-:W4:Y:S01]  /*3280*/  LDCU.64 UR8, c[0x4][0x130] ;  /* 0x01002600ff0877ac */ /* 0x000f220008000a00 */
[----:B------:R-:W-:Y:S01]  /*3290*/  IMAD.MOV.U32 R12, RZ, RZ, 0x1 ;  /* 0x00000001ff0c7424 */ /* 0x000fe200078e00ff */
[----:B------:R-:W5:Y:S01]  /*32a0*/  LDCU.64 UR4, c[0x4][0x40] ;  /* 0x01000800ff0477ac */ /* 0x000f620008000a00 */
[----:B-1----:R-:W-:Y:S02]  /*32b0*/  IMAD.U32 R4, RZ, RZ, UR6 ;  /* 0x00000006ff047e24 */ /* 0x002fe4000f8e00ff */
[----:B0-----:R-:W-:Y:S01]  /*32c0*/  IMAD.U32 R5, RZ, RZ, UR7 ;  /* 0x00000007ff057e24 */ /* 0x001fe2000f8e00ff */
[----:B----4-:R-:W-:Y:S01]  /*32d0*/  MOV R6, UR8 ;  /* 0x0000000800067c02 */ /* 0x010fe20008000f00 */
[----:B------:R-:W-:-:S02]  /*32e0*/  IMAD.U32 R7, RZ, RZ, UR9 ;  /* 0x00000009ff077e24 */ /* 0x000fc4000f8e00ff */
[----:B-----5:R-:W-:Y:S01]  /*32f0*/  IMAD.U32 R10, RZ, RZ, UR4 ;  /* 0x00000004ff0a7e24 */ /* 0x020fe2000f8e00ff */
[----:B--2---:R-:W-:-:S07]  /*3300*/  MOV R11, UR5 ;  /* 0x00000005000b7c02 */ /* 0x004fce0008000f00 */
[----:B------:R-:W-:-:S07]  /*3310*/  LEPC R20, `(.L_x_72) ;  /* 0x000000001014794e */ /* 0x000fce0000000000 */
[----:B---3--:R-:W-:Y:S05]  /*3320*/  CALL.ABS.NOINC R2 ;  /* 0x0000000002007343 */ /* 0x008fea0003c00000 */
.L_x_72:
[----:B------:R-:W-:Y:S05]  /*3330*/  BRA `(.L_x_42) ;  /* 0x00000000005c7947 */ /* 0x000fea0003800000 */
.L_x_71:
[----:B0-----:R-:W-:-:S05]  /*3340*/  IMAD.U32 R5, R5, 0x10000, RZ ;  /* 0x0001000005057824 */ /* 0x001fca00078e00ff */
[----:B------:R-:W-:-:S04]  /*3350*/  SHF.R.U32.HI R6, RZ, 0x17, R5 ;  /* 0x00000017ff067819 */ /* 0x000fc80000011605 */
[----:B------:R-:W-:-:S04]  /*3360*/  LOP3.LUT R4, R6, 0xff, RZ, 0xc0, !PT ;  /* 0x000000ff06047812 */ /* 0x000fc800078ec0ff */
[----:B------:R-:W-:-:S13]  /*3370*/  ISETP.NE.AND P1, PT, R4, 0xff, PT ;  /* 0x000000ff0400780c */ /* 0x000fda0003f25270 */
[--C-:B------:R-:W-:Y:S02]  /*3380*/  @P1 SHF.R.U32.HI R0, RZ, 0x16, R5.reuse ;  /* 0x00000016ff001819 */ /* 0x100fe40000011605 */
[----:B------:R-:W-:Y:S01]  /*3390*/  @P1 LOP3.LUT P0, RZ, R4, 0x3fffff, R5, 0xf8, !PT ;  /* 0x003fffff04ff1812 */ /* 0x000fe2000780f805 */
[----:B------:R-:W-:Y:S01]  /*33a0*/  IMAD.MOV.U32 R5, RZ, RZ, 0xff ;  /* 0x000000ffff057424 */ /* 0x000fe200078e00ff */
[----:B------:R-:W-:-:S04]  /*33b0*/  @P1 LOP3.LUT R0, R0, 0x1, RZ, 0xc0, !PT ;  /* 0x0000000100001812 */ /* 0x000fc800078ec0ff */
[----:B------:R-:W-:Y:S02]  /*33c0*/  @P1 ISETP.EQ.U32.AND P2, PT, R0, 0x1, P0 ;  /* 0x000000010000180c */ /* 0x000fe40000742070 */
[----:B------:R-:W-:Y:S02]  /*33d0*/  PLOP3.LUT P0, PT, PT, PT, PT, 0x80, 0x8 ;  /* 0x000000000008781c */ /* 0x000fe40003f0f070 */
[----:B------:R-:W-:Y:S02]  /*33e0*/  @P1 PLOP3.LUT P0, PT, P2, PT, PT, 0x80, 0x8 ;  /* 0x000000000008181c */ /* 0x000fe4000170f070 */
[----:B------:R-:W-:-:S11]  /*33f0*/  @P1 IADD3 R0, PT, PT, R6, 0x1, RZ ;  /* 0x0000000106001810 */ /* 0x000fd60007ffe0ff */
[----:B------:R-:W-:-:S04]  /*3400*/  @!P0 IMAD.MOV R0, RZ, RZ, R6 ;  /* 0x000000ffff008224 */ /* 0x000fc800078e0206 */
[----:B------:R-:W-:-:S05]  /*3410*/  @P1 IMAD.MOV.U32 R5, RZ, RZ, R0 ;  /* 0x000000ffff051224 */ /* 0x000fca00078e0000 */
[----:B------:R0:W-:Y:S01]  /*3420*/  STG.E.U8 desc[UR36][R2.64], R5 ;  /* 0x0000000502007986 */ /* 0x0001e2000c101124 */
[----:B------:R-:W-:Y:S05]  /*3430*/  BRA `(.L_x_42) ;  /* 0x00000000001c7947 */ /* 0x000fea0003800000 */
.L_x_70:
[----:B0-----:R-:W-:-:S06]  /*3440*/  SHF.L.U32 R5, R5, 0x10, RZ ;  /* 0x0000001005057819 */ /* 0x001fcc00000006ff */
[----:B------:R-:W0:Y:S02]  /*3450*/  F2I.U64.TRUNC R4, R5 ;  /* 0x0000000500047311 */ /* 0x000e24000020d800 */
[----:B0-----:R0:W-:Y:S01]  /*3460*/  STG.E.64 desc[UR36][R2.64], R4 ;  /* 0x0000000402007986 */ /* 0x0011e2000c101b24 */
[----:B------:R-:W-:Y:S05]  /*3470*/  BRA `(.L_x_42) ;  /* 0x00000000000c7947 */ /* 0x000fea0003800000 */
.L_x_69:
[----:B0-----:R-:W-:-:S06]  /*3480*/  IMAD.U32 R5, R5, 0x10000, RZ ;  /* 0x0001000005057824 */ /* 0x001fcc00078e00ff */
[----:B------:R-:W0:Y:S02]  /*3490*/  F2I.FTZ.U32.TRUNC.NTZ R5, R5 ;  /* 0x0000000500057305 */ /* 0x000e24000021f000 */
[----:B0-----:R0:W-:Y:S02]  /*34a0*/  STG.E desc[UR36][R2.64], R5 ;  /* 0x0000000502007986 */ /* 0x0011e4000c101924 */
.L_x_42:
[----:B------:R-:W-:-:S07]  /*34b0*/  VIADD R17, R17, 0x80 ;  /* 0x0000008011117836 */ /* 0x000fce0000000000 */
.L_x_1:
[----:B------:R-:W-:Y:S05]  /*34c0*/  BSYNC.RECONVERGENT B6 ;  /* 0x0000000000067941 */ /* 0x000fea0003800200 */
.L_x_0:
[----:B------:R-:W5:Y:S01]  /*34d0*/  LDCU UR4, c[0x0][0x380] ;  /* 0x00007000ff0477ac */ /* 0x000f620008000800 */
[----:B------:R-:W-:Y:S01]  /*34e0*/  BSSY.RECONVERGENT B6, `(.L_x_73) ;  /* 0x000033e000067945 */ /* 0x000fe20003800200 */
[----:B-----5:R-:W-:-:S13]  /*34f0*/  ISETP.GE.AND P0, PT, R17, UR4, PT ;  /* 0x0000000411007c0c */ /* 0x020fda000bf06270 */
[----:B------:R-:W-:Y:S05]  /*3500*/  @P0 BRA `(.L_x_74) ;  /* 0x0000003000ec0947 */ /* 0x000fea0003800000 */
[----:B------:R-:W5:Y:S01]  /*3510*/  LDCU UR4, c[0x0][0x388] ;  /* 0x00007100ff0477ac */ /* 0x000f620008000800 */
[----:B0-----:R-:W-:Y:S02]  /*3520*/  HFMA2 R0, -RZ, RZ, 0, 0 ;  /* 0x00000000ff007431 */ /* 0x001fe400000001ff */
[----:B------:R-:W-:Y:S01]  /*3530*/  IMAD.MOV.U32 R16, RZ, RZ, RZ ;  /* 0x000000ffff107224 */ /* 0x000fe200078e00ff */
[----:B-----5:R-:W-:-:S09]  /*3540*/  UISETP.NE.AND UP0, UPT, UR4, URZ, UPT ;  /* 0x000000ff0400728c */ /* 0x020fd2000bf05270 */
[----:B------:R-:W-:Y:S05]  /*3550*/  BRA.U !UP0, `(.L_x_75) ;  /* 0x0000001108a87547 */ /* 0x000fea000b800000 */
[----:B------:R-:W1:Y:S01]  /*3560*/  LDCU.64 UR4, c[0x0][0x390] ;  /* 0x00007200ff0477ac */ /* 0x000e620008000a00 */
[----:B------:R-:W-:Y:S01]  /*3570*/  IMAD.MOV.U32 R16, RZ, RZ, RZ ;  /* 0x000000ffff107224 */ /* 0x000fe200078e00ff */
[----:B------:R-:W0:Y:S01]  /*3580*/  LDCU UR6, c[0x0][0x38c] ;  /* 0x00007180ff0677ac */ /* 0x000e220008000800 */
[----:B------:R-:W5:Y:S01]  /*3590*/  LDCU.64 UR8, c[0x0][0x4b8] ;  /* 0x00009700ff0877ac */ /* 0x000f620008000a00 */
[----:B------:R-:W-:Y:S01]  /*35a0*/  UISETP.NE.AND UP0, UPT, UR40, URZ, UPT ;  /* 0x000000ff2800728c */ /* 0x000fe2000bf05270 */
[----:B-1234-:R-:W-:-:S05]  /*35b0*/  IMAD.HI.U32 R2, R17, UR4, R16 ;  /* 0x0000000411027c27 */ /* 0x01efca000f8e0010 */
[----:B------:R-:W-:-:S04]  /*35c0*/  SHF.R.U32.HI R3, RZ, UR5, R2 ;  /* 0x00000005ff037c19 */ /* 0x000fc80008011602 */
[----:B------:R-:W-:-:S05]  /*35d0*/  IADD3 R0, PT, PT, -R3, RZ, RZ ;  /* 0x000000ff03007210 */ /* 0x000fca0007ffe1ff */
[----:B0-----:R-:W-:-:S04]  /*35e0*/  IMAD R0, R0, UR6, R17 ;  /* 0x0000000600007c24 */ /* 0x001fc8000f8e0211 */
[C---:B-----5:R-:W-:Y:S02]  /*35f0*/  IMAD R16, R0.reuse, UR8, RZ ;  /* 0x0000000800107c24 */ /* 0x060fe4000f8e02ff */
        /* <DEDUP_REMOVED lines=281> */
[----:B------:R-:W2:Y:S02]  /*4790*/  LDCU.64 UR8, c[0x0][0x578] ;  /* 0x0000af00ff0877ac */ /* 0x000ea40008000a00 */
[----:B0-----:R-:W-:-:S05]  /*47a0*/  IMAD.HI.U32 R2, R5, UR4, R4 ;  /* 0x0000000405027c27 */ /* 0x001fca000f8e0004 */
[----:B------:R-:W-:-:S04]  /*47b0*/  SHF.R.U32.HI R2, RZ, UR5, R2 ;  /* 0x00000005ff027c19 */ /* 0x000fc80008011602 */
[----:B------:R-:W-:-:S05]  /*47c0*/  IADD3 R3, PT, PT, -R2, RZ, RZ ;  /* 0x000000ff02037210 */ /* 0x000fca0007ffe1ff */
[----:B-1----:R-:W-:-:S04]  /*47d0*/  IMAD R5, R3, UR6, R5 ;  /* 0x0000000603057c24 */ /* 0x002fc8000f8e0205 */
[C---:B--2---:R-:W-:Y:S02]  /*47e0*/  IMAD R16, R5.reuse, UR8, R16 ;  /* 0x0000000805107c24 */ /* 0x044fe4000f8e0210 */
[----:B------:R-:W-:-:S07]  /*47f0*/  IMAD R0, R5, UR9, R0 ;  /* 0x0000000905007c24 */ /* 0x000fce000f8e0200 */
.L_x_75:
[----:B------:R-:W1:Y:S01]  /*4800*/  LDCU.64 UR6, c[0x0][0x588] ;  /* 0x0000b100ff0677ac */ /* 0x000e620008000a00 */
[----:B------:R-:W-:-:S04]  /*4810*/  UPRMT UR4, UR41, 0x9910, URZ ;  /* 0x0000991029047896 */ /* 0x000fc800080000ff */
[----:B------:R-:W-:Y:S01]  /*4820*/  UISETP.GT.AND UP0, UPT, UR4, 0x9, UPT ;  /* 0x000000090400788c */ /* 0x000fe2000bf04270 */
[----:B-1234-:R-:W-:-:S05]  /*4830*/  IADD3 R2, P0, PT, R0, UR6, RZ ;  /* 0x0000000600027c10 */ /* 0x01efca000ff1e0ff */
        /* <DEDUP_REMOVED lines=14> */
.L_x_79:
[----:B------:R-:W2:Y:S02]  /*4920*/  LDG.E.U8 R2, desc[UR36][R2.64] ;  /* 0x0000002402027981 */ /* 0x000ea4000c1e1100 */
[----:B--2---:R-:W-:-:S04]  /*4930*/  I2FP.F32.U32 R0, R2 ;  /* 0x0000000200007245 */ /* 0x004fc80000201000 */
[----:B------:R-:W-:Y:S01]  /*4940*/  F2FP.BF16.F32.PACK_AB R0, RZ, R0 ;  /* 0x00000000ff00723e */ /* 0x000fe200000010ff */
[----:B------:R-:W-:Y:S06]  /*4950*/  BRA `(.L_x_81) ;  /* 0x0000000c00a47947 */ /* 0x000fec0003800000 */
.L_x_78:
        /* <DEDUP_REMOVED lines=10> */
.L_x_83:
[----:B------:R-:W2:Y:S02]  /*4a00*/  LDG.E R2, desc[UR36][R2.64] ;  /* 0x0000002402027981 */ /* 0x000ea4000c1e1900 */
[----:B--2---:R-:W-:-:S04]  /*4a10*/  I2FP.F32.S32 R0, R2 ;  /* 0x0000000200007245 */ /* 0x004fc80000201400 */
[----:B------:R-:W-:Y:S01]  /*4a20*/  F2FP.BF16.F32.PACK_AB R0, RZ, R0 ;  /* 0x00000000ff00723e */ /* 0x000fe200000010ff */
[----:B------:R-:W-:Y:S06]  /*4a30*/  BRA `(.L_x_81) ;  /* 0x0000000c006c7947 */ /* 0x000fec0003800000 */
.L_x_82:
[----:B------:R-:W2:Y:S02]  /*4a40*/  LDG.E.U16 R2, desc[UR36][R2.64] ;  /* 0x0000002402027981 */ /* 0x000ea4000c1e1500 */
[----:B--2---:R-:W0:Y:S02]  /*4a50*/  I2F.S16 R0, R2 ;  /* 0x0000000200007306 */ /* 0x004e240000101400 */
[----:B0-----:R-:W-:Y:S01]  /*4a60*/  F2FP.BF16.F32.PACK_AB R0, RZ, R0 ;  /* 0x00000000ff00723e */ /* 0x001fe200000010ff */
[----:B------:R-:W-:Y:S06]  /*4a70*/  BRA `(.L_x_81) ;  /* 0x0000000c005c7947 */ /* 0x000fec0003800000 */
.L_x_77:
        /* <DEDUP_REMOVED lines=9> */
.L_x_85:
[----:B------:R-:W2:Y:S02]  /*4b10*/  LDG.E.U16 R0, desc[UR36][R2.64] ;  /* 0x0000002402007981 */ /* 0x000ea4000c1e1500 */
[----:B--2---:R-:W-:-:S05]  /*4b20*/  HADD2.F32 R0, -RZ, R0.H0_H0 ;  /* 0x20000000ff007230 */ /* 0x004fca0000004100 */
[----:B------:R-:W-:Y:S01]  /*4b30*/  F2FP.BF16.F32.PACK_AB R0, RZ, R0 ;  /* 0x00000000ff00723e */ /* 0x000fe200000010ff */
[----:B------:R-:W-:Y:S06]  /*4b40*/  BRA `(.L_x_81) ;  /* 0x0000000c00287947 */ /* 0x000fec0003800000 */
.L_x_84:
        /* <DEDUP_REMOVED lines=9> */
.L_x_87:
[----:B------:R-:W2:Y:S02]  /*4be0*/  LDG.E.U16 R2, desc[UR36][R2.64] ;  /* 0x0000002402027981 */ /* 0x000ea4000c1e1500 */
[----:B--2---:R-:W-:-:S05]  /*4bf0*/  HADD2.F32 R0, -RZ, R2.H0_H0 ;  /* 0x20000002ff007230 */ /* 0x004fca0000004100 */
[----:B------:R-:W-:Y:S01]  /*4c00*/  F2FP.BF16.F32.PACK_AB R0, RZ, R0 ;  /* 0x00000000ff00723e */ /* 0x000fe200000010ff */
[----:B------:R-:W-:Y:S06]  /*4c10*/  BRA `(.L_x_81) ;  /* 0x0000000800f47947 */ /* 0x000fec0003800000 */
.L_x_86:
        /* <DEDUP_REMOVED lines=12> */
.L_x_76:
        /* <DEDUP_REMOVED lines=13> */
.L_x_90:
        /* <DEDUP_REMOVED lines=12> */
.L_x_89:
[----:B------:R-:W-:-:S09]  /*4e70*/  UISETP.NE.AND UP0, UPT, UR4, 0xf, UPT ;  /* 0x0000000f0400788c */ /* 0x000fd2000bf05270 */
[----:B------:R-:W-:Y:S05]  /*4e80*/  BRA.U !UP0, `(.L_x_91) ;  /* 0x0000000108987547 */ /* 0x000fea000b800000 */
[----:B------:R-:W-:-:S09]  /*4e90*/  UISETP.NE.AND UP0, UPT, UR4, 0x17, UPT ;  /* 0x000000170400788c */ /* 0x000fd2000bf05270 */
[----:B------:R-:W-:Y:S05]  /*4ea0*/  BRA.U !UP0, `(.L_x_92) ;  /* 0x00000001085c7547 */ /* 0x000fea000b800000 */
[----:B------:R-:W-:-:S09]  /*4eb0*/  UISETP.NE.AND UP0, UPT, UR4, 0x18, UPT ;  /* 0x000000180400788c */ /* 0x000fd2000bf05270 */
[----:B------:R-:W-:Y:S05]  /*4ec0*/  BRA.U UP0, `(.L_x_80) ;  /* 0x0000000500e47547 */ /* 0x000fea000b800000 */
[----:B------:R-:W2:Y:S01]  /*4ed0*/  LDG.E.U8 R0, desc[UR36][R2.64] ;  /* 0x0000002402007981 */ /* 0x000ea2000c1e1100 */
[----:B------:R-:W-:Y:S01]  /*4ee0*/  MOV R6, 0x1f ;  /* 0x0000001f00067802 */ /* 0x000fe20000000f00 */
[----:B--2---:R-:W-:-:S05]  /*4ef0*/  IMAD.SHL.U32 R0, R0, 0x1000000, RZ ;  /* 0x0100000000007824 */ /* 0x004fca00078e00ff */
[C---:B------:R-:W-:Y:S02]  /*4f00*/  LOP3.LUT R4, R0.reuse, 0x7f000000, RZ, 0xc0, !PT ;  /* 0x7f00000000047812 */ /* 0x040fe400078ec0ff */
[----:B------:R-:W-:Y:S02]  /*4f10*/  LOP3.LUT P0, RZ, R0, 0x7f000000, RZ, 0xc0, !PT ;  /* 0x7f00000000ff7812 */ /* 0x000fe4000780c0ff */
[----:B------:R-:W0:Y:S02]  /*4f20*/  FLO.U32 R5, R4 ;  /* 0x0000000400057300 */ /* 0x000e2400000e0000 */
[----:B0-----:R-:W-:-:S05]  /*4f30*/  IMAD.MOV R5, RZ, RZ, -R5 ;  /* 0x000000ffff057224 */ /* 0x001fca00078e0a05 */
[----:B------:R-:W-:-:S05]  /*4f40*/  VIADDMNMX.U32 R5, R5, R6, 0x4, !PT ;  /* 0x0000000405057446 */ /* 0x000fca0007800006 */
[----:B------:R-:W-:-:S05]  /*4f50*/  VIADD R5, R5, 0xfffffffc ;  /* 0xfffffffc05057836 */ /* 0x000fca0000000000 */
[C---:B------:R-:W-:Y:S02]  /*4f60*/  SHF.L.U32 R6, R4.reuse, R5, RZ ;  /* 0x0000000504067219 */ /* 0x040fe400000006ff */
[----:B------:R-:W-:Y:S01]  /*4f70*/  SHF.L.U32 R7, R5, 0x17, RZ ;  /* 0x0000001705077819 */ /* 0x000fe200000006ff */
[----:B------:R-:W-:-:S03]  /*4f80*/  VIADD R5, R4, 0x1000000 ;  /* 0x0100000004057836 */ /* 0x000fc60000000000 */
[----:B------:R-:W-:Y:S02]  /*4f90*/  LEA.HI R6, R6, -R7, RZ, 0x1c ;  /* 0x8000000706067211 */ /* 0x000fe400078fe0ff */
[----:B------:R-:W-:-:S03]  /*4fa0*/  SHF.R.S32.HI R5, RZ, 0x8, R5 ;  /* 0x00000008ff057819 */ /* 0x000fc60000011405 */
[----:B------:R-:W-:-:S05]  /*4fb0*/  VIADD R6, R6, 0x3c000000 ;  /* 0x3c00000006067836 */ /* 0x000fca0000000000 */
[----:B------:R-:W-:-:S04]  /*4fc0*/  LOP3.LUT R5, R6, 0x7f800000, R5, 0xf8, !PT ;  /* 0x7f80000006057812 */ /* 0x000fc800078ef805 */
[----:B------:R-:W-:-:S04]  /*4fd0*/  SEL R5, R5, RZ, P0 ;  /* 0x000000ff05057207 */ /* 0x000fc80000000000 */
[----:B------:R-:W-:-:S04]  /*4fe0*/  LOP3.LUT R5, R5, 0x80000000, R0, 0xf8, !PT ;  /* 0x8000000005057812 */ /* 0x000fc800078ef800 */
[----:B------:R-:W-:-:S04]  /*4ff0*/  F2FP.BF16.F32.PACK_AB R5, RZ, R5 ;  /* 0x00000005ff05723e */ /* 0x000fc800000010ff */
[----:B------:R-:W-:Y:S01]  /*5000*/  PRMT R0, R5, 0x7610, R0 ;  /* 0x0000761005007816 */ /* 0x000fe20000000000 */
[----:B------:R-:W-:Y:S06]  /*5010*/  BRA `(.L_x_81) ;  /* 0x0000000400f47947 */ /* 0x000fec0003800000 */
.L_x_92:
[----:B------:R-:W2:Y:S02]  /*5020*/  LDG.E.U8 R2, desc[UR36][R2.64] ;  /* 0x0000002402027981 */ /* 0x000ea4000c1e1100 */
[C---:B--2---:R-:W-:Y:S01]  /*5030*/  SHF.L.U32 R0, R2.reuse, 0x19, RZ ;  /* 0x0000001902007819 */ /* 0x044fe200000006ff */
[----:B------:R-:W-:-:S03]  /*5040*/  IMAD.SHL.U32 R5, R2, 0x100, RZ ;  /* 0x0000010002057824 */ /* 0x000fc600078e00ff */
[----:B------:R-:W-:-:S13]  /*5050*/  ISETP.GE.U32.AND P0, PT, R0, 0x8000000, PT ;  /* 0x080000000000780c */ /* 0x000fda0003f06070 */
[C---:B------:R-:W-:Y:S02]  /*5060*/  @!P0 LOP3.LUT R4, R5.reuse, 0x7f00, RZ, 0xc0, !PT ;  /* 0x00007f0005048812 */ /* 0x040fe400078ec0ff */
[----:B------:R-:W-:Y:S02]  /*5070*/  @P0 LEA.HI R0, R0, 0x70000000, RZ, 0x1c ;  /* 0x7000000000000811 */ /* 0x000fe400078fe0ff */
[----:B------:R-:W-:Y:S02]  /*5080*/  @!P0 LOP3.LUT R4, R4, 0x3f000000, RZ, 0xfc, !PT ;  /* 0x3f00000004048812 */ /* 0x000fe400078efcff */
[----:B------:R-:W-:Y:S01]  /*5090*/  PRMT R5, R5, 0x9910, RZ ;  /* 0x0000991005057816 */ /* 0x000fe200000000ff */
[----:B------:R-:W-:Y:S02]  /*50a0*/  @P0 FMUL.FTZ R0, R0, 1.9259299443872358531e-34 ;  /* 0x0780000000000820 */ /* 0x000fe40000410000 */
[----:B------:R-:W-:-:S05]  /*50b0*/  @!P0 FADD.FTZ R0, R4, -0.5 ;  /* 0xbf00000004008421 */ /* 0x000fca0000010000 */
[----:B------:R-:W-:-:S04]  /*50c0*/  LOP3.LUT R0, R0, 0x80000000, R5, 0xf8, !PT ;  /* 0x8000000000007812 */ /* 0x000fc800078ef805 */
[----:B------:R-:W-:Y:S01]  /*50d0*/  F2FP.BF16.F32.PACK_AB R0, RZ, R0 ;  /* 0x00000000ff00723e */ /* 0x000fe200000010ff */
[----:B------:R-:W-:Y:S06]  /*50e0*/  BRA `(.L_x_81) ;  /* 0x0000000400c07947 */ /* 0x000fec0003800000 */
.L_x_91:
[----:B------:R0:W5:Y:S01]  /*50f0*/  LDG.E.U16 R0, desc[UR36][R2.64] ;  /* 0x0000002402007981 */ /* 0x000162000c1e1500 */
[----:B------:R-:W-:Y:S05]  /*5100*/  BRA `(.L_x_81) ;  /* 0x0000000400b87947 */ /* 0x000fea0003800000 */
.L_x_88:
        /* <DEDUP_REMOVED lines=12> */
.L_x_95:
        /* <DEDUP_REMOVED lines=21> */
.L_x_99:
[----:B------:R-:W-:Y:S05]  /*5320*/  BSYNC.RECONVERGENT B1 ;  /* 0x0000000000017941 */ /* 0x000fea0003800200 */
.L_x_98:
[----:B------:R-:W-:Y:S02]  /*5330*/  SHF.L.U32 R0, R0, 0x14, RZ ;  /* 0x0000001400007819 */ /* 0x000fe400000006ff */
[----:B------:R-:W-:-:S04]  /*5340*/  LEA R2, R2, 0x3b800000, 0x17 ;  /* 0x3b80000002027811 */ /* 0x000fc800078eb8ff */
[----:B------:R-:W-:-:S07]  /*5350*/  LOP3.LUT R0, R2, R0, R7, 0xfe, !PT ;  /* 0x0000000002007212 */ /* 0x000fce00078efe07 */
.L_x_97:
[----:B------:R-:W-:Y:S05]  /*5360*/  BSYNC.RECONVERGENT B0 ;  /* 0x0000000000007941 */ /* 0x000fea0003800200 */
.L_x_96:
[----:B------:R-:W-:Y:S01]  /*5370*/  F2FP.BF16.F32.PACK_AB R0, RZ, R0 ;  /* 0x00000000ff00723e */ /* 0x000fe200000010ff */
[----:B------:R-:W-:Y:S06]  /*5380*/  BRA `(.L_x_81) ;  /* 0x0000000400187947 */ /* 0x000fec0003800000 */
.L_x_94:
[----:B------:R-:W2:Y:S01]  /*5390*/  LDG.E.U8 R3, desc[UR36][R2.64] ;  /* 0x0000002402037981 */ /* 0x000ea2000c1e1100 */
[----:B------:R-:W-:Y:S01]  /*53a0*/  BSSY.RECONVERGENT B0, `(.L_x_100) ;  /* 0x0000018000007945 */ /* 0x000fe20003800200 */
[----:B------:R-:W-:Y:S01]  /*53b0*/  IMAD.MOV.U32 R0, RZ, RZ, RZ ;  /* 0x000000ffff007224 */ /* 0x000fe200078e00ff */
        /* <DEDUP_REMOVED lines=8> */
[----:B------:R-:W-:-:S04]  /*5440*/  SHF.R.U32.HI R0, RZ, 0x7, R3 ;  /* 0x00000007ff007819 */ /* 0x000fc80000011603 */
[----:B------:R-:W-:Y:S02]  /*5450*/  SHF.L.U32 R7, R0, 0x1f, RZ ;  /* 0x0000001f00077819 */ /* 0x000fe400000006ff */
        /* <DEDUP_REMOVED lines=8> */
.L_x_103:
[----:B------:R-:W-:Y:S05]  /*54e0*/  BSYNC.RECONVERGENT B1 ;  /* 0x0000000000017941 */ /* 0x000fea0003800200 */
.L_x_102:
[----:B------:R-:W-:Y:S01]  /*54f0*/  IMAD.SHL.U32 R0, R0, 0x200000, RZ ;  /* 0x0020000000007824 */ /* 0x000fe200078e00ff */
[----:B------:R-:W-:-:S04]  /*5500*/  LEA R2, R2, 0x37800000, 0x17 ;  /* 0x3780000002027811 */ /* 0x000fc800078eb8ff */
[----:B------:R-:W-:-:S07]  /*5510*/  LOP3.LUT R0, R2, R0, R7, 0xfe, !PT ;  /* 0x0000000002007212 */ /* 0x000fce00078efe07 */
.L_x_101:
[----:B------:R-:W-:Y:S05]  /*5520*/  BSYNC.RECONVERGENT B0 ;  /* 0x0000000000007941 */ /* 0x000fea0003800200 */
.L_x_100:
[----:B------:R-:W-:Y:S01]  /*5530*/  F2FP.BF16.F32.PACK_AB R0, RZ, R0 ;  /* 0x00000000ff00723e */ /* 0x000fe200000010ff */
[----:B------:R-:W-:Y:S06]  /*5540*/  BRA `(.L_x_81) ;  /* 0x0000000000a87947 */ /* 0x000fec0003800000 */
.L_x_93:
[----:B------:R-:W-:-:S09]  /*5550*/  UISETP.NE.AND UP0, UPT, UR4, 0x1c, UPT ;  /* 0x0000001c0400788c */ /* 0x000fd2000bf05270 */
[----:B------:R-:W-:Y:S05]  /*5560*/  BRA.U !UP0, `(.L_x_104) ;  /* 0x0000000108947547 */ /* 0x000fea000b800000 */
[----:B------:R-:W-:-:S09]  /*5570*/  UISETP.NE.AND UP0, UPT, UR4, 0x1d, UPT ;  /* 0x0000001d0400788c */ /* 0x000fd2000bf05270 */
[----:B------:R-:W-:Y:S05]  /*5580*/  BRA.U !UP0, `(.L_x_105) ;  /* 0x00000001087c7547 */ /* 0x000fea000b800000 */
[----:B------:R-:W-:-:S09]  /*5590*/  UISETP.NE.AND UP0, UPT, UR4, 0x2c, UPT ;  /* 0x0000002c0400788c */ /* 0x000fd2000bf05270 */
[----:B------:R-:W-:Y:S05]  /*55a0*/  BRA.U UP0, `(.L_x_80) ;  /* 0x00000001002c7547 */ /* 0x000fea000b800000 */
[----:B------:R-:W2:Y:S01]  /*55b0*/  LDG.E.U8 R2, desc[UR36][R2.64] ;  /* 0x0000002402027981 */ /* 0x000ea2000c1e1100 */
[----:B------:R-:W-:Y:S01]  /*55c0*/  BSSY.RECONVERGENT B0, `(.L_x_106) ;  /* 0x0000007000007945 */ /* 0x000fe20003800200 */
[----:B------:R-:W-:Y:S01]  /*55d0*/  HFMA2 R0, -RZ, RZ, 3.814697265625e-06, 0 ;  /* 0x00400000ff007431 */ /* 0x000fe200000001ff */
[----:B--2---:R-:W-:-:S13]  /*55e0*/  ISETP.NE.AND P0, PT, R2, RZ, PT ;  /* 0x000000ff0200720c */ /* 0x004fda0003f05270 */
[----:B------:R-:W-:Y:S05]  /*55f0*/  @!P0 BRA `(.L_x_107) ;  /* 0x00000000000c8947 */ /* 0x000fea0003800000 */
[----:B------:R-:W-:-:S13]  /*5600*/  ISETP.NE.AND P0, PT, R2, 0xff, PT ;  /* 0x000000ff0200780c */ /* 0x000fda0003f05270 */
[----:B------:R-:W-:Y:S02]  /*5610*/  @!P0 IMAD.MOV.U32 R0, RZ, RZ, 0x7f800001 ;  /* 0x7f800001ff008424 */ /* 0x000fe400078e00ff */
[----:B------:R-:W-:-:S07]  /*5620*/  @P0 IMAD.SHL.U32 R0, R2, 0x800000, RZ ;  /* 0x0080000002000824 */ /* 0x000fce00078e00ff */
.L_x_107:
[----:B------:R-:W-:Y:S05]  /*5630*/  BSYNC.RECONVERGENT B0 ;  /* 0x0000000000007941 */ /* 0x000fea0003800200 */
.L_x_106:
[----:B------:R-:W-:Y:S01]  /*5640*/  F2FP.BF16.F32.PACK_AB R0, RZ, R0 ;  /* 0x00000000ff00723e */ /* 0x000fe200000010ff */
[----:B------:R-:W-:Y:S06]  /*5650*/  BRA `(.L_x_81) ;  /* 0x0000000000647947 */ /* 0x000fec0003800000 */
.L_x_80:
[----:B------:R-:W-:Y:S01]  /*5660*/  MOV R2, 0x0 ;  /* 0x0000000000027802 */ /* 0x000fe20000000f00 */
[----:B------:R-:W0:Y:S01]  /*5670*/  LDCU.64 UR4, c[0x4][0x128] ;  /* 0x01002500ff0477ac */ /* 0x000e220008000a00 */
[----:B------:R-:W-:Y:S02]  /*5680*/  HFMA2 R8, -RZ, RZ, 0, 4.64916229248046875e-06 ;  /* 0x0000004eff087431 */ /* 0x000fe400000001ff */
[----:B------:R-:W-:Y:S01]  /*5690*/  IMAD.MOV.U32 R12, RZ, RZ, 0x1 ;  /* 0x00000001ff0c7424 */ /* 0x000fe200078e00ff */
[----:B------:R-:W1:Y:S01]  /*56a0*/  LDCU.64 UR6, c[0x4][0x130] ;  /* 0x01002600ff0677ac */ /* 0x000e620008000a00 */
[----:B------:R-:W2:Y:S01]  /*56b0*/  LDC.64 R2, c[0x4][R2] ;  /* 0x0100000002027b82 */ /* 0x000ea20000000a00 */
[----:B------:R-:W-:Y:S01]  /*56c0*/  IMAD.MOV.U32 R13, RZ, RZ, RZ ;  /* 0x000000ffff0d7224 */ /* 0x000fe200078e00ff */
[----:B------:R-:W3:Y:S01]  /*56d0*/  LDCU.64 UR8, c[0x4][0x38] ;  /* 0x01000700ff0877ac */ /* 0x000ee20008000a00 */
[----:B0-----:R-:W-:Y:S01]  /*56e0*/  MOV R4, UR4 ;  /* 0x0000000400047c02 */ /* 0x001fe20008000f00 */
[----:B------:R-:W-:-:S02]  /*56f0*/  IMAD.U32 R5, RZ, RZ, UR5 ;  /* 0x00000005ff057e24 */ /* 0x000fc4000f8e00ff */
[----:B-1----:R-:W-:Y:S01]  /*5700*/  IMAD.U32 R6, RZ, RZ, UR6 ;  /* 0x00000006ff067e24 */ /* 0x002fe2000f8e00ff */
[----:B------:R-:W-:Y:S01]  /*5710*/  MOV R7, UR7 ;  /* 0x0000000700077c02 */ /* 0x000fe20008000f00 */
[----:B---3--:R-:W-:Y:S02]  /*5720*/  IMAD.U32 R10, RZ, RZ, UR8 ;  /* 0x00000008ff0a7e24 */ /* 0x008fe4000f8e00ff */
[----:B------:R-:W-:-:S07]  /*5730*/  IMAD.U32 R11, RZ, RZ, UR9 ;  /* 0x00000009ff0b7e24 */ /* 0x000fce000f8e00ff */
[----:B------:R-:W-:-:S07]  /*5740*/  LEPC R20, `(.L_x_108) ;  /* 0x000000001014794e */ /* 0x000fce0000000000 */
[----:B--2---:R-:W-:Y:S05]  /*5750*/  CALL.ABS.NOINC R2 ;  /* 0x0000000002007343 */ /* 0x004fea0003c00000 */
.L_x_108:
[----:B------:R-:W-:Y:S01]  /*5760*/  PRMT R0, RZ, 0x7610, R0 ;  /* 0x00007610ff007816 */ /* 0x000fe20000000000 */
[----:B------:R-:W-:Y:S06]  /*5770*/  BRA `(.L_x_81) ;  /* 0x00000000001c7947 */ /* 0x000fec0003800000 */
.L_x_105:
[----:B------:R-:W2:Y:S02]  /*5780*/  LDG.E.64 R2, desc[UR36][R2.64] ;  /* 0x0000002402027981 */ /* 0x000ea4000c1e1b00 */
[----:B--2---:R-:W0:Y:S02]  /*5790*/  I2F.U64 R0, R2 ;  /* 0x0000000200007312 */ /* 0x004e240000301000 */
[----:B0-----:R-:W-:Y:S01]  /*57a0*/  F2FP.BF16.F32.PACK_AB R0, RZ, R0 ;  /* 0x00000000ff00723e */ /* 0x001fe200000010ff */
[----:B------:R-:W-:Y:S06]  /*57b0*/  BRA `(.L_x_81) ;  /* 0x00000000000c7947 */ /* 0x000fec0003800000 */
.L_x_104:
[----:B------:R-:W2:Y:S02]  /*57c0*/  LDG.E R2, desc[UR36][R2.64] ;  /* 0x0000002402027981 */ /* 0x000ea4000c1e1900 */
[----:B--2---:R-:W-:-:S04]  /*57d0*/  I2FP.F32.U32 R0, R2 ;  /* 0x0000000200007245 */ /* 0x004fc80000201000 */
[----:B------:R-:W-:-:S07]  /*57e0*/  F2FP.BF16.F32.PACK_AB R0, RZ, R0 ;  /* 0x00000000ff00723e */ /* 0x000fce00000010ff */
.L_x_81:
[----:B-----5:R-:W-:Y:S01]  /*57f0*/  SHF.L.U32 R0, R0, 0x10, RZ ;  /* 0x0000001000007819 */ /* 0x020fe200000006ff */
[----:B0-----:R-:W-:Y:S01]  /*5800*/  IMAD.MOV.U32 R3, RZ, RZ, 0x42fc0000 ;  /* 0x42fc0000ff037424 */ /* 0x001fe200078e00ff */
[----:B------:R-:W-:Y:S01]  /*5810*/  MOV R5, 0x363d0ada ;  /* 0x363d0ada00057802 */ /* 0x000fe20000000f00 */
[----:B------:R-:W0:Y:S02]  /*5820*/  LDCU.64 UR6, c[0x0][0x580] ;  /* 0x0000b000ff0677ac */ /* 0x000e240008000a00 */
[C---:B------:R-:W-:Y:S01]  /*5830*/  FMUL.FTZ R2, |R0|.reuse, 1.4426950216293334961 ;  /* 0x3fb8aa3b00027820 */ /* 0x040fe20000410200 */
[----:B------:R-:W-:Y:S01]  /*5840*/  FMUL.FTZ R6, R0, R0 ;  /* 0x0000000000067220 */ /* 0x000fe20000410000 */
[----:B------:R-:W-:-:S03]  /*5850*/  UPRMT UR4, UR42, 0x9910, URZ ;  /* 0x000099102a047896 */ /* 0x000fc600080000ff */
[C---:B------:R-:W-:Y:S01]  /*5860*/  FFMA.FTZ R5, R6.reuse, R5, 0.00019836159481201320887 ;  /* 0x394fff4906057423 */ /* 0x040fe20000010005 */
[----:B------:R-:W1:Y:S01]  /*5870*/  FRND.TRUNC R2, R2 ;  /* 0x0000000200027307 */ /* 0x000e62000020d000 */
[----:B------:R-:W-:Y:S02]  /*5880*/  UISETP.GT.AND UP0, UPT, UR4, 0x9, UPT ;  /* 0x000000090400788c */ /* 0x000fe4000bf04270 */
[----:B------:R-:W-:-:S04]  /*5890*/  FFMA.FTZ R7, R6, R5, 0.0083333496004343032837 ;  /* 0x3c08889a06077423 */ /* 0x000fc80000010005 */
[----:B------:R-:W-:-:S04]  /*58a0*/  FFMA.FTZ R7, R6, R7, 0.16666667163372039795 ;  /* 0x3e2aaaab06077423 */ /* 0x000fc80000010007 */
[----:B------:R-:W-:Y:S01]  /*58b0*/  FMUL.FTZ R7, R6, R7 ;  /* 0x0000000706077220 */ /* 0x000fe20000410000 */
[----:B-1----:R-:W-:Y:S02]  /*58c0*/  FSETP.GT.FTZ.AND P0, PT, |R2|, 126, PT ;  /* 0x42fc00000200780b */ /* 0x002fe40003f14200 */
[----:B------:R-:W-:-:S04]  /*58d0*/  LOP3.LUT R3, R3, 0x80000000, R2, 0xb8, !PT ;  /* 0x8000000003037812 */ /* 0x000fc800078eb802 */
[----:B------:R-:W-:Y:S02]  /*58e0*/  FSEL R3, R3, R2, P0 ;  /* 0x0000000203037208 */ /* 0x000fe40000000000 */
[----:B------:R-:W-:-:S03]  /*58f0*/  FSETP.GE.FTZ.AND P0, PT, |R0|, 1, PT ;  /* 0x3f8000000000780b */ /* 0x000fc60003f16200 */
[----:B------:R-:W-:-:S04]  /*5900*/  FFMA.FTZ R4, R3, -0.69314718246459960938, |R0| ;  /* 0xbf31721803047823 */ /* 0x000fc80000010400 */
[C---:B------:R-:W-:Y:S01]  /*5910*/  FFMA.FTZ R4, R3.reuse, 1.9046542121259335545e-09, R4 ;  /* 0x3102e30803047823 */ /* 0x040fe20000010004 */
[----:B------:R-:W-:-:S03]  /*5920*/  FADD.FTZ R3, R3, 12583037 ;  /* 0x4b40007d03037421 */ /* 0x000fc60000010000 */
[----:B------:R-:W-:Y:S01]  /*5930*/  FMUL.FTZ R4, R4, 1.4426950216293334961 ;  /* 0x3fb8aa3b04047820 */ /* 0x000fe20000410000 */
[----:B------:R-:W-:-:S05]  /*5940*/  IMAD.SHL.U32 R3, R3, 0x800000, RZ ;  /* 0x0080000003037824 */ /* 0x000fca00078e00ff */
[----:B------:R-:W1:Y:S02]  /*5950*/  MUFU.EX2 R4, R4 ;  /* 0x0000000400047308 */ /* 0x000e640000000800 */
[----:B-1----:R-:W-:-:S04]  /*5960*/  FMUL.FTZ R3, R3, R4 ;  /* 0x0000000403037220 */ /* 0x002fc80000410000 */
[----:B------:R-:W1:Y:S02]  /*5970*/  MUFU.RCP R2, R3 ;  /* 0x0000000300027308 */ /* 0x000e640000001000 */
[----:B-1----:R-:W-:-:S04]  /*5980*/  FMUL.FTZ R2, R2, -0.125 ;  /* 0xbe00000002027820 */ /* 0x002fc80000410000 */
[----:B------:R-:W-:-:S05]  /*5990*/  FFMA.FTZ R5, R3, 2, R2 ;  /* 0x4000000003057823 */ /* 0x000fca0000010002 */
[--C-:B------:R-:W-:Y:S01]  /*59a0*/  LOP3.LUT R5, R5, 0x80000000, R0.reuse, 0xb8, !PT ;  /* 0x8000000005057812 */ /* 0x100fe200078eb800 */
[----:B------:R-:W-:Y:S01]  /*59b0*/  @!P0 FFMA.FTZ R5, R0, R7, R0 ;  /* 0x0000000700058223 */ /* 0x000fe20000010000 */
[----:B0-----:R-:W-:-:S05]  /*59c0*/  IADD3 R2, P0, PT, R16, UR6, RZ ;  /* 0x0000000610027c10 */ /* 0x001fca000ff1e0ff */
        /* <DEDUP_REMOVED lines=11> */
[----:B0-----:R-:W-:-:S04]  /*5a80*/  IMAD.U32 R0, R5, 0x10000, RZ ;  /* 0x0001000005007824 */ /* 0x001fc800078e00ff */
[----:B------:R-:W0:Y:S02]  /*5a90*/  F2I.FTZ.TRUNC.NTZ R5, R0 ;  /* 0x0000000000057305 */ /* 0x000e24000021f100 */
[----:B0-----:R0:W-:Y:S01]  /*5aa0*/  STG.E.U8 desc[UR36][R2.64], R5 ;  /* 0x0000000502007986 */ /* 0x0011e2000c101124 */
[----:B------:R-:W-:Y:S05]  /*5ab0*/  BRA `(.L_x_114) ;  /* 0x0000000c007c7947 */ /* 0x000fea0003800000 */
.L_x_112:
[----:B0-----:R-:W-:-:S06]  /*5ac0*/  SHF.L.U32 R5, R5, 0x10, RZ ;  /* 0x0000001005057819 */ /* 0x001fcc00000006ff */
[----:B------:R-:W0:Y:S02]  /*5ad0*/  F2I.S64.TRUNC R4, R5 ;  /* 0x0000000500047311 */ /* 0x000e24000020d900 */
[----:B0-----:R0:W-:Y:S01]  /*5ae0*/  STG.E.U8 desc[UR36][R2.64], R4 ;  /* 0x0000000402007986 */ /* 0x0011e2000c101124 */
[----:B------:R-:W-:Y:S05]  /*5af0*/  BRA `(.L_x_114) ;  /* 0x0000000c006c7947 */ /* 0x000fea0003800000 */
.L_x_111:
        /* <DEDUP_REMOVED lines=10> */
.L_x_116:
[----:B0-----:R-:W-:-:S06]  /*5ba0*/  IMAD.U32 R5, R5, 0x10000, RZ ;  /* 0x0001000005057824 */ /* 0x001fcc00078e00ff */
[----:B------:R-:W0:Y:S02]  /*5bb0*/  F2I.FTZ.TRUNC.NTZ R5, R5 ;  /* 0x0000000500057305 */ /* 0x000e24000021f100 */
[----:B0-----:R0:W-:Y:S01]  /*5bc0*/  STG.E desc[UR36][R2.64], R5 ;  /* 0x0000000502007986 */ /* 0x0011e2000c101924 */
[----:B------:R-:W-:Y:S05]  /*5bd0*/  BRA `(.L_x_114) ;  /* 0x0000000c00347947 */ /* 0x000fea0003800000 */
.L_x_115:
[----:B0-----:R-:W-:-:S06]  /*5be0*/  SHF.L.U32 R5, R5, 0x10, RZ ;  /* 0x0000001005057819 */ /* 0x001fcc00000006ff */
[----:B------:R-:W0:Y:S02]  /*5bf0*/  F2I.FTZ.TRUNC.NTZ R5, R5 ;  /* 0x0000000500057305 */ /* 0x000e24000021f100 */
[----:B0-----:R0:W-:Y:S01]  /*5c00*/  STG.E.U16 desc[UR36][R2.64], R5 ;  /* 0x0000000502007986 */ /* 0x0011e2000c101524 */
[----:B------:R-:W-:Y:S05]  /*5c10*/  BRA `(.L_x_114) ;  /* 0x0000000c00247947 */ /* 0x000fea0003800000 */
.L_x_110:
        /* <DEDUP_REMOVED lines=9> */
.L_x_118:
[----:B0-----:R-:W-:-:S05]  /*5cb0*/  IMAD.U32 R0, R5, 0x10000, RZ ;  /* 0x0001000005007824 */ /* 0x001fca00078e00ff */
[----:B------:R-:W-:-:S05]  /*5cc0*/  F2FP.F16.F32.PACK_AB R0, RZ, R0 ;  /* 0x00000000ff00723e */ /* 0x000fca00000000ff */
[----:B------:R0:W-:Y:S01]  /*5cd0*/  STG.E.U16 desc[UR36][R2.64], R0 ;  /* 0x0000000002007986 */ /* 0x0001e2000c101524 */
[----:B------:R-:W-:Y:S05]  /*5ce0*/  BRA `(.L_x_114) ;  /* 0x0000000800f07947 */ /* 0x000fea0003800000 */
.L_x_117:
[----:B------:R-:W-:-:S09]  /*5cf0*/  UISETP.NE.AND UP0, UPT, UR4, 0x7, UPT ;  /* 0x000000070400788c */ /* 0x000fd2000bf05270 */
[----:B------:R-:W-:Y:S05]  /*5d00*/  BRA.U !UP0, `(.L_x_119) ;  /* 0x0000000108347547 */ /* 0x000fea000b800000 */
[----:B------:R-:W-:-:S09]  /*5d10*/  UISETP.NE.AND UP0, UPT, UR4, 0x8, UPT ;  /* 0x000000080400788c */ /* 0x000fd2000bf05270 */
[----:B------:R-:W-:Y:S05]  /*5d20*/  BRA.U !UP0, `(.L_x_120) ;  /* 0x0000000108187547 */ /* 0x000fea000b800000 */
[----:B------:R-:W-:-:S09]  /*5d30*/  UISETP.NE.AND UP0, UPT, UR4, 0x9, UPT ;  /* 0x000000090400788c */ /* 0x000fd2000bf05270 */
[----:B------:R-:W-:Y:S05]  /*5d40*/  BRA.U UP0, `(.L_x_113) ;  /* 0x0000000500fc7547 */ /* 0x000fea000b800000 */
[----:B0-----:R-:W-:Y:S01]  /*5d50*/  SHF.L.U32 R4, R5, 0x10, RZ ;  /* 0x0000001005047819 */ /* 0x001fe200000006ff */
[----:B------:R-:W-:-:S05]  /*5d60*/  IMAD.MOV.U32 R5, RZ, RZ, RZ ;  /* 0x000000ffff057224 */ /* 0x000fca00078e00ff */
[----:B------:R0:W-:Y:S01]  /*5d70*/  STG.E.64 desc[UR36][R2.64], R4 ;  /* 0x0000000402007986 */ /* 0x0001e2000c101b24 */
[----:B------:R-:W-:Y:S05]  /*5d80*/  BRA `(.L_x_114) ;  /* 0x0000000800c87947 */ /* 0x000fea0003800000 */
.L_x_120:
[----:B0-----:R-:W-:-:S05]  /*5d90*/  IMAD.U32 R5, R5, 0x10000, RZ ;  /* 0x0001000005057824 */ /* 0x001fca00078e00ff */
[----:B------:R-:W-:-:S04]  /*5da0*/  F2FP.F16.F32.PACK_AB R5, RZ, R5 ;  /* 0x00000005ff05723e */ /* 0x000fc800000000ff */
[----:B------:R-:W-:-:S05]  /*5db0*/  PRMT R5, R5, 0x5410, RZ ;  /* 0x0000541005057816 */ /* 0x000fca00000000ff */
[----:B------:R0:W-:Y:S01]  /*5dc0*/  STG.E desc[UR36][R2.64], R5 ;  /* 0x0000000502007986 */ /* 0x0001e2000c101924 */
[----:B------:R-:W-:Y:S05]  /*5dd0*/  BRA `(.L_x_114) ;  /* 0x0000000800b47947 */ /* 0x000fea0003800000 */
.L_x_119:
[----:B0-----:R-:W-:-:S05]  /*5de0*/  SHF.L.U32 R4, R5, 0x10, RZ ;  /* 0x0000001005047819 */ /* 0x001fca00000006ff */
[----:B------:R-:W-:-:S06]  /*5df0*/  FMUL.FTZ R4, R4, 1 ;  /* 0x3f80000004047820 */ /* 0x000fcc0000410000 */
[----:B------:R-:W0:Y:S02]  /*5e00*/  F2F.F64.F32 R4, R4 ;  /* 0x0000000400047310 */ /* 0x000e240000201800 */
[----:B0-----:R0:W-:Y:S01]  /*5e10*/  STG.E.64 desc[UR36][R2.64], R4 ;  /* 0x0000000402007986 */ /* 0x0011e2000c101b24 */
[----:B------:R-:W-:Y:S05]  /*5e20*/  BRA `(.L_x_114) ;  /* 0x0000000800a07947 */ /* 0x000fea0003800000 */
.L_x_109:
[----:B------:R-:W-:-:S09]  /*5e30*/  UISETP.GT.AND UP0, UPT, UR4, 0x18, UPT ;  /* 0x000000180400788c */ /* 0x000fd2000bf04270 */
[----:B------:R-:W-:Y:S05]  /*5e40*/  BRA.U !UP0, `(.L_x_121) ;  /* 0x0000000508607547 */ /* 0x000fea000b800000 */
        /* <DEDUP_REMOVED lines=12> */
.L_x_124:
[----:B0-----:R-:W-:Y:S01]  /*5f10*/  IMAD.U32 R5, R5, 0x10000, RZ ;  /* 0x0001000005057824 */ /* 0x001fe200078e00ff */
[----:B------:R-:W-:Y:S01]  /*5f20*/  BSSY.RECONVERGENT B0, `(.L_x_125) ;  /* 0x0000013000007945 */ /* 0x000fe20003800200 */
[----:B------:R-:W-:-:S03]  /*5f30*/  MOV R0, 0x80 ;  /* 0x0000008000007802 */ /* 0x000fc60000000f00 */
[----:B------:R-:W-:-:S04]  /*5f40*/  LOP3.LUT R4, R5, 0x7fffffff, RZ, 0xc0, !PT ;  /* 0x7fffffff05047812 */ /* 0x000fc800078ec0ff */
[----:B------:R-:W-:-:S13]  /*5f50*/  ISETP.GT.U32.AND P0, PT, R4, 0x437fffff, PT ;  /* 0x437fffff0400780c */ /* 0x000fda0003f04070 */
[----:B------:R-:W-:Y:S05]  /*5f60*/  @P0 BRA `(.L_x_126) ;  /* 0x0000000000380947 */ /* 0x000fea0003800000 */
[----:B------:R-:W-:-:S13]  /*5f70*/  ISETP.GE.U32.AND P0, PT, R4, 0x3c000000, PT ;  /* 0x3c0000000400780c */ /* 0x000fda0003f06070 */
[----:B------:R-:W-:-:S04]  /*5f80*/  @P0 SHF.R.U32.HI R0, RZ, 0x14, R5 ;  /* 0x00000014ff000819 */ /* 0x000fc80000011605 */
[----:B------:R-:W-:-:S04]  /*5f90*/  @P0 LOP3.LUT R0, R0, 0x1, RZ, 0xc0, !PT ;  /* 0x0000000100000812 */ /* 0x000fc800078ec0ff */
[----:B------:R-:W-:-:S04]  /*5fa0*/  @P0 IADD3 R0, PT, PT, R5, 0x487ffff, R0 ;  /* 0x0487ffff05000810 */ /* 0x000fc80007ffe000 */
[----:B------:R-:W-:-:S04]  /*5fb0*/  @P0 SHF.R.U32.HI R0, RZ, 0x14, R0 ;  /* 0x00000014ff000819 */ /* 0x000fc80000011600 */
[----:B------:R-:W-:Y:S01]  /*5fc0*/  @P0 LOP3.LUT R0, R0, 0xff, RZ, 0xc0, !PT ;  /* 0x000000ff00000812 */ /* 0x000fe200078ec0ff */
[----:B------:R-:W-:Y:S06]  /*5fd0*/  @P0 BRA `(.L_x_127) ;  /* 0x0000000000140947 */ /* 0x000fec0003800000 */
[----:B------:R-:W-:-:S05]  /*5fe0*/  FADD.FTZ R0, R4, 8192 ;  /* 0x4600000004007421 */ /* 0x000fca0000010000 */
[----:B------:R-:W-:Y:S02]  /*5ff0*/  LOP3.LUT P0, R4, R0, 0xff, RZ, 0xc0, !PT ;  /* 0x000000ff00047812 */ /* 0x000fe4000780c0ff */
[----:B------:R-:W-:-:S11]  /*6000*/  PRMT R0, RZ, 0x7610, R0 ;  /* 0x00007610ff007816 */ /* 0x000fd60000000000 */
[----:B------:R-:W-:Y:S05]  /*6010*/  @!P0 BRA `(.L_x_126) ;  /* 0x00000000000c8947 */ /* 0x000fea0003800000 */
[----:B------:R-:W-:-:S07]  /*6020*/  IMAD.MOV.U32 R0, RZ, RZ, R4 ;  /* 0x000000ffff007224 */ /* 0x000fce00078e0004 */
.L_x_127:
[----:B------:R-:W-:-:S04]  /*6030*/  SHF.R.U32.HI R5, RZ, 0x18, R5 ;  /* 0x00000018ff057819 */ /* 0x000fc80000011605 */
[----:B------:R-:W-:-:S07]  /*6040*/  LOP3.LUT R0, R0, 0x80, R5, 0xf8, !PT ;  /* 0x0000008000007812 */ /* 0x000fce00078ef805 */
.L_x_126:
[----:B------:R-:W-:Y:S05]  /*6050*/  BSYNC.RECONVERGENT B0 ;  /* 0x0000000000007941 */ /* 0x000fea0003800200 */
.L_x_125:
[----:B------:R0:W-:Y:S01]  /*6060*/  STG.E.U8 desc[UR36][R2.64], R0 ;  /* 0x0000000002007986 */ /* 0x0001e2000c101124 */
[----:B------:R-:W-:Y:S05]  /*6070*/  BRA `(.L_x_114) ;  /* 0x00000008000c7947 */ /* 0x000fea0003800000 */
.L_x_123:
[----:B0-----:R-:W-:Y:S01]  /*6080*/  IMAD.U32 R5, R5, 0x10000, RZ ;  /* 0x0001000005057824 */ /* 0x001fe200078e00ff */
[----:B------:R-:W-:Y:S01]  /*6090*/  BSSY.RECONVERGENT B0, `(.L_x_128) ;  /* 0x0000013000007945 */ /* 0x000fe20003800200 */
[----:B------:R-:W-:-:S03]  /*60a0*/  HFMA2 R0, -RZ, RZ, 0, 7.62939453125e-06 ;  /* 0x00000080ff007431 */ /* 0x000fc600000001ff */
        /* <DEDUP_REMOVED lines=15> */
.L_x_130:
[----:B------:R-:W-:-:S04]  /*61a0*/  SHF.R.U32.HI R5, RZ, 0x18, R5 ;  /* 0x00000018ff057819 */ /* 0x000fc80000011605 */
[----:B------:R-:W-:-:S07]  /*61b0*/  LOP3.LUT R0, R0, 0x80, R5, 0xf8, !PT ;  /* 0x0000008000007812 */ /* 0x000fce00078ef805 */
.L_x_129:
[----:B------:R-:W-:Y:S05]  /*61c0*/  BSYNC.RECONVERGENT B0 ;  /* 0x0000000000007941 */ /* 0x000fea0003800200 */
.L_x_128:
[----:B------:R0:W-:Y:S01]  /*61d0*/  STG.E.U8 desc[UR36][R2.64], R0 ;  /* 0x0000000002007986 */ /* 0x0001e2000c101124 */
[----:B------:R-:W-:Y:S05]  /*61e0*/  BRA `(.L_x_114) ;  /* 0x0000000400b07947 */ /* 0x000fea0003800000 */
.L_x_122:
[----:B------:R-:W-:-:S09]  /*61f0*/  UISETP.NE.AND UP0, UPT, UR4, 0x1c, UPT ;  /* 0x0000001c0400788c */ /* 0x000fd2000bf05270 */
[----:B------:R-:W-:Y:S05]  /*6200*/  BRA.U !UP0, `(.L_x_131) ;  /* 0x0000000108607547 */ /* 0x000fea000b800000 */
[----:B------:R-:W-:-:S09]  /*6210*/  UISETP.NE.AND UP0, UPT, UR4, 0x1d, UPT ;  /* 0x0000001d0400788c */ /* 0x000fd2000bf05270 */
[----:B------:R-:W-:Y:S05]  /*6220*/  BRA.U !UP0, `(.L_x_132) ;  /* 0x0000000108487547 */ /* 0x000fea000b800000 */
[----:B------:R-:W-:-:S09]  /*6230*/  UISETP.NE.AND UP0, UPT, UR4, 0x2c, UPT ;  /* 0x0000002c0400788c */ /* 0x000fd2000bf05270 */
[----:B------:R-:W-:Y:S05]  /*6240*/  BRA.U UP0, `(.L_x_113) ;  /* 0x0000000100bc7547 */ /* 0x000fea000b800000 */
[----:B0-----:R-:W-:-:S05]  /*6250*/  IMAD.U32 R5, R5, 0x10000, RZ ;  /* 0x0001000005057824 */ /* 0x001fca00078e00ff */
[----:B------:R-:W-:-:S04]  /*6260*/  SHF.R.U32.HI R6, RZ, 0x17, R5 ;  /* 0x00000017ff067819 */ /* 0x000fc80000011605 */
[----:B------:R-:W-:-:S04]  /*6270*/  LOP3.LUT R4, R6, 0xff, RZ, 0xc0, !PT ;  /* 0x000000ff06047812 */ /* 0x000fc800078ec0ff */
[----:B------:R-:W-:-:S13]  /*6280*/  ISETP.NE.AND P1, PT, R4, 0xff, PT ;  /* 0x000000ff0400780c */ /* 0x000fda0003f25270 */
[--C-:B------:R-:W-:Y:S02]  /*6290*/  @P1 SHF.R.U32.HI R0, RZ, 0x16, R5.reuse ;  /* 0x00000016ff001819 */ /* 0x100fe40000011605 */
[----:B------:R-:W-:Y:S01]  /*62a0*/  @P1 LOP3.LUT P0, RZ, R4, 0x3fffff, R5, 0xf8, !PT ;  /* 0x003fffff04ff1812 */ /* 0x000fe2000780f805 */
[----:B------:R-:W-:Y:S01]  /*62b0*/  HFMA2 R5, -RZ, RZ, 0, 1.5199184417724609375e-05 ;  /* 0x000000ffff057431 */ /* 0x000fe200000001ff */
[----:B------:R-:W-:-:S04]  /*62c0*/  @P1 LOP3.LUT R0, R0, 0x1, RZ, 0xc0, !PT ;  /* 0x0000000100001812 */ /* 0x000fc800078ec0ff */
[----:B------:R-:W-:Y:S01]  /*62d0*/  @P1 ISETP.EQ.U32.AND P2, PT, R0, 0x1, P0 ;  /* 0x000000010000180c */ /* 0x000fe20000742070 */
[----:B------:R-:W-:Y:S01]  /*62e0*/  @P1 VIADD R0, R6, 0x1 ;  /* 0x0000000106001836 */ /* 0x000fe20000000000 */
[----:B------:R-:W-:Y:S02]  /*62f0*/  PLOP3.LUT P0, PT, PT, PT, PT, 0x80, 0x8 ;  /* 0x000000000008781c */ /* 0x000fe40003f0f070 */
[----:B------:R-:W-:-:S13]  /*6300*/  @P1 PLOP3.LUT P0, PT, P2, PT, PT, 0x80, 0x8 ;  /* 0x000000000008181c */ /* 0x000fda000170f070 */
[----:B------:R-:W-:-:S05]  /*6310*/  @!P0 IMAD.MOV R0, RZ, RZ, R6 ;  /* 0x000000ffff008224 */ /* 0x000fca00078e0206 */
[----:B------:R-:W-:-:S05]  /*6320*/  @P1 MOV R5, R0 ;  /* 0x0000000000051202 */ /* 0x000fca0000000f00 */
[----:B------:R0:W-:Y:S01]  /*6330*/  STG.E.U8 desc[UR36][R2.64], R5 ;  /* 0x0000000502007986 */ /* 0x0001e2000c101124 */
[----:B------:R-:W-:Y:S05]  /*6340*/  BRA `(.L_x_114) ;  /* 0x0000000400587947 */ /* 0x000fea0003800000 */
.L_x_132:
[----:B0-----:R-:W-:-:S06]  /*6350*/  IMAD.U32 R5, R5, 0x10000, RZ ;  /* 0x0001000005057824 */ /* 0x001fcc00078e00ff */
[----:B------:R-:W0:Y:S02]  /*6360*/  F2I.U64.TRUNC R4, R5 ;  /* 0x0000000500047311 */ /* 0x000e24000020d800 */
[----:B0-----:R0:W-:Y:S01]  /*6370*/  STG.E.64 desc[UR36][R2.64], R4 ;  /* 0x0000000402007986 */ /* 0x0011e2000c101b24 */
[----:B------:R-:W-:Y:S05]  /*6380*/  BRA `(.L_x_114) ;  /* 0x0000000400487947 */ /* 0x000fea0003800000 */
.L_x_131:
[----:B0-----:R-:W-:-:S06]  /*6390*/  IMAD.U32 R5, R5, 0x10000, RZ ;  /* 0x0001000005057824 */ /* 0x001fcc00078e00ff */
[----:B------:R-:W0:Y:S02]  /*63a0*/  F2I.FTZ.U32.TRUNC.NTZ R5, R5 ;  /* 0x0000000500057305 */ /* 0x000e24000021f000 */
[----:B0-----:R0:W-:Y:S01]  /*63b0*/  STG.E desc[UR36][R2.64], R5 ;  /* 0x0000000502007986 */ /* 0x0011e2000c101924 */
[----:B------:R-:W-:Y:S05]  /*63c0*/  BRA `(.L_x_114) ;  /* 0x0000000400387947 */ /* 0x000fea0003800000 */
.L_x_121:
[----:B------:R-:W-:-:S09]  /*63d0*/  UISETP.GT.AND UP0, UPT, UR4, 0xe, UPT ;  /* 0x0000000e0400788c */ /* 0x000fd2000bf04270 */
[----:B------:R-:W-:Y:S05]  /*63e0*/  BRA.U UP0, `(.L_x_133) ;  /* 0x00000001003c7547 */ /* 0x000fea000b800000 */
[----:B------:R-:W-:-:S09]  /*63f0*/  UISETP.NE.AND UP0, UPT, UR4, 0xa, UPT ;  /* 0x0000000a0400788c */ /* 0x000fd2000bf05270 */
[----:B------:R-:W-:Y:S05]  /*6400*/  BRA.U !UP0, `(.L_x_134) ;  /* 0x00000001081c7547 */ /* 0x000fea000b800000 */
[----:B------:R-:W-:-:S09]  /*6410*/  UISETP.NE.AND UP0, UPT, UR4, 0xb, UPT ;  /* 0x0000000b0400788c */ /* 0x000fd2000bf05270 */
[----:B------:R-:W-:Y:S05]  /*6420*/  BRA.U UP0, `(.L_x_113) ;  /* 0x0000000100447547 */ /* 0x000fea000b800000 */
[----:B0-----:R-:W-:-:S04]  /*6430*/  SHF.L.U32 R5, R5, 0x10, RZ ;  /* 0x0000001005057819 */ /* 0x001fc800000006ff */
[----:B------:R-:W-:-:S04]  /*6440*/  FSETP.NEU.FTZ.AND P0, PT, R5, RZ, PT ;  /* 0x000000ff0500720b */ /* 0x000fc80003f1d000 */
[----:B------:R-:W-:-:S05]  /*6450*/  SEL R5, RZ, 0x1, !P0 ;  /* 0x00000001ff057807 */ /* 0x000fca0004000000 */
[----:B------:R3:W-:Y:S01]  /*6460*/  STG.E.U8 desc[UR36][R2.64], R5 ;  /* 0x0000000502007986 */ /* 0x0007e2000c101124 */
[----:B------:R-:W-:Y:S05]  /*6470*/  BRA `(.L_x_114) ;  /* 0x00000004000c7947 */ /* 0x000fea0003800000 */
.L_x_134:
[----:B0-----:R-:W-:Y:S01]  /*6480*/  IMAD.U32 R5, R5, 0x10000, RZ ;  /* 0x0001000005057824 */ /* 0x001fe200078e00ff */
[----:B------:R-:W-:-:S03]  /*6490*/  CS2R R6, SRZ ;  /* 0x0000000000067805 */ /* 0x000fc6000001ff00 */
[----:B------:R-:W-:-:S06]  /*64a0*/  FMUL.FTZ R5, R5, 1 ;  /* 0x3f80000005057820 */ /* 0x000fcc0000410000 */
[----:B------:R-:W0:Y:S02]  /*64b0*/  F2F.F64.F32 R4, R5 ;  /* 0x0000000500047310 */ /* 0x000e240000201800 */
[----:B0-----:R4:W-:Y:S01]  /*64c0*/  STG.E.128 desc[UR36][R2.64], R4 ;  /* 0x0000000402007986 */ /* 0x0019e2000c101d24 */
[----:B------:R-:W-:Y:S05]  /*64d0*/  BRA `(.L_x_114) ;  /* 0x0000000000f47947 */ /* 0x000fea0003800000 */
.L_x_133:
[----:B------:R-:W-:-:S09]  /*64e0*/  UISETP.NE.AND UP0, UPT, UR4, 0xf, UPT ;  /* 0x0000000f0400788c */ /* 0x000fd2000bf05270 */
[----:B------:R-:W-:Y:S05]  /*64f0*/  BRA.U !UP0, `(.L_x_135) ;  /* 0x0000000108e87547 */ /* 0x000fea000b800000 */
[----:B------:R-:W-:-:S09]  /*6500*/  UISETP.NE.AND UP0, UPT, UR4, 0x17, UPT ;  /* 0x000000170400788c */ /* 0x000fd2000bf05270 */
[----:B------:R-:W-:Y:S05]  /*6510*/  BRA.U !UP0, `(.L_x_136) ;  /* 0x0000000108907547 */ /* 0x000fea000b800000 */
[----:B------:R-:W-:-:S09]  /*6520*/  UISETP.NE.AND UP0, UPT, UR4, 0x18, UPT ;  /* 0x000000180400788c */ /* 0x000fd2000bf05270 */
[----:B------:R-:W-:Y:S05]  /*6530*/  BRA.U !UP0, `(.L_x_137) ;  /* 0x0000000108447547 */ /* 0x000fea000b800000 */
.L_x_113:
[----:B------:R-:W-:Y:S01]  /*6540*/  MOV R0, 0x0 ;  /* 0x0000000000007802 */ /* 0x000fe20000000f00 */
[----:B------:R-:W1:Y:S01]  /*6550*/  LDCU.64 UR4, c[0x4][0x128] ;  /* 0x01002500ff0477ac */ /* 0x000e620008000a00 */
[----:B------:R-:W-:Y:S02]  /*6560*/  HFMA2 R12, -RZ, RZ, 0, 5.9604644775390625e-08 ;  /* 0x00000001ff0c7431 */ /* 0x000fe400000001ff */
[----:B------:R-:W-:Y:S01]  /*6570*/  IMAD.MOV.U32 R8, RZ, RZ, 0x65 ;  /* 0x00000065ff087424 */ /* 0x000fe200078e00ff */
[----:B------:R2:W3:Y:S01]  /*6580*/  LDC.64 R2, c[0x4][R0] ;  /* 0x0100000000027b82 */ /* 0x0004e20000000a00 */
[----:B------:R-:W4:Y:S01]  /*6590*/  LDCU.64 UR6, c[0x4][0x130] ;  /* 0x01002600ff0677ac */ /* 0x000f220008000a00 */
[----:B------:R-:W-:Y:S01]  /*65a0*/  IMAD.MOV.U32 R13, RZ, RZ, RZ ;  /* 0x000000ffff0d7224 */ /* 0x000fe200078e00ff */
[----:B------:R-:W5:Y:S01]  /*65b0*/  LDCU.64 UR8, c[0x4][0x40] ;  /* 0x01000800ff0877ac */ /* 0x000f620008000a00 */
[----:B-1----:R-:W-:Y:S01]  /*65c0*/  IMAD.U32 R4, RZ, RZ, UR4 ;  /* 0x00000004ff047e24 */ /* 0x002fe2000f8e00ff */
[----:B0-----:R-:W-:Y:S01]  /*65d0*/  MOV R5, UR5 ;  /* 0x0000000500057c02 */ /* 0x001fe20008000f00 */
[----:B----4-:R-:W-:-:S02]  /*65e0*/  IMAD.U32 R6, RZ, RZ, UR6 ;  /* 0x00000006ff067e24 */ /* 0x010fc4000f8e00ff */
[----:B------:R-:W-:Y:S01]  /*65f0*/  IMAD.U32 R7, RZ, RZ, UR7 ;  /* 0x00000007ff077e24 */ /* 0x000fe2000f8e00ff */
[----:B-----5:R-:W-:Y:S01]  /*6600*/  MOV R10, UR8 ;  /* 0x00000008000a7c02 */ /* 0x020fe20008000f00 */
[----:B--2---:R-:W-:-:S07]  /*6610*/  IMAD.U32 R11, RZ, RZ, UR9 ;  /* 0x00000009ff0b7e24 */ /* 0x004fce000f8e00ff */
[----:B------:R-:W-:-:S07]  /*6620*/  LEPC R20, `(.L_x_138) ;  /* 0x000000001014794e */ /* 0x000fce0000000000 */
[----:B---3--:R-:W-:Y:S05]  /*6630*/  CALL.ABS.NOINC R2 ;  /* 0x0000000002007343 */ /* 0x008fea0003c00000 */
.L_x_138:
[----:B------:R-:W-:Y:S05]  /*6640*/  BRA `(.L_x_114) ;  /* 0x0000000000987947 */ /* 0x000fea0003800000 */
.L_x_137:
[----:B0-----:R-:W-:Y:S01]  /*6650*/  IMAD.U32 R7, R5, 0x10000, RZ ;  /* 0x0001000005077824 */ /* 0x001fe200078e00ff */
[----:B------:R-:W-:Y:S01]  /*6660*/  BSSY.RECONVERGENT B0, `(.L_x_139) ;  /* 0x000000c000007945 */ /* 0x000fe20003800200 */
[----:B------:R-:W-:-:S03]  /*6670*/  MOV R0, 0x7f ;  /* 0x0000007f00007802 */ /* 0x000fc60000000f00 */
[----:B------:R-:W-:Y:S02]  /*6680*/  LOP3.LUT R4, R7, 0x7fffffff, RZ, 0xc0, !PT ;  /* 0x7fffffff07047812 */ /* 0x000fe400078ec0ff */
[----:B------:R-:W-:Y:S02]  /*6690*/  SHF.R.U32.HI R5, RZ, 0x18, R7 ;  /* 0x00000018ff057819 */ /* 0x000fe40000011607 */
[----:B------:R-:W-:-:S13]  /*66a0*/  ISETP.GT.U32.AND P0, PT, R4, 0x43efffff, PT ;  /* 0x43efffff0400780c */ /* 0x000fda0003f04070 */
[----:B------:R-:W-:Y:S05]  /*66b0*/  @P0 BRA `(.L_x_140) ;  /* 0x0000000000180947 */ /* 0x000fea0003800000 */
[----:B------:R-:W-:-:S13]  /*66c0*/  ISETP.GE.U32.AND P0, PT, R4, 0x3c800000, PT ;  /* 0x3c8000000400780c */ /* 0x000fda0003f06070 */
[----:B------:R-:W-:-:S04]  /*66d0*/  @P0 SHF.R.U32.HI R0, RZ, 0x14, R7 ;  /* 0x00000014ff000819 */ /* 0x000fc80000011607 */
[----:B------:R-:W-:-:S04]  /*66e0*/  @P0 LOP3.LUT R0, R0, 0x1, RZ, 0xc0, !PT ;  /* 0x0000000100000812 */ /* 0x000fc800078ec0ff */
[----:B------:R-:W-:-:S04]  /*66f0*/  @P0 IADD3 R0, PT, PT, R7, 0x407ffff, R0 ;  /* 0x0407ffff07000810 */ /* 0x000fc80007ffe000 */
[----:B------:R-:W-:Y:S01]  /*6700*/  @P0 SHF.R.U32.HI R0, RZ, 0x14, R0 ;  /* 0x00000014ff000819 */ /* 0x000fe20000011600 */
[----:B------:R-:W-:-:S07]  /*6710*/  @!P0 FADD.FTZ R0, R4, 16384 ;  /* 0x4680000004008421 */ /* 0x000fce0000010000 */
.L_x_140:
[----:B------:R-:W-:Y:S05]  /*6720*/  BSYNC.RECONVERGENT B0 ;  /* 0x0000000000007941 */ /* 0x000fea0003800200 */
.L_x_139:
[----:B------:R-:W-:-:S05]  /*6730*/  LOP3.LUT R5, R0, 0x80, R5, 0xf8, !PT ;  /* 0x0000008000057812 */ /* 0x000fca00078ef805 */
[----:B------:R2:W-:Y:S01]  /*6740*/  STG.E.U8 desc[UR36][R2.64], R5 ;  /* 0x0000000502007986 */ /* 0x0005e2000c101124 */
[----:B------:R-:W-:Y:S05]  /*6750*/  BRA `(.L_x_114) ;  /* 0x0000000000547947 */ /* 0x000fea0003800000 */
.L_x_136:
[----:B0-----:R-:W-:Y:S01]  /*6760*/  IMAD.U32 R5, R5, 0x10000, RZ ;  /* 0x0001000005057824 */ /* 0x001fe200078e00ff */
[----:B------:R-:W-:Y:S04]  /*6770*/  BSSY.RECONVERGENT B0, `(.L_x_141) ;  /* 0x000000e000007945 */ /* 0x000fe80003800200 */
[----:B------:R-:W-:-:S04]  /*6780*/  LOP3.LUT R4, R5, 0x7fffffff, RZ, 0xc0, !PT ;  /* 0x7fffffff05047812 */ /* 0x000fc800078ec0ff */
[----:B------:R-:W-:-:S13]  /*6790*/  ISETP.GT.U32.AND P0, PT, R4, 0x477fffff, PT ;  /* 0x477fffff0400780c */ /* 0x000fda0003f04070 */
[----:B------:R-:W-:Y:S05]  /*67a0*/  @P0 BRA `(.L_x_142) ;  /* 0x00000000001c0947 */ /* 0x000fea0003800000 */
[----:B------:R-:W-:-:S13]  /*67b0*/  ISETP.GE.U32.AND P0, PT, R4, 0x38800000, PT ;  /* 0x388000000400780c */ /* 0x000fda0003f06070 */
[----:B------:R-:W-:-:S04]  /*67c0*/  @P0 SHF.R.U32.HI R0, RZ, 0x15, R5 ;  /* 0x00000015ff000819 */ /* 0x000fc80000011605 */
[----:B------:R-:W-:-:S04]  /*67d0*/  @P0 LOP3.LUT R0, R0, 0x1, RZ, 0xc0, !PT ;  /* 0x0000000100000812 */ /* 0x000fc800078ec0ff */
[----:B------:R-:W-:-:S04]  /*67e0*/  @P0 IADD3 R0, PT, PT, R5, 0x80fffff, R0 ;  /* 0x080fffff05000810 */ /* 0x000fc80007ffe000 */
[----:B------:R-:W-:Y:S01]  /*67f0*/  @P0 SHF.R.U32.HI R0, RZ, 0x15, R0 ;  /* 0x00000015ff000819 */ /* 0x000fe20000011600 */
[----:B------:R-:W-:Y:S01]  /*6800*/  @!P0 FADD.FTZ R0, R4, 128 ;  /* 0x4300000004008421 */ /* 0x000fe20000010000 */
[----:B------:R-:W-:Y:S06]  /*6810*/  BRA `(.L_x_143) ;  /* 0x00000000000c7947 */ /* 0x000fec0003800000 */
.L_x_142:
[----:B------:R-:W-:Y:S01]  /*6820*/  IMAD.MOV.U32 R0, RZ, RZ, 0x7f ;  /* 0x0000007fff007424 */ /* 0x000fe200078e00ff */
[----:B------:R-:W-:-:S04]  /*6830*/  ISETP.GT.U32.AND P0, PT, R4, 0x7f800000, PT ;  /* 0x7f8000000400780c */ /* 0x000fc80003f04070 */
[----:B------:R-:W-:-:S09]  /*6840*/  SEL R0, R0, 0x7c, P0 ;  /* 0x0000007c00007807 */ /* 0x000fd20000000000 */
.L_x_143:
[----:B------:R-:W-:Y:S05]  /*6850*/  BSYNC.RECONVERGENT B0 ;  /* 0x0000000000007941 */ /* 0x000fea0003800200 */
.L_x_141:
[----:B------:R-:W-:-:S04]  /*6860*/  SHF.R.U32.HI R5, RZ, 0x18, R5 ;  /* 0x00000018ff057819 */ /* 0x000fc80000011605 */
[----:B------:R-:W-:-:S05]  /*6870*/  LOP3.LUT R5, R0, 0x80, R5, 0xf8, !PT ;  /* 0x0000008000057812 */ /* 0x000fca00078ef805 */
[----:B------:R1:W-:Y:S01]  /*6880*/  STG.E.U8 desc[UR36][R2.64], R5 ;  /* 0x0000000502007986 */ /* 0x0003e2000c101124 */
[----:B------:R-:W-:Y:S05]  /*6890*/  BRA `(.L_x_114) ;  /* 0x0000000000047947 */ /* 0x000fea0003800000 */
.L_x_135:
[----:B0-----:R0:W-:Y:S02]  /*68a0*/  STG.E.U16 desc[UR36][R2.64], R5 ;  /* 0x0000000502007986 */ /* 0x0011e4000c101524 */
.L_x_114:
[----:B------:R-:W-:-:S07]  /*68b0*/  IADD3 R17, PT, PT, R17, 0x80, RZ ;  /* 0x0000008011117810 */ /* 0x000fce0007ffe0ff */
.L_x_74:
[----:B------:R-:W-:Y:S05]  /*68c0*/  BSYNC.RECONVERGENT B6 ;  /* 0x0000000000067941 */ /* 0x000fea0003800200 */
.L_x_73:
[----:B------:R-:W5:Y:S01]  /*68d0*/  LDCU UR4, c[0x0][0x380] ;  /* 0x00007000ff0477ac */ /* 0x000f620008000800 */
[----:B------:R-:W-:Y:S01]  /*68e0*/  BSSY.RECONVERGENT B6, `(.L_x_144) ;  /* 0x000033e000067945 */ /* 0x000fe20003800200 */
[----:B-----5:R-:W-:-:S13]  /*68f0*/  ISETP.GE.AND P0, PT, R17, UR4, PT ;  /* 0x0000000411007c0c */ /* 0x020fda000bf06270 */
[----:B------:R-:W-:Y:S05]  /*6900*/  @P0 BRA `(.L_x_145) ;  /* 0x0000003000ec0947 */ /* 0x000fea0003800000 */
[----:B------:R-:W5:Y:S01]  /*6910*/  LDCU UR4, c[0x0][0x388] ;  /* 0x00007100ff0477ac */ /* 0x000f620008000800 */
[----:B0-----:R-:W-:Y:S02]  /*6920*/  IMAD.MOV.U32 R0, RZ, RZ, RZ ;  /* 0x000000ffff007224 */ /* 0x001fe400078e00ff */
[----:B------:R-:W-:Y:S01]  /*6930*/  IMAD.MOV.U32 R16, RZ, RZ, RZ ;  /* 0x000000ffff107224 */ /* 0x000fe200078e00ff */
[----:B-----5:R-:W-:-:S09]  /*6940*/  UISETP.NE.AND UP0, UPT, UR4, URZ, UPT ;  /* 0x000000ff0400728c */ /* 0x020fd2000bf05270 */
[----:B------:R-:W-:Y:S05]  /*6950*/  BRA.U !UP0, `(.L_x_146) ;  /* 0x0000001108a87547 */ /* 0x000fea000b800000 */
[----:B------:R-:W1:Y:S01]  /*6960*/  LDCU.64 UR4, c[0x0][0x390] ;  /* 0x00007200ff0477ac */ /* 0x000e620008000a00 */
[----:B------:R-:W-:Y:S01]  /*6970*/  HFMA2 R16, -RZ, RZ, 0, 0 ;  /* 0x00000000ff107431 */ /* 0x000fe200000001ff */
[----:B------:R-:W0:Y:S01]  /*6980*/  LDCU UR6, c[0x0][0x38c] ;  /* 0x00007180ff0677ac */ /* 0x000e220008000800 */
[----:B------:R-:W5:Y:S01]  /*6990*/  LDCU.64 UR8, c[0x0][0x4b8] ;  /* 0x00009700ff0877ac */ /* 0x000f620008000a00 */
[----:B------:R-:W-:Y:S02]  /*69a0*/  UISETP.NE.AND UP0, UPT, UR40, URZ, UPT ;  /* 0x000000ff2800728c */ /* 0x000fe4000bf05270 */
[----:B-1234-:R-:W-:-:S05]  /*69b0*/  IMAD.HI.U32 R2, R17, UR4, R16 ;  /* 0x0000000411027c27 */ /* 0x01efca000f8e0010 */
[----:B------:R-:W-:-:S05]  /*69c0*/  SHF.R.U32.HI R3, RZ, UR5, R2 ;  /* 0x00000005ff037c19 */ /* 0x000fca0008011602 */
[----:B------:R-:W-:-:S04]  /*69d0*/  IMAD.MOV R0, RZ, RZ, -R3 ;  /* 0x000000ffff007224 */ /* 0x000fc800078e0a03 */
        /* <DEDUP_REMOVED lines=290> */
.L_x_146:
        /* <DEDUP_REMOVED lines=18> */
.L_x_150:
[----:B------:R-:W2:Y:S02]  /*7d20*/  LDG.E.U8 R2, desc[UR36][R2.64] ;  /* 0x0000002402027981 */ /* 0x000ea4000c1e1100 */
[----:B--2---:R-:W-:-:S04]  /*7d30*/  I2FP.F32.U32 R0, R2 ;  /* 0x0000000200007245 */ /* 0x004fc80000201000 */
[----:B------:R-:W-:Y:S01]  /*7d40*/  F2FP.BF16.F32.PACK_AB R0, RZ, R0 ;  /* 0x00000000ff00723e */ /* 0x000fe200000010ff */
[----:B------:R-:W-:Y:S06]  /*7d50*/  BRA `(.L_x_152) ;  /* 0x0000000c00a47947 */ /* 0x000fec0003800000 */
.L_x_149:
        /* <DEDUP_REMOVED lines=10> */
.L_x_154:
[----:B------:R-:W2:Y:S02]  /*7e00*/  LDG.E R2, desc[UR36][R2.64] ;  /* 0x0000002402027981 */ /* 0x000ea4000c1e1900 */
[----:B--2---:R-:W-:-:S04]  /*7e10*/  I2FP.F32.S32 R0, R2 ;  /* 0x0000000200007245 */ /* 0x004fc80000201400 */
[----:B------:R-:W-:Y:S01]  /*7e20*/  F2FP.BF16.F32.PACK_AB R0, RZ, R0 ;  /* 0x00000000ff00723e */ /* 0x000fe200000010ff */
[----:B------:R-:W-:Y:S06]  /*7e30*/  BRA `(.L_x_152) ;  /* 0x0000000c006c7947 */ /* 0x000fec0003800000 */
.L_x_153:
[----:B------:R-:W2:Y:S02]  /*7e40*/  LDG.E.U16 R2, desc[UR36][R2.64] ;  /* 0x0000002402027981 */ /* 0x000ea4000c1e1500 */
[----:B--2---:R-:W0:Y:S02]  /*7e50*/  I2F.S16 R0, R2 ;  /* 0x0000000200007306 */ /* 0x004e240000101400 */
[----:B0-----:R-:W-:Y:S01]  /*7e60*/  F2FP.BF16.F32.PACK_AB R0, RZ, R0 ;  /* 0x00000000ff00723e */ /* 0x001fe200000010ff */
[----:B------:R-:W-:Y:S06]  /*7e70*/  BRA `(.L_x_152) ;  /* 0x0000000c005c7947 */ /* 0x000fec0003800000 */
.L_x_148:
        /* <DEDUP_REMOVED lines=9> */
.L_x_156:
[----:B------:R-:W2:Y:S02]  /*7f10*/  LDG.E.U16 R0, desc[UR36][R2.64] ;  /* 0x0000002402007981 */ /* 0x000ea4000c1e1500 */
[----:B--2---:R-:W-:-:S05]  /*7f20*/  HADD2.F32 R0, -RZ, R0.H0_H0 ;  /* 0x20000000ff007230 */ /* 0x004fca0000004100 */
[----:B------:R-:W-:Y:S01]  /*7f30*/  F2FP.BF16.F32.PACK_AB R0, RZ, R0 ;  /* 0x00000000ff00723e */ /* 0x000fe200000010ff */
[----:B------:R-:W-:Y:S06]  /*7f40*/  BRA `(.L_x_152) ;  /* 0x0000000c00287947 */ /* 0x000fec0003800000 */
.L_x_155:
        /* <DEDUP_REMOVED lines=9> */
.L_x_158:
[----:B------:R-:W2:Y:S02]  /*7fe0*/  LDG.E.U16 R2, desc[UR36][R2.64] ;  /* 0x0000002402027981 */ /* 0x000ea4000c1e1500 */
[----:B--2---:R-:W-:-:S05]  /*7ff0*/  HADD2.F32 R0, -RZ, R2.H0_H0 ;  /* 0x20000002ff007230 */ /* 0x004fca0000004100 */
[----:B------:R-:W-:Y:S01]  /*8000*/  F2FP.BF16.F32.PACK_AB R0, RZ, R0 ;  /* 0x00000000ff00723e */ /* 0x000fe200000010ff */
[----:B------:R-:W-:Y:S06]  /*8010*/  BRA `(.L_x_152) ;  /* 0x0000000800f47947 */ /* 0x000fec0003800000 */
.L_x_157:
        /* <DEDUP_REMOVED lines=12> */
.L_x_147:
        /* <DEDUP_REMOVED lines=13> */
.L_x_161:
        /* <DEDUP_REMOVED lines=12> */
.L_x_160:
        /* <DEDUP_REMOVED lines=27> */
.L_x_163:
[----:B------:R-:W2:Y:S02]  /*8420*/  LDG.E.U8 R2, desc[UR36][R2.64] ;  /* 0x0000002402027981 */ /* 0x000ea4000c1e1100 */
[C---:B--2---:R-:W-:Y:S02]  /*8430*/  IMAD.SHL.U32 R0, R2.reuse, 0x2000000, RZ ;  /* 0x0200000002007824 */ /* 0x044fe400078e00ff */
        /* <DEDUP_REMOVED lines=11> */
.L_x_162:
[----:B------:R0:W5:Y:S01]  /*84f0*/  LDG.E.U16 R0, desc[UR36][R2.64] ;  /* 0x0000002402007981 */ /* 0x000162000c1e1500 */
[----:B------:R-:W-:Y:S05]  /*8500*/  BRA `(.L_x_152) ;  /* 0x0000000400b87947 */ /* 0x000fea0003800000 */
.L_x_159:
        /* <DEDUP_REMOVED lines=12> */
.L_x_166:
        /* <DEDUP_REMOVED lines=21> */
.L_x_170:
[----:B------:R-:W-:Y:S05]  /*8720*/  BSYNC.RECONVERGENT B1 ;  /* 0x0000000000017941 */ /* 0x000fea0003800200 */
.L_x_169:
[----:B------:R-:W-:Y:S01]  /*8730*/  IMAD.SHL.U32 R0, R0, 0x100000, RZ ;  /* 0x0010000000007824 */ /* 0x000fe200078e00ff */
[----:B------:R-:W-:-:S04]  /*8740*/  LEA R2, R2, 0x3b800000, 0x17 ;  /* 0x3b80000002027811 */ /* 0x000fc800078eb8ff */
[----:B------:R-:W-:-:S07]  /*8750*/  LOP3.LUT R0, R2, R0, R7, 0xfe, !PT ;  /* 0x0000000002007212 */ /* 0x000fce00078efe07 */
.L_x_168:
[----:B------:R-:W-:Y:S05]  /*8760*/  BSYNC.RECONVERGENT B0 ;  /* 0x0000000000007941 */ /* 0x000fea0003800200 */
.L_x_167:
[----:B------:R-:W-:Y:S01]  /*8770*/  F2FP.BF16.F32.PACK_AB R0, RZ, R0 ;  /* 0x00000000ff00723e */ /* 0x000fe200000010ff */
[----:B------:R-:W-:Y:S06]  /*8780*/  BRA `(.L_x_152) ;  /* 0x0000000400187947 */ /* 0x000fec0003800000 */
.L_x_165:
        /* <DEDUP_REMOVED lines=21> */
.L_x_174:
[----:B------:R-:W-:Y:S05]  /*88e0*/  BSYNC.RECONVERGENT B1 ;  /* 0x0000000000017941 */ /* 0x000fea0003800200 */
.L_x_173:
[----:B------:R-:W-:Y:S02]  /*88f0*/  SHF.L.U32 R0, R0, 0x15, RZ ;  /* 0x0000001500007819 */ /* 0x000fe400000006ff */
[----:B------:R-:W-:-:S04]  /*8900*/  LEA R2, R2, 0x37800000, 0x17 ;  /* 0x3780000002027811 */ /* 0x000fc800078eb8ff */
[----:B------:R-:W-:-:S07]  /*8910*/  LOP3.LUT R0, R2, R0, R7, 0xfe, !PT ;  /* 0x0000000002007212 */ /* 0x000fce00078efe07 */
.L_x_172:
[----:B------:R-:W-:Y:S05]  /*8920*/  BSYNC.RECONVERGENT B0 ;  /* 0x0000000000007941 */ /* 0x000fea0003800200 */
.L_x_171:
[----:B------:R-:W-:Y:S01]  /*8930*/  F2FP.BF16.F32.PACK_AB R0, RZ, R0 ;  /* 0x00000000ff00723e */ /* 0x000fe200000010ff */
[----:B------:R-:W-:Y:S06]  /*8940*/  BRA `(.L_x_152) ;  /* 0x0000000000a87947 */ /* 0x000fec0003800000 */
.L_x_164:
        /* <DEDUP_REMOVED lines=14> */
.L_x_178:
[----:B------:R-:W-:Y:S05]  /*8a30*/  BSYNC.RECONVERGENT B0 ;  /* 0x0000000000007941 */ /* 0x000fea0003800200 */
.L_x_177:
[----:B------:R-:W-:Y:S01]  /*8a40*/  F2FP.BF16.F32.PACK_AB R0, RZ, R0 ;  /* 0x00000000ff00723e */ /* 0x000fe200000010ff */
[----:B------:R-:W-:Y:S06]  /*8a50*/  BRA `(.L_x_152) ;  /* 0x0000000000647947 */ /* 0x000fec0003800000 */
.L_x_151:
        /* <DEDUP_REMOVED lines=16> */
.L_x_179:
[----:B------:R-:W-:Y:S01]  /*8b60*/  PRMT R0, RZ, 0x7610, R0 ;  /* 0x00007610ff007816 */ /* 0x000fe20000000000 */
[----:B------:R-:W-:Y:S06]  /*8b70*/  BRA `(.L_x_152) ;  /* 0x00000000001c7947 */ /* 0x000fec0003800000 */
.L_x_176:
[----:B------:R-:W2:Y:S02]  /*8b80*/  LDG.E.64 R2, desc[UR36][R2.64] ;  /* 0x0000002402027981 */ /* 0x000ea4000c1e1b00 */
[----:B--2---:R-:W0:Y:S02]  /*8b90*/  I2F.U64 R0, R2 ;  /* 0x0000000200007312 */ /* 0x004e240000301000 */
[----:B0-----:R-:W-:Y:S01]  /*8ba0*/  F2FP.BF16.F32.PACK_AB R0, RZ, R0 ;  /* 0x00000000ff00723e */ /* 0x001fe200000010ff */
[----:B------:R-:W-:Y:S06]  /*8bb0*/  BRA `(.L_x_152) ;  /* 0x00000000000c7947 */ /* 0x000fec0003800000 */
.L_x_175:
[----:B------:R-:W2:Y:S02]  /*8bc0*/  LDG.E R2, desc[UR36][R2.64] ;  /* 0x0000002402027981 */ /* 0x000ea4000c1e1900 */
[----:B--2---:R-:W-:-:S04]  /*8bd0*/  I2FP.F32.U32 R0, R2 ;  /* 0x0000000200007245 */ /* 0x004fc80000201000 */
[----:B------:R-:W-:-:S07]  /*8be0*/  F2FP.BF16.F32.PACK_AB R0, RZ, R0 ;  /* 0x00000000ff00723e */ /* 0x000fce00000010ff */
.L_x_152:
        /* <DEDUP_REMOVED lines=45> */
.L_x_183:
[----:B0-----:R-:W-:-:S06]  /*8ec0*/  IMAD.U32 R5, R5, 0x10000, RZ ;  /* 0x0001000005057824 */ /* 0x001fcc00078e00ff */
[----:B------:R-:W0:Y:S02]  /*8ed0*/  F2I.S64.TRUNC R4, R5 ;  /* 0x0000000500047311 */ /* 0x000e24000020d900 */
[----:B0-----:R4:W-:Y:S01]  /*8ee0*/  STG.E.U8 desc[UR36][R2.64], R4 ;  /* 0x0000000402007986 */ /* 0x0019e2000c101124 */
[----:B------:R-:W-:Y:S05]  /*8ef0*/  BRA `(.L_x_185) ;  /* 0x0000000c006c7947 */ /* 0x000fea0003800000 */
.L_x_182:
        /* <DEDUP_REMOVED lines=10> */
.L_x_187:
[----:B0-----:R-:W-:-:S06]  /*8fa0*/  SHF.L.U32 R5, R5, 0x10, RZ ;  /* 0x0000001005057819 */ /* 0x001fcc00000006ff */
[----:B------:R-:W0:Y:S02]  /*8fb0*/  F2I.FTZ.TRUNC.NTZ R5, R5 ;  /* 0x0000000500057305 */ /* 0x000e24000021f100 */
[----:B0-----:R2:W-:Y:S01]  /*8fc0*/  STG.E desc[UR36][R2.64], R5 ;  /* 0x0000000502007986 */ /* 0x0015e2000c101924 */
[----:B------:R-:W-:Y:S05]  /*8fd0*/  BRA `(.L_x_185) ;  /* 0x0000000c00347947 */ /* 0x000fea0003800000 */
.L_x_186:
[----:B0-----:R-:W-:-:S06]  /*8fe0*/  IMAD.U32 R5, R5, 0x10000, RZ ;  /* 0x0001000005057824 */ /* 0x001fcc00078e00ff */
[----:B------:R-:W0:Y:S02]  /*8ff0*/  F2I.FTZ.TRUNC.NTZ R5, R5 ;  /* 0x0000000500057305 */ /* 0x000e24000021f100 */
[----:B0-----:R0:W-:Y:S01]  /*9000*/  STG.E.U16 desc[UR36][R2.64], R5 ;  /* 0x0000000502007986 */ /* 0x0011e2000c101524 */
[----:B------:R-:W-:Y:S05]  /*9010*/  BRA `(.L_x_185) ;  /* 0x0000000c00247947 */ /* 0x000fea0003800000 */
.L_x_181:
        /* <DEDUP_REMOVED lines=9> */
.L_x_189:
[----:B0-----:R-:W-:-:S04]  /*90b0*/  SHF.L.U32 R0, R5, 0x10, RZ ;  /* 0x0000001005007819 */ /* 0x001fc800000006ff */
[----:B------:R-:W-:-:S05]  /*90c0*/  F2FP.F16.F32.PACK_AB R0, RZ, R0 ;  /* 0x00000000ff00723e */ /* 0x000fca00000000ff */
[----:B------:R0:W-:Y:S01]  /*90d0*/  STG.E.U16 desc[UR36][R2.64], R0 ;  /* 0x0000000002007986 */ /* 0x0001e2000c101524 */
[----:B------:R-:W-:Y:S05]  /*90e0*/  BRA `(.L_x_185) ;  /* 0x0000000800f07947 */ /* 0x000fea0003800000 */
.L_x_188:
        /* <DEDUP_REMOVED lines=10> */
.L_x_191:
[----:B0-----:R-:W-:-:S04]  /*9190*/  SHF.L.U32 R5, R5, 0x10, RZ ;  /* 0x0000001005057819 */ /* 0x001fc800000006ff */
[----:B------:R-:W-:-:S04]  /*91a0*/  F2FP.F16.F32.PACK_AB R5, RZ, R5 ;  /* 0x00000005ff05723e */ /* 0x000fc800000000ff */
[----:B------:R-:W-:-:S05]  /*91b0*/  PRMT R5, R5, 0x5410, RZ ;  /* 0x0000541005057816 */ /* 0x000fca00000000ff */
[----:B------:R0:W-:Y:S01]  /*91c0*/  STG.E desc[UR36][R2.64], R5 ;  /* 0x0000000502007986 */ /* 0x0001e2000c101924 */
[----:B------:R-:W-:Y:S05]  /*91d0*/  BRA `(.L_x_185) ;  /* 0x0000000800b47947 */ /* 0x000fea0003800000 */
.L_x_190:
[----:B0-----:R-:W-:-:S04]  /*91e0*/  IMAD.U32 R4, R5, 0x10000, RZ ;  /* 0x0001000005047824 */ /* 0x001fc800078e00ff */
[----:B------:R-:W-:-:S06]  /*91f0*/  FMUL.FTZ R4, R4, 1 ;  /* 0x3f80000004047820 */ /* 0x000fcc0000410000 */
[----:B------:R-:W0:Y:S02]  /*9200*/  F2F.F64.F32 R4, R4 ;  /* 0x0000000400047310 */ /* 0x000e240000201800 */
[----:B0-----:R0:W-:Y:S01]  /*9210*/  STG.E.64 desc[UR36][R2.64], R4 ;  /* 0x0000000402007986 */ /* 0x0011e2000c101b24 */
[----:B------:R-:W-:Y:S05]  /*9220*/  BRA `(.L_x_185) ;  /* 0x0000000800a07947 */ /* 0x000fea0003800000 */
.L_x_180:
        /* <DEDUP_REMOVED lines=14> */
.L_x_195:
[----:B0-----:R-:W-:Y:S01]  /*9310*/  SHF.L.U32 R5, R5, 0x10, RZ ;  /* 0x0000001005057819 */ /* 0x001fe200000006ff */
[----:B------:R-:W-:Y:S01]  /*9320*/  BSSY.RECONVERGENT B0, `(.L_x_196) ;  /* 0x0000013000007945 */ /* 0x000fe20003800200 */
[----:B------:R-:W-:Y:S02]  /*9330*/  IMAD.MOV.U32 R0, RZ, RZ, 0x80 ;  /* 0x00000080ff007424 */ /* 0x000fe400078e00ff */
        /* <DEDUP_REMOVED lines=15> */
.L_x_198:
[----:B------:R-:W-:-:S04]  /*9430*/  SHF.R.U32.HI R5, RZ, 0x18, R5 ;  /* 0x00000018ff057819 */ /* 0x000fc80000011605 */
[----:B------:R-:W-:-:S07]  /*9440*/  LOP3.LUT R0, R0, 0x80, R5, 0xf8, !PT ;  /* 0x0000008000007812 */ /* 0x000fce00078ef805 */
.L_x_197:
[----:B------:R-:W-:Y:S05]  /*9450*/  BSYNC.RECONVERGENT B0 ;  /* 0x0000000000007941 */ /* 0x000fea0003800200 */
.L_x_196:
[----:B------:R0:W-:Y:S01]  /*9460*/  STG.E.U8 desc[UR36][R2.64], R0 ;  /* 0x0000000002007986 */ /* 0x0001e2000c101124 */
[----:B------:R-:W-:Y:S05]  /*9470*/  BRA `(.L_x_185) ;  /* 0x00000008000c7947 */ /* 0x000fea0003800000 */
.L_x_194:
        /* <DEDUP_REMOVED lines=18> */
.L_x_201:
[----:B------:R-:W-:-:S04]  /*95a0*/  SHF.R.U32.HI R5, RZ, 0x18, R5 ;  /* 0x00000018ff057819 */ /* 0x000fc80000011605 */
[----:B------:R-:W-:-:S07]  /*95b0*/  LOP3.LUT R0, R0, 0x80, R5, 0xf8, !PT ;  /* 0x0000008000007812 */ /* 0x000fce00078ef805 */
.L_x_200:
[----:B------:R-:W-:Y:S05]  /*95c0*/  BSYNC.RECONVERGENT B0 ;  /* 0x0000000000007941 */ /* 0x000fea0003800200 */
.L_x_199:
[----:B------:R0:W-:Y:S01]  /*95d0*/  STG.E.U8 desc[UR36][R2.64], R0 ;  /* 0x0000000002007986 */ /* 0x0001e2000c101124 */
[----:B------:R-:W-:Y:S05]  /*95e0*/  BRA `(.L_x_185) ;  /* 0x0000000400b07947 */ /* 0x000fea0003800000 */
.L_x_193:
[----:B------:R-:W-:-:S09]  /*95f0*/  UISETP.NE.AND UP0, UPT, UR4, 0x1c, UPT ;  /* 0x0000001c0400788c */ /* 0x000fd2000bf05270 */
[----:B------:R-:W-:Y:S05]  /*9600*/  BRA.U !UP0, `(.L_x_202) ;  /* 0x0000000108607547 */ /* 0x000fea000b800000 */
[----:B------:R-:W-:-:S09]  /*9610*/  UISETP.NE.AND UP0, UPT, UR4, 0x1d, UPT ;  /* 0x0000001d0400788c */ /* 0x000fd2000bf05270 */
[----:B------:R-:W-:Y:S05]  /*9620*/  BRA.U !UP0, `(.L_x_203) ;  /* 0x0000000108487547 */ /* 0x000fea000b800000 */
[----:B------:R-:W-:-:S09]  /*9630*/  UISETP.NE.AND UP0, UPT, UR4, 0x2c, UPT ;  /* 0x0000002c0400788c */ /* 0x000fd2000bf05270 */
[----:B------:R-:W-:Y:S05]  /*9640*/  BRA.U UP0, `(.L_x_184) ;  /* 0x0000000100bc7547 */ /* 0x000fea000b800000 */
[----:B0-----:R-:W-:-:S04]  /*9650*/  SHF.L.U32 R5, R5, 0x10, RZ ;  /* 0x0000001005057819 */ /* 0x001fc800000006ff */
[----:B------:R-:W-:-:S04]  /*9660*/  SHF.R.U32.HI R6, RZ, 0x17, R5 ;  /* 0x00000017ff067819 */ /* 0x000fc80000011605 */
[----:B------:R-:W-:-:S04]  /*9670*/  LOP3.LUT R4, R6, 0xff, RZ, 0xc0, !PT ;  /* 0x000000ff06047812 */ /* 0x000fc800078ec0ff */
[----:B------:R-:W-:-:S13]  /*9680*/  ISETP.NE.AND P1, PT, R4, 0xff, PT ;  /* 0x000000ff0400780c */ /* 0x000fda0003f25270 */
[--C-:B------:R-:W-:Y:S02]  /*9690*/  @P1 SHF.R.U32.HI R0, RZ, 0x16, R5.reuse ;  /* 0x00000016ff001819 */ /* 0x100fe40000011605 */
[----:B------:R-:W-:Y:S01]  /*96a0*/  @P1 LOP3.LUT P0, RZ, R4, 0x3fffff, R5, 0xf8, !PT ;  /* 0x003fffff04ff1812 */ /* 0x000fe2000780f805 */
[----:B------:R-:W-:Y:S01]  /*96b0*/  IMAD.MOV.U32 R5, RZ, RZ, 0xff ;  /* 0x000000ffff057424 */ /* 0x000fe200078e00ff */
[----:B------:R-:W-:-:S04]  /*96c0*/  @P1 LOP3.LUT R0, R0, 0x1, RZ, 0xc0, !PT ;  /* 0x0000000100001812 */ /* 0x000fc800078ec0ff */
[----:B------:R-:W-:Y:S01]  /*96d0*/  @P1 ISETP.EQ.U32.AND P2, PT, R0, 0x1, P0 ;  /* 0x000000010000180c */ /* 0x000fe20000742070 */
[----:B------:R-:W-:Y:S01]  /*96e0*/  @P1 VIADD R0, R6, 0x1 ;  /* 0x0000000106001836 */ /* 0x000fe20000000000 */
[----:B------:R-:W-:Y:S02]  /*96f0*/  PLOP3.LUT P0, PT, PT, PT, PT, 0x80, 0x8 ;  /* 0x000000000008781c */ /* 0x000fe40003f0f070 */
[----:B------:R-:W-:-:S13]  /*9700*/  @P1 PLOP3.LUT P0, PT, P2, PT, PT, 0x80, 0x8 ;  /* 0x000000000008181c */ /* 0x000fda000170f070 */
[----:B------:R-:W-:-:S05]  /*9710*/  @!P0 IADD3 R0, PT, PT, R6, RZ, RZ ;  /* 0x000000ff06008210 */ /* 0x000fca0007ffe0ff */
[----:B------:R-:W-:-:S05]  /*9720*/  @P1 IMAD.MOV.U32 R5, RZ, RZ, R0 ;  /* 0x000000ffff051224 */ /* 0x000fca00078e0000 */
[----:B------:R0:W-:Y:S01]  /*9730*/  STG.E.U8 desc[UR36][R2.64], R5 ;  /* 0x0000000502007986 */ /* 0x0001e2000c101124 */
[----:B------:R-:W-:Y:S05]  /*9740*/  BRA `(.L_x_185) ;  /* 0x0000000400587947 */ /* 0x000fea0003800000 */
.L_x_203:
[----:B0-----:R-:W-:-:S06]  /*9750*/  IMAD.U32 R5, R5, 0x10000, RZ ;  /* 0x0001000005057824 */ /* 0x001fcc00078e00ff */
[----:B------:R-:W0:Y:S02]  /*9760*/  F2I.U64.TRUNC R4, R5 ;  /* 0x0000000500047311 */ /* 0x000e24000020d800 */
[----:B0-----:R0:W-:Y:S01]  /*9770*/  STG.E.64 desc[UR36][R2.64], R4 ;  /* 0x0000000402007986 */ /* 0x0011e2000c101b24 */
[----:B------:R-:W-:Y:S05]  /*9780*/  BRA `(.L_x_185) ;  /* 0x0000000400487947 */ /* 0x000fea0003800000 */
.L_x_202:
[----:B0-----:R-:W-:-:S06]  /*9790*/  SHF.L.U32 R5, R5, 0x10, RZ ;  /* 0x0000001005057819 */ /* 0x001fcc00000006ff */
[----:B------:R-:W0:Y:S02]  /*97a0*/  F2I.FTZ.U32.TRUNC.NTZ R5, R5 ;  /* 0x0000000500057305 */ /* 0x000e24000021f000 */
[----:B0-----:R0:W-:Y:S01]  /*97b0*/  STG.E desc[UR36][R2.64], R5 ;  /* 0x0000000502007986 */ /* 0x0011e2000c101924 */
[----:B------:R-:W-:Y:S05]  /*97c0*/  BRA `(.L_x_185) ;  /* 0x0000000400387947 */ /* 0x000fea0003800000 */
.L_x_192:
        /* <DEDUP_REMOVED lines=11> */
.L_x_205:
[----:B0-----:R-:W-:Y:S01]  /*9880*/  IMAD.U32 R5, R5, 0x10000, RZ ;  /* 0x0001000005057824 */ /* 0x001fe200078e00ff */
[----:B------:R-:W-:-:S03]  /*9890*/  CS2R R6, SRZ ;  /* 0x0000000000067805 */ /* 0x000fc6000001ff00 */
[----:B------:R-:W-:-:S06]  /*98a0*/  FMUL.FTZ R5, R5, 1 ;  /* 0x3f80000005057820 */ /* 0x000fcc0000410000 */
[----:B------:R-:W0:Y:S02]  /*98b0*/  F2F.F64.F32 R4, R5 ;  /* 0x0000000500047310 */ /* 0x000e240000201800 */
[----:B0-----:R0:W-:Y:S01]  /*98c0*/  STG.E.128 desc[UR36][R2.64], R4 ;  /* 0x0000000402007986 */ /* 0x0011e2000c101d24 */
[----:B------:R-:W-:Y:S05]  /*98d0*/  BRA `(.L_x_185) ;  /* 0x0000000000f47947 */ /* 0x000fea0003800000 */
.L_x_204:
[----:B------:R-:W-:-:S09]  /*98e0*/  UISETP.NE.AND UP0, UPT, UR4, 0xf, UPT ;  /* 0x0000000f0400788c */ /* 0x000fd2000bf05270 */
[----:B------:R-:W-:Y:S05]  /*98f0*/  BRA.U !UP0, `(.L_x_206) ;  /* 0x0000000108e87547 */ /* 0x000fea000b800000 */
[----:B------:R-:W-:-:S09]  /*9900*/  UISETP.NE.AND UP0, UPT, UR4, 0x17, UPT ;  /* 0x000000170400788c */ /* 0x000fd2000bf05270 */
[----:B------:R-:W-:Y:S05]  /*9910*/  BRA.U !UP0, `(.L_x_207) ;  /* 0x0000000108907547 */ /* 0x000fea000b800000 */
[----:B------:R-:W-:-:S09]  /*9920*/  UISETP.NE.AND UP0, UPT, UR4, 0x18, UPT ;  /* 0x000000180400788c */ /* 0x000fd2000bf05270 */
[----:B------:R-:W-:Y:S05]  /*9930*/  BRA.U !UP0, `(.L_x_208) ;  /* 0x0000000108447547 */ /* 0x000fea000b800000 */
.L_x_184:
[----:B------:R-:W-:Y:S01]  /*9940*/  MOV R0, 0x0 ;  /* 0x0000000000007802 */ /* 0x000fe20000000f00 */
[----:B------:R-:W1:Y:S01]  /*9950*/  LDCU.64 UR4, c[0x4][0x128] ;  /* 0x01002500ff0477ac */ /* 0x000e620008000a00 */
[----:B------:R-:W-:Y:S02]  /*9960*/  HFMA2 R8, -RZ, RZ, 0, 6.020069122314453125e-06 ;  /* 0x00000065ff087431 */ /* 0x000fe400000001ff */
[----:B------:R-:W-:Y:S01]  /*9970*/  IMAD.MOV.U32 R12, RZ, RZ, 0x1 ;  /* 0x00000001ff0c7424 */ /* 0x000fe200078e00ff */
[----:B------:R2:W3:Y:S01]  /*9980*/  LDC.64 R2, c[0x4][R0] ;  /* 0x0100000000027b82 */ /* 0x0004e20000000a00 */
[----:B------:R-:W4:Y:S01]  /*9990*/  LDCU.64 UR6, c[0x4][0x130] ;  /* 0x01002600ff0677ac */ /* 0x000f220008000a00 */
[----:B------:R-:W-:Y:S01]  /*99a0*/  IMAD.MOV.U32 R13, RZ, RZ, RZ ;  /* 0x000000ffff0d7224 */ /* 0x000fe200078e00ff */
[----:B------:R-:W5:Y:S01]  /*99b0*/  LDCU.64 UR8, c[0x4][0x40] ;  /* 0x01000800ff0877ac */ /* 0x000f620008000a00 */
[----:B-1----:R-:W-:Y:S01]  /*99c0*/  MOV R4, UR4 ;  /* 0x0000000400047c02 */ /* 0x002fe20008000f00 */
[----:B0-----:R-:W-:-:S02]  /*99d0*/  IMAD.U32 R5, RZ, RZ, UR5 ;  /* 0x00000005ff057e24 */ /* 0x001fc4000f8e00ff */
[----:B----4-:R-:W-:Y:S01]  /*99e0*/  IMAD.U32 R6, RZ, RZ, UR6 ;  /* 0x00000006ff067e24 */ /* 0x010fe2000f8e00ff */
[----:B------:R-:W-:Y:S01]  /*99f0*/  MOV R7, UR7 ;  /* 0x0000000700077c02 */ /* 0x000fe20008000f00 */
[----:B-----5:R-:W-:Y:S02]  /*9a00*/  IMAD.U32 R10, RZ, RZ, UR8 ;  /* 0x00000008ff0a7e24 */ /* 0x020fe4000f8e00ff */
[----:B--2---:R-:W-:-:S07]  /*9a10*/  IMAD.U32 R11, RZ, RZ, UR9 ;  /* 0x00000009ff0b7e24 */ /* 0x004fce000f8e00ff */
[----:B------:R-:W-:-:S07]  /*9a20*/  LEPC R20, `(.L_x_209) ;  /* 0x000000001014794e */ /* 0x000fce0000000000 */
[----:B---3--:R-:W-:Y:S05]  /*9a30*/  CALL.ABS.NOINC R2 ;  /* 0x0000000002007343 */ /* 0x008fea0003c00000 */
.L_x_209:
[----:B------:R-:W-:Y:S05]  /*9a40*/  BRA `(.L_x_185) ;  /* 0x0000000000987947 */ /* 0x000fea0003800000 */
.L_x_208:
[----:B0-----:R-:W-:Y:S01]  /*9a50*/  SHF.L.U32 R7, R5, 0x10, RZ ;  /* 0x0000001005077819 */ /* 0x001fe200000006ff */
[----:B------:R-:W-:Y:S01]  /*9a60*/  BSSY.RECONVERGENT B0, `(.L_x_210) ;  /* 0x000000c000007945 */ /* 0x000fe20003800200 */
[----:B------:R-:W-:Y:S02]  /*9a70*/  IMAD.MOV.U32 R0, RZ, RZ, 0x7f ;  /* 0x0000007fff007424 */ /* 0x000fe400078e00ff */
        /* <DEDUP_REMOVED lines=10> */
.L_x_211:
[----:B------:R-:W-:Y:S05]  /*9b20*/  BSYNC.RECONVERGENT B0 ;  /* 0x0000000000007941 */ /* 0x000fea0003800200 */
.L_x_210:
[----:B------:R-:W-:-:S05]  /*9b30*/  LOP3.LUT R5, R0, 0x80, R5, 0xf8, !PT ;  /* 0x0000008000057812 */ /* 0x000fca00078ef805 */
[----:B------:R0:W-:Y:S01]  /*9b40*/  STG.E.U8 desc[UR36][R2.64], R5 ;  /* 0x0000000502007986 */ /* 0x0001e2000c101124 */
[----:B------:R-:W-:Y:S05]  /*9b50*/  BRA `(.L_x_185) ;  /* 0x0000000000547947 */ /* 0x000fea0003800000 */
.L_x_207:
        /* <DEDUP_REMOVED lines=12> */
.L_x_213:
[----:B------:R-:W-:Y:S02]  /*9c20*/  ISETP.GT.U32.AND P0, PT, R4, 0x7f800000, PT ;  /* 0x7f8000000400780c */ /* 0x000fe40003f04070 */
[----:B------:R-:W-:-:S04]  /*9c30*/  MOV R0, 0x7f ;  /* 0x0000007f00007802 */ /* 0x000fc80000000f00 */
[----:B------:R-:W-:-:S07]  /*9c40*/  SEL R0, R0, 0x7c, P0 ;  /* 0x0000007c00007807 */ /* 0x000fce0000000000 */
.L_x_214:
[----:B------:R-:W-:Y:S05]  /*9c50*/  BSYNC.RECONVERGENT B0 ;  /* 0x0000000000007941 */ /* 0x000fea0003800200 */
.L_x_212:
[----:B------:R-:W-:-:S04]  /*9c60*/  SHF.R.U32.HI R5, RZ, 0x18, R5 ;  /* 0x00000018ff057819 */ /* 0x000fc80000011605 */
[----:B------:R-:W-:-:S05]  /*9c70*/  LOP3.LUT R5, R0, 0x80, R5, 0xf8, !PT ;  /* 0x0000008000057812 */ /* 0x000fca00078ef805 */
[----:B------:R0:W-:Y:S01]  /*9c80*/  STG.E.U8 desc[UR36][R2.64], R5 ;  /* 0x0000000502007986 */ /* 0x0001e2000c101124 */
[----:B------:R-:W-:Y:S05]  /*9c90*/  BRA `(.L_x_185) ;  /* 0x0000000000047947 */ /* 0x000fea0003800000 */
.L_x_206:
[----:B0-----:R0:W-:Y:S02]  /*9ca0*/  STG.E.U16 desc[UR36][R2.64], R5 ;  /* 0x0000000502007986 */ /* 0x0011e4000c101524 */
.L_x_185:
[----:B------:R-:W-:-:S07]  /*9cb0*/  VIADD R17, R17, 0x80 ;  /* 0x0000008011117836 */ /* 0x000fce0000000000 */
.L_x_145:
[----:B------:R-:W-:Y:S05]  /*9cc0*/  BSYNC.RECONVERGENT B6 ;  /* 0x0000000000067941 */ /* 0x000fea0003800200 */
.L_x_144:
[----:B------:R-:W5:Y:S02]  /*9cd0*/  LDCU UR4, c[0x0][0x380] ;  /* 0x00007000ff0477ac */ /* 0x000f640008000800 */
[----:B-----5:R-:W-:-:S13]  /*9ce0*/  ISETP.GE.AND P0, PT, R17, UR4, PT ;  /* 0x0000000411007c0c */ /* 0x020fda000bf06270 */
[----:B------:R-:W-:Y:S05]  /*9cf0*/  @P0 EXIT ;  /* 0x000000000000094d */ /* 0x000fea0003800000 */
[----:B------:R-:W5:Y:S01]  /*9d00*/  LDCU UR4, c[0x0][0x388] ;  /* 0x00007100ff0477ac */ /* 0x000f620008000800 */
[----:B------:R-:W-:Y:S02]  /*9d10*/  HFMA2 R16, -RZ, RZ, 0, 0 ;  /* 0x00000000ff107431 */ /* 0x000fe400000001ff */
[----:B0-----:R-:W-:Y:S01]  /*9d20*/  IMAD.MOV.U32 R0, RZ, RZ, RZ ;  /* 0x000000ffff007224 */ /* 0x001fe200078e00ff */
        /* <DEDUP_REMOVED lines=295> */
[----:B------:R-:W-:-:S05]  /*afa0*/  SHF.R.U32.HI R2, RZ, UR5, R2 ;  /* 0x00000005ff027c19 */ /* 0x000fca0008011602 */
[----:B------:R-:W-:-:S04]  /*afb0*/  IMAD.MOV R3, RZ, RZ, -R2 ;  /* 0x000000ffff037224 */ /* 0x000fc800078e0a02 */
[----:B-1----:R-:W-:-:S04]  /*afc0*/  IMAD R5, R3, UR6, R5 ;  /* 0x0000000603057c24 */ /* 0x002fc8000f8e0205 */
[C---:B--2---:R-:W-:Y:S02]  /*afd0*/  IMAD R16, R5.reuse, UR8, R16 ;  /* 0x0000000805107c24 */ /* 0x044fe4000f8e0210 */
[----:B------:R-:W-:-:S07]  /*afe0*/  IMAD R0, R5, UR9, R0 ;  /* 0x0000000905007c24 */ /* 0x000fce000f8e0200 */
.L_x_215:
[----:B------:R-:W1:Y:S01]  /*aff0*/  LDCU.128 UR8, c[0x0][0x580] ;  /* 0x0000b000ff0877ac */ /* 0x000e620008000c00 */
[----:B------:R-:W-:-:S04]  /*b000*/  UPRMT UR4, UR41, 0x9910, URZ ;  /* 0x0000991029047896 */ /* 0x000fc800080000ff */
[----:B------:R-:W-:Y:S01]  /*b010*/  UISETP.GT.AND UP0, UPT, UR4, 0x9, UPT ;  /* 0x000000090400788c */ /* 0x000fe2000bf04270 */
[----:B-1234-:R-:W-:Y:S02]  /*b020*/  IADD3 R2, P1, PT, R0, UR10, RZ ;  /* 0x0000000a00027c10 */ /* 0x01efe4000ff3e0ff */
[----:B------:R-:W-:-:S03]  /*b030*/  IADD3 R16, P0, PT, R16, UR8, RZ ;  /* 0x0000000810107c10 */ /* 0x000fc6000ff1e0ff */
[----:B------:R-:W-:Y:S01]  /*b040*/  IMAD.X R3, RZ, RZ, UR11, P1 ;  /* 0x0000000bff037e24 */ /* 0x000fe200088e06ff */
[----:B------:R-:W-:Y:S02]  /*b050*/  IADD3.X R17, PT, PT, RZ, UR9, RZ, P0, !PT ;  /* 0x00000009ff117c10 */ /* 0x000fe400087fe4ff */
[----:B------:R-:W-:Y:S07]  /*b060*/  BRA.U UP0, `(.L_x_216) ;  /* 0x0000000500207547 */ /* 0x000fee000b800000 */
        /* <DEDUP_REMOVED lines=12> */
.L_x_219:
[----:B------:R-:W2:Y:S02]  /*b130*/  LDG.E.U8 R2, desc[UR36][R2.64] ;  /* 0x0000002402027981 */ /* 0x000ea4000c1e1100 */
[----:B--2---:R-:W-:-:S04]  /*b140*/  I2FP.F32.U32 R0, R2 ;  /* 0x0000000200007245 */ /* 0x004fc80000201000 */
[----:B------:R-:W-:Y:S01]  /*b150*/  F2FP.BF16.F32.PACK_AB R0, RZ, R0 ;  /* 0x00000000ff00723e */ /* 0x000fe200000010ff */
[----:B------:R-:W-:Y:S06]  /*b160*/  BRA `(.L_x_221) ;  /* 0x0000000c00a47947 */ /* 0x000fec0003800000 */
.L_x_218:
        /* <DEDUP_REMOVED lines=10> */
.L_x_223:
[----:B------:R-:W2:Y:S02]  /*b210*/  LDG.E R2, desc[UR36][R2.64] ;  /* 0x0000002402027981 */ /* 0x000ea4000c1e1900 */
[----:B--2---:R-:W-:-:S04]  /*b220*/  I2FP.F32.S32 R0, R2 ;  /* 0x0000000200007245 */ /* 0x004fc80000201400 */
[----:B------:R-:W-:Y:S01]  /*b230*/  F2FP.BF16.F32.PACK_AB R0, RZ, R0 ;  /* 0x00000000ff00723e */ /* 0x000fe200000010ff */
[----:B------:R-:W-:Y:S06]  /*b240*/  BRA `(.L_x_221) ;  /* 0x0000000c006c7947 */ /* 0x000fec0003800000 */
.L_x_222:
[----:B------:R-:W2:Y:S02]  /*b250*/  LDG.E.U16 R2, desc[UR36][R2.64] ;  /* 0x0000002402027981 */ /* 0x000ea4000c1e1500 */
[----:B--2---:R-:W0:Y:S02]  /*b260*/  I2F.S16 R0, R2 ;  /* 0x0000000200007306 */ /* 0x004e240000101400 */
[----:B0-----:R-:W-:Y:S01]  /*b270*/  F2FP.BF16.F32.PACK_AB R0, RZ, R0 ;  /* 0x00000000ff00723e */ /* 0x001fe200000010ff */
[----:B------:R-:W-:Y:S06]  /*b280*/  BRA `(.L_x_221) ;  /* 0x0000000c005c7947 */ /* 0x000fec0003800000 */
.L_x_217:
        /* <DEDUP_REMOVED lines=9> */
.L_x_225:
[----:B------:R-:W2:Y:S02]  /*b320*/  LDG.E.U16 R0, desc[UR36][R2.64] ;  /* 0x0000002402007981 */ /* 0x000ea4000c1e1500 */
[----:B--2---:R-:W-:-:S05]  /*b330*/  HADD2.F32 R0, -RZ, R0.H0_H0 ;  /* 0x20000000ff007230 */ /* 0x004fca0000004100 */
[----:B------:R-:W-:Y:S01]  /*b340*/  F2FP.BF16.F32.PACK_AB R0, RZ, R0 ;  /* 0x00000000ff00723e */ /* 0x000fe200000010ff */
[----:B------:R-:W-:Y:S06]  /*b350*/  BRA `(.L_x_221) ;  /* 0x0000000c00287947 */ /* 0x000fec0003800000 */
.L_x_224:
        /* <DEDUP_REMOVED lines=9> */
.L_x_227:
[----:B------:R-:W2:Y:S02]  /*b3f0*/  LDG.E.U16 R2, desc[UR36][R2.64] ;  /* 0x0000002402027981 */ /* 0x000ea4000c1e1500 */
[----:B--2---:R-:W-:-:S05]  /*b400*/  HADD2.F32 R0, -RZ, R2.H0_H0 ;  /* 0x20000002ff007230 */ /* 0x004fca0000004100 */
[----:B------:R-:W-:Y:S01]  /*b410*/  F2FP.BF16.F32.PACK_AB R0, RZ, R0 ;  /* 0x00000000ff00723e */ /* 0x000fe200000010ff */
[----:B------:R-:W-:Y:S06]  /*b420*/  BRA `(.L_x_221) ;  /* 0x0000000800f47947 */ /* 0x000fec0003800000 */
.L_x_226:
        /* <DEDUP_REMOVED lines=12> */
.L_x_216:
        /* <DEDUP_REMOVED lines=13> */
.L_x_230:
        /* <DEDUP_REMOVED lines=12> */
.L_x_229:
        /* <DEDUP_REMOVED lines=27> */
.L_x_232:
        /* <DEDUP_REMOVED lines=13> */
.L_x_231:
[----:B------:R0:W5:Y:S01]  /*b900*/  LDG.E.U16 R0, desc[UR36][R2.64] ;  /* 0x0000002402007981 */ /* 0x000162000c1e1500 */
[----:B------:R-:W-:Y:S05]  /*b910*/  BRA `(.L_x_221) ;  /* 0x0000000400b87947 */ /* 0x000fea0003800000 */
.L_x_228:
        /* <DEDUP_REMOVED lines=12> */
.L_x_235:
        /* <DEDUP_REMOVED lines=21> */
.L_x_239:
[----:B------:R-:W-:Y:S05]  /*bb30*/  BSYNC.RECONVERGENT B1 ;  /* 0x0000000000017941 */ /* 0x000fea0003800200 */
.L_x_238:
[----:B------:R-:W-:Y:S02]  /*bb40*/  SHF.L.U32 R0, R0, 0x14, RZ ;  /* 0x0000001400007819 */ /* 0x000fe400000006ff */
[----:B------:R-:W-:-:S04]  /*bb50*/  LEA R2, R2, 0x3b800000, 0x17 ;  /* 0x3b80000002027811 */ /* 0x000fc800078eb8ff */
[----:B------:R-:W-:-:S07]  /*bb60*/  LOP3.LUT R0, R2, R0, R7, 0xfe, !PT ;  /* 0x0000000002007212 */ /* 0x000fce00078efe07 */
.L_x_237:
[----:B------:R-:W-:Y:S05]  /*bb70*/  BSYNC.RECONVERGENT B0 ;  /* 0x0000000000007941 */ /* 0x000fea0003800200 */
.L_x_236:
[----:B------:R-:W-:Y:S01]  /*bb80*/  F2FP.BF16.F32.PACK_AB R0, RZ, R0 ;  /* 0x00000000ff00723e */ /* 0x000fe200000010ff */
[----:B------:R-:W-:Y:S06]  /*bb90*/  BRA `(.L_x_221) ;  /* 0x0000000400187947 */ /* 0x000fec0003800000 */
.L_x_234:
        /* <DEDUP_REMOVED lines=21> */
.L_x_243:
[----:B------:R-:W-:Y:S05]  /*bcf0*/  BSYNC.RECONVERGENT B1 ;  /* 0x0000000000017941 */ /* 0x000fea0003800200 */
.L_x_242:
[----:B------:R-:W-:Y:S01]  /*bd00*/  IMAD.SHL.U32 R0, R0, 0x200000, RZ ;  /* 0x0020000000007824 */ /* 0x000fe200078e00ff */
[----:B------:R-:W-:-:S04]  /*bd10*/  LEA R2, R2, 0x37800000, 0x17 ;  /* 0x3780000002027811 */ /* 0x000fc800078eb8ff */
[----:B------:R-:W-:-:S07]  /*bd20*/  LOP3.LUT R0, R2, R0, R7, 0xfe, !PT ;  /* 0x0000000002007212 */ /* 0x000fce00078efe07 */
.L_x_241:
[----:B------:R-:W-:Y:S05]  /*bd30*/  BSYNC.RECONVERGENT B0 ;  /* 0x0000000000007941 */ /* 0x000fea0003800200 */
.L_x_240:
[----:B------:R-:W-:Y:S01]  /*bd40*/  F2FP.BF16.F32.PACK_AB R0, RZ, R0 ;  /* 0x00000000ff00723e */ /* 0x000fe200000010ff */
[----:B------:R-:W-:Y:S06]  /*bd50*/  BRA `(.L_x_221) ;  /* 0x0000000000a87947 */ /* 0x000fec0003800000 */
.L_x_233:
        /* <DEDUP_REMOVED lines=14> */
.L_x_247:
[----:B------:R-:W-:Y:S05]  /*be40*/  BSYNC.RECONVERGENT B0 ;  /* 0x0000000000007941 */ /* 0x000fea0003800200 */
.L_x_246:
[----:B------:R-:W-:Y:S01]  /*be50*/  F2FP.BF16.F32.PACK_AB R0, RZ, R0 ;  /* 0x00000000ff00723e */ /* 0x000fe200000010ff */
[----:B------:R-:W-:Y:S06]  /*be60*/  BRA `(.L_x_221) ;  /* 0x0000000000647947 */ /* 0x000fec0003800000 */
.L_x_220:
[----:B------:R-:W-:Y:S01]  /*be70*/  MOV R0, 0x0 ;  /* 0x0000000000007802 */ /* 0x000fe20000000f00 */
[----:B------:R-:W0:Y:S01]  /*be80*/  LDCU.64 UR4, c[0x4][0x128] ;  /* 0x01002500ff0477ac */ /* 0x000e220008000a00 */
[----:B------:R-:W-:Y:S02]  /*be90*/  HFMA2 R8, -RZ, RZ, 0, 4.64916229248046875e-06 ;  /* 0x0000004eff087431 */ /* 0x000fe400000001ff */
[----:B------:R-:W-:Y:S01]  /*bea0*/  IMAD.MOV.U32 R12, RZ, RZ, 0x1 ;  /* 0x00000001ff0c7424 */ /* 0x000fe200078e00ff */
[----:B------:R1:W2:Y:S01]  /*beb0*/  LDC.64 R2, c[0x4][R0] ;  /* 0x0100000000027b82 */ /* 0x0002a20000000a00 */
[----:B------:R-:W3:Y:S01]  /*bec0*/  LDCU.64 UR6, c[0x4][0x130] ;  /* 0x01002600ff0677ac */ /* 0x000ee20008000a00 */
[----:B------:R-:W-:Y:S01]  /*bed0*/  IMAD.MOV.U32 R13, RZ, RZ, RZ ;  /* 0x000000ffff0d7224 */ /* 0x000fe200078e00ff */
[----:B------:R-:W4:Y:S01]  /*bee0*/  LDCU.64 UR8, c[0x4][0x38] ;  /* 0x01000700ff0877ac */ /* 0x000f220008000a00 */
[----:B0-----:R-:W-:Y:S01]  /*bef0*/  MOV R4, UR4 ;  /* 0x0000000400047c02 */ /* 0x001fe20008000f00 */
[----:B------:R-:W-:-:S02]  /*bf00*/  IMAD.U32 R5, RZ, RZ, UR5 ;  /* 0x00000005ff057e24 */ /* 0x000fc4000f8e00ff */
[----:B---3--:R-:W-:Y:S01]  /*bf10*/  IMAD.U32 R6, RZ, RZ, UR6 ;  /* 0x00000006ff067e24 */ /* 0x008fe2000f8e00ff */
[----:B------:R-:W-:Y:S01]  /*bf20*/  MOV R7, UR7 ;  /* 0x0000000700077c02 */ /* 0x000fe20008000f00 */
[----:B----4-:R-:W-:Y:S02]  /*bf30*/  IMAD.U32 R10, RZ, RZ, UR8 ;  /* 0x00000008ff0a7e24 */ /* 0x010fe4000f8e00ff */
[----:B-1----:R-:W-:-:S07]  /*bf40*/  IMAD.U32 R11, RZ, RZ, UR9 ;  /* 0x00000009ff0b7e24 */ /* 0x002fce000f8e00ff */
[----:B------:R-:W-:-:S07]  /*bf50*/  LEPC R20, `(.L_x_248) ;  /* 0x000000001014794e */ /* 0x000fce0000000000 */
[----:B--2---:R-:W-:Y:S05]  /*bf60*/  CALL.ABS.NOINC R2 ;  /* 0x0000000002007343 */ /* 0x004fea0003c00000 */
.L_x_248:
[----:B------:R-:W-:Y:S01]  /*bf70*/  PRMT R0, RZ, 0x7610, R0 ;  /* 0x00007610ff007816 */ /* 0x000fe20000000000 */
[----:B------:R-:W-:Y:S06]  /*bf80*/  BRA `(.L_x_221) ;  /* 0x00000000001c7947 */ /* 0x000fec0003800000 */
.L_x_245:
[----:B------:R-:W2:Y:S02]  /*bf90*/  LDG.E.64 R2, desc[UR36][R2.64] ;  /* 0x0000002402027981 */ /* 0x000ea4000c1e1b00 */
[----:B--2---:R-:W0:Y:S02]  /*bfa0*/  I2F.U64 R0, R2 ;  /* 0x0000000200007312 */ /* 0x004e240000301000 */
[----:B0-----:R-:W-:Y:S01]  /*bfb0*/  F2FP.BF16.F32.PACK_AB R0, RZ, R0 ;  /* 0x00000000ff00723e */ /* 0x001fe200000010ff */
[----:B------:R-:W-:Y:S06]  /*bfc0*/  BRA `(.L_x_221) ;  /* 0x00000000000c7947 */ /* 0x000fec0003800000 */
.L_x_244:
[----:B------:R-:W2:Y:S02]  /*bfd0*/  LDG.E R2, desc[UR36][R2.64] ;  /* 0x0000002402027981 */ /* 0x000ea4000c1e1900 */
[----:B--2---:R-:W-:-:S04]  /*bfe0*/  I2FP.F32.U32 R0, R2 ;  /* 0x0000000200007245 */ /* 0x004fc80000201000 */
[----:B------:R-:W-:-:S07]  /*bff0*/  F2FP.BF16.F32.PACK_AB R0, RZ, R0 ;  /* 0x00000000ff00723e */ /* 0x000fce00000010ff */
.L_x_221:
[----:B-----5:R-:W-:Y:S01]  /*c000*/  SHF.L.U32 R0, R0, 0x10, RZ ;  /* 0x0000001000007819 */ /* 0x020fe200000006ff */
[----:B0-----:R-:W-:Y:S01]  /*c010*/  IMAD.MOV.U32 R3, RZ, RZ, 0x42fc0000 ;  /* 0x42fc0000ff037424 */ /* 0x001fe200078e00ff */
[----:B------:R-:W-:Y:S01]  /*c020*/  MOV R5, 0x363d0ada ;  /* 0x363d0ada00057802 */ /* 0x000fe20000000f00 */
[----:B------:R-:W-:Y:S02]  /*c030*/  UPRMT UR4, UR42, 0x9910, URZ ;  /* 0x000099102a047896 */ /* 0x000fe400080000ff */
[C---:B------:R-:W-:Y:S01]  /*c040*/  FMUL.FTZ R2, |R0|.reuse, 1.4426950216293334961 ;  /* 0x3fb8aa3b00027820 */ /* 0x040fe20000410200 */
[----:B------:R-:W-:Y:S01]  /*c050*/  FMUL.FTZ R6, R0, R0 ;  /* 0x0000000000067220 */ /* 0x000fe20000410000 */
[----:B------:R-:W-:-:S03]  /*c060*/  UISETP.GT.AND UP0, UPT, UR4, 0x9, UPT ;  /* 0x000000090400788c */ /* 0x000fc6000bf04270 */
[C---:B------:R-:W-:Y:S01]  /*c070*/  FFMA.FTZ R5, R6.reuse, R5, 0.00019836159481201320887 ;  /* 0x394fff4906057423 */ /* 0x040fe20000010005 */
[----:B------:R-:W0:Y:S03]  /*c080*/  FRND.TRUNC R2, R2 ;  /* 0x0000000200027307 */ /* 0x000e26000020d000 */
        /* <DEDUP_REMOVED lines=12> */
[----:B------:R-:W0:Y:S02]  /*c150*/  MUFU.EX2 R4, R4 ;  /* 0x0000000400047308 */ /* 0x000e240000000800 */
[----:B0-----:R-:W-:-:S04]  /*c160*/  FMUL.FTZ R3, R3, R4 ;  /* 0x0000000403037220 */ /* 0x001fc80000410000 */
[----:B------:R-:W0:Y:S02]  /*c170*/  MUFU.RCP R2, R3 ;  /* 0x0000000300027308 */ /* 0x000e240000001000 */
[----:B0-----:R-:W-:-:S04]  /*c180*/  FMUL.FTZ R2, R2, -0.125 ;  /* 0xbe00000002027820 */ /* 0x001fc80000410000 */
[----:B------:R-:W-:-:S05]  /*c190*/  FFMA.FTZ R5, R3, 2, R2 ;  /* 0x4000000003057823 */ /* 0x000fca0000010002 */
[--C-:B------:R-:W-:Y:S01]  /*c1a0*/  LOP3.LUT R5, R5, 0x80000000, R0.reuse, 0xb8, !PT ;  /* 0x8000000005057812 */ /* 0x100fe200078eb800 */
[----:B------:R-:W-:-:S06]  /*c1b0*/  @!P0 FFMA.FTZ R5, R0, R7, R0 ;  /* 0x0000000700058223 */ /* 0x000fcc0000010000 */
[----:B------:R-:W0:Y:S01]  /*c1c0*/  F2F.BF16.F32 R5, R5 ;  /* 0x0000000500057304 */ /* 0x000e220000202000 */
        /* <DEDUP_REMOVED lines=11> */
[----:B0-----:R-:W-:Y:S01]  /*c280*/  STG.E.U8 desc[UR36][R16.64], R3 ;  /* 0x0000000310007986 */ /* 0x001fe2000c101124 */
[----:B------:R-:W-:Y:S05]  /*c290*/  EXIT ;  /* 0x000000000000794d */ /* 0x000fea0003800000 */
.L_x_252:
[----:B0-----:R-:W-:-:S06]  /*c2a0*/  SHF.L.U32 R3, R5, 0x10, RZ ;  /* 0x0000001005037819 */ /* 0x001fcc00000006ff */
[----:B------:R-:W0:Y:S02]  /*c2b0*/  F2I.S64.TRUNC R2, R3 ;  /* 0x0000000300027311 */ /* 0x000e24000020d900 */
[----:B0-----:R-:W-:Y:S01]  /*c2c0*/  STG.E.U8 desc[UR36][R16.64], R2 ;  /* 0x0000000210007986 */ /* 0x001fe2000c101124 */
[----:B------:R-:W-:Y:S05]  /*c2d0*/  EXIT ;  /* 0x000000000000794d */ /* 0x000fea0003800000 */
.L_x_251:
        /* <DEDUP_REMOVED lines=8> */
[----:B0-----:R-:W-:Y:S01]  /*c360*/  STG.E.64 desc[UR36][R16.64], R2 ;  /* 0x0000000210007986 */ /* 0x001fe2000c101b24 */
[----:B------:R-:W-:Y:S05]  /*c370*/  EXIT ;  /* 0x000000000000794d */ /* 0x000fea0003800000 */
.L_x_255:
[----:B0-----:R-:W-:-:S06]  /*c380*/  SHF.L.U32 R5, R5, 0x10, RZ ;  /* 0x0000001005057819 */ /* 0x001fcc00000006ff */
[----:B------:R-:W0:Y:S02]  /*c390*/  F2I.FTZ.TRUNC.NTZ R5, R5 ;  /* 0x0000000500057305 */ /* 0x000e24000021f100 */
[----:B0-----:R-:W-:Y:S01]  /*c3a0*/  STG.E desc[UR36][R16.64], R5 ;  /* 0x0000000510007986 */ /* 0x001fe2000c101924 */
[----:B------:R-:W-:Y:S05]  /*c3b0*/  EXIT ;  /* 0x000000000000794d */ /* 0x000fea0003800000 */
.L_x_254:
[----:B0-----:R-:W-:-:S06]  /*c3c0*/  IMAD.U32 R5, R5, 0x10000, RZ ;  /* 0x0001000005057824 */ /* 0x001fcc00078e00ff */
[----:B------:R-:W0:Y:S02]  /*c3d0*/  F2I.FTZ.TRUNC.NTZ R5, R5 ;  /* 0x0000000500057305 */ /* 0x000e24000021f100 */
[----:B0-----:R-:W-:Y:S01]  /*c3e0*/  STG.E.U16 desc[UR36][R16.64], R5 ;  /* 0x0000000510007986 */ /* 0x001fe2000c101524 */
[----:B------:R-:W-:Y:S05]  /*c3f0*/  EXIT ;  /* 0x000000000000794d */ /* 0x000fea0003800000 */
.L_x_250:
[----:B------:R-:W-:-:S09]  /*c400*/  UISETP.GT.AND UP0, UPT, UR4, 0x6, UPT ;  /* 0x000000060400788c */ /* 0x000fd2000bf04270 */
[----:B------:R-:W-:Y:S05]  /*c410*/  BRA.U UP0, `(.L_x_256) ;  /* 0x00000001002c7547 */ /* 0x000fea000b800000 */
[----:B------:R-:W-:-:S09]  /*c420*/  UISETP.NE.AND UP0, UPT, UR4, 0x5, UPT ;  /* 0x000000050400788c */ /* 0x000fd2000bf05270 */
[----:B------:R-:W-:Y:S05]  /*c430*/  BRA.U !UP0, `(.L_x_257) ;  /* 0x0000000108147547 */ /* 0x000fea000b800000 */
[----:B------:R-:W-:-:S09]  /*c440*/  UISETP.NE.AND UP0, UPT, UR4, 0x6, UPT ;  /* 0x000000060400788c */ /* 0x000fd2000bf05270 */
[----:B------:R-:W-:Y:S05]  /*c450*/  BRA.U UP0, `(.L_x_253) ;  /* 0x0000000900307547 */ /* 0x000fea000b800000 */
[----:B0-----:R-:W-:-:S05]  /*c460*/  SHF.L.U32 R5, R5, 0x10, RZ ;  /* 0x0000001005057819 */ /* 0x001fca00000006ff */
[----:B------:R-:W-:Y:S01]  /*c470*/  STG.E desc[UR36][R16.64], R5 ;  /* 0x0000000510007986 */ /* 0x000fe2000c101924 */
[----:B------:R-:W-:Y:S05]  /*c480*/  EXIT ;  /* 0x000000000000794d */ /* 0x000fea0003800000 */
.L_x_257:
[----:B0-----:R-:W-:-:S05]  /*c490*/  IMAD.U32 R0, R5, 0x10000, RZ ;  /* 0x0001000005007824 */ /* 0x001fca00078e00ff */
[----:B------:R-:W-:-:S05]  /*c4a0*/  F2FP.F16.F32.PACK_AB R0, RZ, R0 ;  /* 0x00000000ff00723e */ /* 0x000fca00000000ff */
[----:B------:R-:W-:Y:S01]  /*c4b0*/  STG.E.U16 desc[UR36][R16.64], R0 ;  /* 0x0000000010007986 */ /* 0x000fe2000c101524 */
[----:B------:R-:W-:Y:S05]  /*c4c0*/  EXIT ;  /* 0x000000000000794d */ /* 0x000fea0003800000 */
.L_x_256:
        /* <DEDUP_REMOVED lines=8> */
[----:B------:R-:W-:Y:S01]  /*c550*/  STG.E.64 desc[UR36][R16.64], R2 ;  /* 0x0000000210007986 */ /* 0x000fe2000c101b24 */
[----:B------:R-:W-:Y:S05]  /*c560*/  EXIT ;  /* 0x000000000000794d */ /* 0x000fea0003800000 */
.L_x_259:
[----:B0-----:R-:W-:-:S04]  /*c570*/  SHF.L.U32 R5, R5, 0x10, RZ ;  /* 0x0000001005057819 */ /* 0x001fc800000006ff */
[----:B------:R-:W-:-:S04]  /*c580*/  F2FP.F16.F32.PACK_AB R3, RZ, R5 ;  /* 0x00000005ff03723e */ /* 0x000fc800000000ff */
[----:B------:R-:W-:-:S05]  /*c590*/  PRMT R3, R3, 0x5410, RZ ;  /* 0x0000541003037816 */ /* 0x000fca00000000ff */
[----:B------:R-:W-:Y:S01]  /*c5a0*/  STG.E desc[UR36][R16.64], R3 ;  /* 0x0000000310007986 */ /* 0x000fe2000c101924 */
[----:B------:R-:W-:Y:S05]  /*c5b0*/  EXIT ;  /* 0x000000000000794d */ /* 0x000fea0003800000 */
.L_x_258:
[----:B0-----:R-:W-:-:S04]  /*c5c0*/  IMAD.U32 R2, R5, 0x10000, RZ ;  /* 0x0001000005027824 */ /* 0x001fc800078e00ff */
[----:B------:R-:W-:-:S06]  /*c5d0*/  FMUL.FTZ R2, R2, 1 ;  /* 0x3f80000002027820 */ /* 0x000fcc0000410000 */
[----:B------:R-:W0:Y:S02]  /*c5e0*/  F2F.F64.F32 R2, R2 ;  /* 0x0000000200027310 */ /* 0x000e240000201800 */
[----:B0-----:R-:W-:Y:S01]  /*c5f0*/  STG.E.64 desc[UR36][R16.64], R2 ;  /* 0x0000000210007986 */ /* 0x001fe2000c101b24 */
[----:B------:R-:W-:Y:S05]  /*c600*/  EXIT ;  /* 0x000000000000794d */ /* 0x000fea0003800000 */
.L_x_249:
        /* <DEDUP_REMOVED lines=10> */
[----:B0-----:R-:W-:-:S06]  /*c6b0*/  SHF.L.U32 R3, R5, 0x10, RZ ;  /* 0x0000001005037819 */ /* 0x001fcc00000006ff */
[----:B------:R-:W0:Y:S02]  /*c6c0*/  F2I.FTZ.U32.TRUNC.NTZ R3, R3 ;  /* 0x0000000300037305 */ /* 0x000e24000021f000 */
[----:B0-----:R-:W-:Y:S01]  /*c6d0*/  STG.E.U16 desc[UR36][R16.64], R3 ;  /* 0x0000000310007986 */ /* 0x001fe2000c101524 */
[----:B------:R-:W-:Y:S05]  /*c6e0*/  EXIT ;  /* 0x000000000000794d */ /* 0x000fea0003800000 */
.L_x_263:
        /* <DEDUP_REMOVED lines=13> */
[----:B------:R-:W-:Y:S01]  /*c7c0*/  FADD.FTZ R0, R2, 8192 ;  /* 0x4600000002007421 */ /* 0x000fe20000010000 */
[----:B------:R-:W-:-:S04]  /*c7d0*/  PRMT R8, RZ, 0x7610, R8 ;  /* 0x00007610ff087816 */ /* 0x000fc80000000008 */
[----:B------:R-:W-:-:S13]  /*c7e0*/  LOP3.LUT P0, R0, R0, 0xff, RZ, 0xc0, !PT ;  /* 0x000000ff00007812 */ /* 0x000fda000780c0ff */
[----:B------:R-:W-:Y:S05]  /*c7f0*/  @!P0 BRA `(.L_x_265) ;  /* 0x00000000000c8947 */ /* 0x000fea0003800000 */
.L_x_266:
[----:B------:R-:W-:-:S04]  /*c800*/  SHF.R.U32.HI R3, RZ, 0x18, R3 ;  /* 0x00000018ff037819 */ /* 0x000fc80000011603 */
[----:B------:R-:W-:-:S04]  /*c810*/  LOP3.LUT R0, R0, 0x80, R3, 0xf8, !PT ;  /* 0x0000008000007812 */ /* 0x000fc800078ef803 */
[----:B------:R-:W-:-:S07]  /*c820*/  PRMT R8, R0, 0x7610, R8 ;  /* 0x0000761000087816 */ /* 0x000fce0000000008 */
.L_x_265:
[----:B------:R-:W-:Y:S05]  /*c830*/  BSYNC.RECONVERGENT B0 ;  /* 0x0000000000007941 */ /* 0x000fea0003800200 */
.L_x_264:
[----:B------:R-:W-:Y:S01]  /*c840*/  STG.E.U8 desc[UR36][R16.64], R8 ;  /* 0x0000000810007986 */ /* 0x000fe2000c101124 */
[----:B------:R-:W-:Y:S05]  /*c850*/  EXIT ;  /* 0x000000000000794d */ /* 0x000fea0003800000 */
.L_x_262:
        /* <DEDUP_REMOVED lines=17> */
.L_x_269:
[----:B------:R-:W-:-:S04]  /*c970*/  SHF.R.U32.HI R3, RZ, 0x18, R3 ;  /* 0x00000018ff037819 */ /* 0x000fc80000011603 */
[----:B------:R-:W-:-:S04]  /*c980*/  LOP3.LUT R0, R0, 0x80, R3, 0xf8, !PT ;  /* 0x0000008000007812 */ /* 0x000fc800078ef803 */
[----:B------:R-:W-:-:S07]  /*c990*/  PRMT R8, R0, 0x7610, R8 ;  /* 0x0000761000087816 */ /* 0x000fce0000000008 */
.L_x_268:
[----:B------:R-:W-:Y:S05]  /*c9a0*/  BSYNC.RECONVERGENT B0 ;  /* 0x0000000000007941 */ /* 0x000fea0003800200 */
.L_x_267:
[----:B------:R-:W-:Y:S01]  /*c9b0*/  STG.E.U8 desc[UR36][R16.64], R8 ;  /* 0x0000000810007986 */ /* 0x000fe2000c101124 */
[----:B------:R-:W-:Y:S05]  /*c9c0*/  EXIT ;  /* 0x000000000000794d */ /* 0x000fea0003800000 */
.L_x_261:
[----:B------:R-:W-:-:S09]  /*c9d0*/  UISETP.NE.AND UP0, UPT, UR4, 0x1c, UPT ;  /* 0x0000001c0400788c */ /* 0x000fd2000bf05270 */
[----:B------:R-:W-:Y:S05]  /*c9e0*/  BRA.U !UP0, `(.L_x_270) ;  /* 0x0000000108607547 */ /* 0x000fea000b800000 */
[----:B------:R-:W-:-:S09]  /*c9f0*/  UISETP.NE.AND UP0, UPT, UR4, 0x1d, UPT ;  /* 0x0000001d0400788c */ /* 0x000fd2000bf05270 */
[----:B------:R-:W-:Y:S05]  /*ca00*/  BRA.U !UP0, `(.L_x_271) ;  /* 0x0000000108487547 */ /* 0x000fea000b800000 */
[----:B------:R-:W-:-:S09]  /*ca10*/  UISETP.NE.AND UP0, UPT, UR4, 0x2c, UPT ;  /* 0x0000002c0400788c */ /* 0x000fd2000bf05270 */
[----:B------:R-:W-:Y:S05]  /*ca20*/  BRA.U UP0, `(.L_x_253) ;  /* 0x0000000100bc7547 */ /* 0x000fea000b800000 */
[----:B0-----:R-:W-:Y:S02]  /*ca30*/  IMAD.U32 R5, R5, 0x10000, RZ ;  /* 0x0001000005057824 */ /* 0x001fe400078e00ff */
[----:B------:R-:W-:-:S03]  /*ca40*/  HFMA2 R3, -RZ, RZ, 0, 1.5199184417724609375e-05 ;  /* 0x000000ffff037431 */ /* 0x000fc600000001ff */
[----:B------:R-:W-:-:S04]  /*ca50*/  SHF.R.U32.HI R4, RZ, 0x17, R5 ;  /* 0x00000017ff047819 */ /* 0x000fc80000011605 */
[----:B------:R-:W-:-:S04]  /*ca60*/  LOP3.LUT R2, R4, 0xff, RZ, 0xc0, !PT ;  /* 0x000000ff04027812 */ /* 0x000fc800078ec0ff */
[----:B------:R-:W-:-:S13]  /*ca70*/  ISETP.NE.AND P1, PT, R2, 0xff, PT ;  /* 0x000000ff0200780c */ /* 0x000fda0003f25270 */
[--C-:B------:R-:W-:Y:S02]  /*ca80*/  @P1 SHF.R.U32.HI R0, RZ, 0x16, R5.reuse ;  /* 0x00000016ff001819 */ /* 0x100fe40000011605 */
[----:B------:R-:W-:Y:S02]  /*ca90*/  @P1 LOP3.LUT P0, RZ, R2, 0x3fffff, R5, 0xf8, !PT ;  /* 0x003fffff02ff1812 */ /* 0x000fe4000780f805 */
[----:B------:R-:W-:-:S04]  /*caa0*/  @P1 LOP3.LUT R0, R0, 0x1, RZ, 0xc0, !PT ;  /* 0x0000000100001812 */ /* 0x000fc800078ec0ff */
[----:B------:R-:W-:Y:S01]  /*cab0*/  @P1 ISETP.EQ.U32.AND P2, PT, R0, 0x1, P0 ;  /* 0x000000010000180c */ /* 0x000fe20000742070 */
[----:B------:R-:W-:Y:S01]  /*cac0*/  @P1 VIADD R0, R4, 0x1 ;  /* 0x0000000104001836 */ /* 0x000fe20000000000 */
[----:B------:R-:W-:Y:S02]  /*cad0*/  PLOP3.LUT P0, PT, PT, PT, PT, 0x80, 0x8 ;  /* 0x000000000008781c */ /* 0x000fe40003f0f070 */
[----:B------:R-:W-:-:S13]  /*cae0*/  @P1 PLOP3.LUT P0, PT, P2, PT, PT, 0x80, 0x8 ;  /* 0x000000000008181c */ /* 0x000fda000170f070 */
[----:B------:R-:W-:-:S05]  /*caf0*/  @!P0 IADD3 R0, PT, PT, R4, RZ, RZ ;  /* 0x000000ff04008210 */ /* 0x000fca0007ffe0ff */
[----:B------:R-:W-:-:S05]  /*cb00*/  @P1 IMAD.MOV.U32 R3, RZ, RZ, R0 ;  /* 0x000000ffff031224 */ /* 0x000fca00078e0000 */
[----:B------:R-:W-:Y:S01]  /*cb10*/  STG.E.U8 desc[UR36][R16.64], R3 ;  /* 0x0000000310007986 */ /* 0x000fe2000c101124 */
[----:B------:R-:W-:Y:S05]  /*cb20*/  EXIT ;  /* 0x000000000000794d */ /* 0x000fea0003800000 */
.L_x_271:
[----:B0-----:R-:W-:-:S06]  /*cb30*/  SHF.L.U32 R2, R5, 0x10, RZ ;  /* 0x0000001005027819 */ /* 0x001fcc00000006ff */
[----:B------:R-:W0:Y:S02]  /*cb40*/  F2I.U64.TRUNC R2, R2 ;  /* 0x0000000200027311 */ /* 0x000e24000020d800 */
[----:B0-----:R-:W-:Y:S01]  /*cb50*/  STG.E.64 desc[UR36][R16.64], R2 ;  /* 0x0000000210007986 */ /* 0x001fe2000c101b24 */
[----:B------:R-:W-:Y:S05]  /*cb60*/  EXIT ;  /* 0x000000000000794d */ /* 0x000fea0003800000 */
.L_x_270:
[----:B0-----:R-:W-:-:S06]  /*cb70*/  IMAD.U32 R5, R5, 0x10000, RZ ;  /* 0x0001000005057824 */ /* 0x001fcc00078e00ff */
[----:B------:R-:W0:Y:S02]  /*cb80*/  F2I.FTZ.U32.TRUNC.NTZ R5, R5 ;  /* 0x0000000500057305 */ /* 0x000e24000021f000 */
[----:B0-----:R-:W-:Y:S01]  /*cb90*/  STG.E desc[UR36][R16.64], R5 ;  /* 0x0000000510007986 */ /* 0x001fe2000c101924 */
[----:B------:R-:W-:Y:S05]  /*cba0*/  EXIT ;  /* 0x000000000000794d */ /* 0x000fea0003800000 */
.L_x_260:
        /* <DEDUP_REMOVED lines=9> */
[----:B------:R-:W-:Y:S01]  /*cc40*/  STG.E.U8 desc[UR36][R16.64], R3 ;  /* 0x0000000310007986 */ /* 0x000fe2000c101124 */
[----:B------:R-:W-:Y:S05]  /*cc50*/  EXIT ;  /* 0x000000000000794d */ /* 0x000fea0003800000 */
.L_x_273:
[----:B0-----:R-:W-:Y:S01]  /*cc60*/  IMAD.U32 R5, R5, 0x10000, RZ ;  /* 0x0001000005057824 */ /* 0x001fe200078e00ff */
[----:B------:R-:W-:-:S03]  /*cc70*/  CS2R R6, SRZ ;  /* 0x0000000000067805 */ /* 0x000fc6000001ff00 */
[----:B------:R-:W-:-:S06]  /*cc80*/  FMUL.FTZ R5, R5, 1 ;  /* 0x3f80000005057820 */ /* 0x000fcc0000410000 */
[----:B------:R-:W0:Y:S02]  /*cc90*/  F2F.F64.F32 R4, R5 ;  /* 0x0000000500047310 */ /* 0x000e240000201800 */
[----:B0-----:R-:W-:Y:S01]  /*cca0*/  STG.E.128 desc[UR36][R16.64], R4 ;  /* 0x0000000410007986 */ /* 0x001fe2000c101d24 */
[----:B------:R-:W-:Y:S05]  /*ccb0*/  EXIT ;  /* 0x000000000000794d */ /* 0x000fea0003800000 */
.L_x_272:
[----:B------:R-:W-:-:S09]  /*ccc0*/  UISETP.NE.AND UP0, UPT, UR4, 0xf, UPT ;  /* 0x0000000f0400788c */ /* 0x000fd2000bf05270 */
[----:B------:R-:W-:Y:S05]  /*ccd0*/  BRA.U !UP0, `(.L_x_274) ;  /* 0x0000000108e87547 */ /* 0x000fea000b800000 */
[----:B------:R-:W-:-:S09]  /*cce0*/  UISETP.NE.AND UP0, UPT, UR4, 0x17, UPT ;  /* 0x000000170400788c */ /* 0x000fd2000bf05270 */
[----:B------:R-:W-:Y:S05]  /*ccf0*/  BRA.U !UP0, `(.L_x_275) ;  /* 0x0000000108907547 */ /* 0x000fea000b800000 */
[----:B------:R-:W-:-:S09]  /*cd00*/  UISETP.NE.AND UP0, UPT, UR4, 0x18, UPT ;  /* 0x000000180400788c */ /* 0x000fd2000bf05270 */
[----:B------:R-:W-:Y:S05]  /*cd10*/  BRA.U !UP0, `(.L_x_276) ;  /* 0x0000000108447547 */ /* 0x000fea000b800000 */
.L_x_253:
[----:B------:R-:W-:Y:S01]  /*cd20*/  MOV R0, 0x0 ;  /* 0x0000000000007802 */ /* 0x000fe20000000f00 */
[----:B------:R-:W1:Y:S01]  /*cd30*/  LDCU.64 UR4, c[0x4][0x128] ;  /* 0x01002500ff0477ac */ /* 0x000e620008000a00 */
[----:B------:R-:W-:Y:S02]  /*cd40*/  HFMA2 R8, -RZ, RZ, 0, 6.020069122314453125e-06 ;  /* 0x00000065ff087431 */ /* 0x000fe400000001ff */
[----:B------:R-:W-:Y:S01]  /*cd50*/  IMAD.MOV.U32 R12, RZ, RZ, 0x1 ;  /* 0x00000001ff0c7424 */ /* 0x000fe200078e00ff */
[----:B------:R2:W3:Y:S01]  /*cd60*/  LDC.64 R2, c[0x4][R0] ;  /* 0x0100000000027b82 */ /* 0x0004e20000000a00 */
[----:B------:R-:W4:Y:S01]  /*cd70*/  LDCU.64 UR6, c[0x4][0x130] ;  /* 0x01002600ff0677ac */ /* 0x000f220008000a00 */
[----:B------:R-:W-:Y:S01]  /*cd80*/  MOV R13, RZ ;  /* 0x000000ff000d7202 */ /* 0x000fe20000000f00 */
[----:B------:R-:W5:Y:S01]  /*cd90*/  LDCU.64 UR8, c[0x4][0x40] ;  /* 0x01000800ff0877ac */ /* 0x000f620008000a00 */
[----:B-1----:R-:W-:Y:S01]  /*cda0*/  MOV R4, UR4 ;  /* 0x0000000400047c02 */ /* 0x002fe20008000f00 */
[----:B0-----:R-:W-:Y:S01]  /*cdb0*/  IMAD.U32 R5, RZ, RZ, UR5 ;  /* 0x00000005ff057e24 */ /* 0x001fe2000f8e00ff */
[----:B----4-:R-:W-:Y:S01]  /*cdc0*/  MOV R6, UR6 ;  /* 0x0000000600067c02 */ /* 0x010fe20008000f00 */
[----:B------:R-:W-:Y:S01]  /*cdd0*/  IMAD.U32 R7, RZ, RZ, UR7 ;  /* 0x00000007ff077e24 */ /* 0x000fe2000f8e00ff */
[----:B-----5:R-:W-:Y:S01]  /*cde0*/  MOV R10, UR8 ;  /* 0x00000008000a7c02 */ /* 0x020fe20008000f00 */
[----:B--2---:R-:W-:-:S07]  /*cdf0*/  IMAD.U32 R11, RZ, RZ, UR9 ;  /* 0x00000009ff0b7e24 */ /* 0x004fce000f8e00ff */
[----:B------:R-:W-:-:S07]  /*ce00*/  LEPC R20, `(.L_x_277) ;  /* 0x000000001014794e */ /* 0x000fce0000000000 */
[----:B---3--:R-:W-:Y:S05]  /*ce10*/  CALL.ABS.NOINC R2 ;  /* 0x0000000002007343 */ /* 0x008fea0003c00000 */
.L_x_277:
[----:B------:R-:W-:Y:S05]  /*ce20*/  EXIT ;  /* 0x000000000000794d */ /* 0x000fea0003800000 */
.L_x_276:
[----:B0-----:R-:W-:Y:S01]  /*ce30*/  IMAD.U32 R5, R5, 0x10000, RZ ;  /* 0x0001000005057824 */ /* 0x001fe200078e00ff */
[----:B------:R-:W-:Y:S01]  /*ce40*/  BSSY.RECONVERGENT B0, `(.L_x_278) ;  /* 0x000000c000007945 */ /* 0x000fe20003800200 */
[----:B------:R-:W-:-:S03]  /*ce50*/  HFMA2 R0, -RZ, RZ, 0, 7.569789886474609375e-06 ;  /* 0x0000007fff007431 */ /* 0x000fc600000001ff */
        /* <DEDUP_REMOVED lines=10> */
.L_x_279:
[----:B------:R-:W-:Y:S05]  /*cf00*/  BSYNC.RECONVERGENT B0 ;  /* 0x0000000000007941 */ /* 0x000fea0003800200 */
.L_x_278:
[----:B------:R-:W-:-:S05]  /*cf10*/  LOP3.LUT R3, R0, 0x80, R3, 0xf8, !PT ;  /* 0x0000008000037812 */ /* 0x000fca00078ef803 */
[----:B------:R-:W-:Y:S01]  /*cf20*/  STG.E.U8 desc[UR36][R16.64], R3 ;  /* 0x0000000310007986 */ /* 0x000fe2000c101124 */
[----:B------:R-:W-:Y:S05]  /*cf30*/  EXIT ;  /* 0x000000000000794d */ /* 0x000fea0003800000 */
.L_x_275:
        /* <DEDUP_REMOVED lines=12> */
.L_x_281:
[----:B------:R-:W-:Y:S02]  /*d000*/  ISETP.GT.U32.AND P0, PT, R2, 0x7f800000, PT ;  /* 0x7f8000000200780c */ /* 0x000fe40003f04070 */
[----:B------:R-:W-:-:S04]  /*d010*/  MOV R0, 0x7f ;  /* 0x0000007f00007802 */ /* 0x000fc80000000f00 */
[----:B------:R-:W-:-:S07]  /*d020*/  SEL R0, R0, 0x7c, P0 ;  /* 0x0000007c00007807 */ /* 0x000fce0000000000 */
.L_x_282:
[----:B------:R-:W-:Y:S05]  /*d030*/  BSYNC.RECONVERGENT B0 ;  /* 0x0000000000007941 */ /* 0x000fea0003800200 */
.L_x_280:
[----:B------:R-:W-:-:S04]  /*d040*/  SHF.R.U32.HI R3, RZ, 0x18, R3 ;  /* 0x00000018ff037819 */ /* 0x000fc80000011603 */
[----:B------:R-:W-:-:S05]  /*d050*/  LOP3.LUT R3, R0, 0x80, R3, 0xf8, !PT ;  /* 0x0000008000037812 */ /* 0x000fca00078ef803 */
[----:B------:R-:W-:Y:S01]  /*d060*/  STG.E.U8 desc[UR36][R16.64], R3 ;  /* 0x0000000310007986 */ /* 0x000fe2000c101124 */
[----:B------:R-:W-:Y:S05]  /*d070*/  EXIT ;  /* 0x000000000000794d */ /* 0x000fea0003800000 */
.L_x_274:
[----:B0-----:R-:W-:Y:S01]  /*d080*/  STG.E.U16 desc[UR36][R16.64], R5 ;  /* 0x0000000510007986 */ /* 0x001fe2000c101524 */
[----:B------:R-:W-:Y:S05]  /*d090*/  EXIT ;  /* 0x000000000000794d */ /* 0x000fea0003800000 */
.L_x_283:
[----:B------:R-:W-:-:S00]  /*d0a0*/  BRA `(.L_x_283) ;  /* 0xfffffffc00fc7947 */ /* 0x000fc0000383ffff */
[----:B------:R-:W-:-:S00]  /*d0b0*/  NOP ;  /* 0x0000000000007918 */ /* 0x000fc00000000000 */
        /* <DEDUP_REMOVED lines=12> */
.L_x_2791:


//--------------------- .text._ZN2at6native27unrolled_elementwise_kernelIZZZNS0_16sinh_kernel_cudaERNS_18TensorIteratorBaseEENKUlvE0_clEvENKUlvE2_clEvEUlN3c108BFloat16EE_St5arrayIPcLm2EELi4E23TrivialOffsetCalculatorILi1EjESD_NS0_6memory12LoadWithCastILi1EEENSE_13StoreWithCastILi1EEEEEviT_T0_T2_T3_T4_T5_ --------------------------
	.section	.text._ZN2at6native27unrolled_elementwise_kernelIZZZNS0_16sinh_kernel_cudaERNS_18TensorIteratorBaseEENKUlvE0_clEvENKUlvE2_clEvEUlN3c108BFloat16EE_St5arrayIPcLm2EELi4E23TrivialOffsetCalculatorILi1EjESD_NS0_6memory12LoadWithCastILi1EEENSE_13StoreWithCastILi1EEEEEviT_T0_T2_T3_T4_T5_,"ax",@progbits
	.align	128
        .global         _ZN2at6native27unrolled_elementwise_kernelIZZZNS0_16sinh_kernel_cudaERNS_18TensorIteratorBaseEENKUlvE0_clEvENKUlvE2_clEvEUlN3c108BFloat16EE_St5arrayIPcLm2EELi4E23TrivialOffsetCalculatorILi1EjESD_NS0_6memory12LoadWithCastILi1EEENSE_13StoreWithCastILi1EEEEEviT_T0_T2_T3_T4_T5_
        .type           _ZN2at6native27unrolled_elementwise_kernelIZZZNS0_16sinh_kernel_cudaERNS_18TensorIteratorBaseEENKUlvE0_clEvENKUlvE2_clEvEUlN3c108BFloat16EE_St5arrayIPcLm2EELi4E23TrivialOffsetCalculatorILi1EjESD_NS0_6memory12LoadWithCastILi1EEENSE_13StoreWithCastILi1EEEEEviT_T0_T2_T3_T4_T5_,@function
        .size           _ZN2at6native27unrolled_elementwise_kernelIZZZNS0_16sinh_kernel_cudaERNS_18TensorIteratorBaseEENKUlvE0_clEvENKUlvE2_clEvEUlN3c108BFloat16EE_St5arrayIPcLm2EELi4E23TrivialOffsetCalculatorILi1EjESD_NS0_6memory12LoadWithCastILi1EEENSE_13StoreWithCastILi1EEEEEviT_T0_T2_T3_T4_T5_,(.L_x_2792 - _ZN2at6native27unrolled_elementwise_kernelIZZZNS0_16sinh_kernel_cudaERNS_18TensorIteratorBaseEENKUlvE0_clEvENKUlvE2_clEvEUlN3c108BFloat16EE_St5arrayIPcLm2EELi4E23TrivialOffsetCalculatorILi1EjESD_NS0_6memory12LoadWithCastILi1EEENSE_13StoreWithCastILi1EEEEEviT_T0_T2_T3_T4_T5_)
        .other          _ZN2at6native27unrolled_elementwise_kernelIZZZNS0_16sinh_kernel_cudaERNS_18TensorIteratorBaseEENKUlvE0_clEvENKUlvE2_clEvEUlN3c108BFloat16EE_St5arrayIPcLm2EELi4E23TrivialOffsetCalculatorILi1EjESD_NS0_6memory12LoadWithCastILi1EEENSE_13StoreWithCastILi1EEEEEviT_T0_T2_T3_T4_T5_,@"STO_CUDA_ENTRY STV_DEFAULT"
_ZN2at6native27unrolled_elementwise_kernelIZZZNS0_16sinh_kernel_cudaERNS_18TensorIteratorBaseEENKUlvE0_clEvENKUlvE2_clEvEUlN3c108BFloat16EE_St5arrayIPcLm2EELi4E23TrivialOffsetCalculatorILi1EjESD_NS0_6memory12LoadWithCastILi1EEENSE_13StoreWithCastILi1EEEEEviT_T0_T2_T3_T4_T5_:
.text._ZN2at6native27unrolled_elementwise_kernelIZZZNS0_16sinh_kernel_cudaERNS_18TensorIteratorBaseEENKUlvE0_clEvENKUlvE2_clEvEUlN3c108BFloat16EE_St5arrayIPcLm2EELi4E23TrivialOffsetCalculatorILi1EjESD_NS0_6memory12LoadWithCastILi1EEENSE_13StoreWithCastILi1EEEEEviT_T0_T2_T3_T4_T5_:
[----:B------:R-:W0:Y:S01]  /*0000*/  LDC R1, c[0x0][0x37c] ;  /* 0x0000df00ff017b82 */ /* 0x000e220000000800 */
[----:B------:R-:W1:Y:S07]  /*0010*/  S2R R2, SR_CTAID.X ;  /* 0x0000000000027919 */ /* 0x000e6e0000002500 */
[----:B------:R-:W1:Y:S01]  /*0020*/  LDC R3, c[0x0][0x380] ;  /* 0x0000e000ff037b82 */ /* 0x000e620000000800 */
[----:B------:R-:W2:Y:S01]  /*0030*/  LDCU.64 UR36, c[0x0][0x358] ;  /* 0x00006b00ff2477ac */ /* 0x000ea20008000a00 */
[----:B------:R-:W-:Y:S01]  /*0040*/  BSSY.RECONVERGENT B6, `(.L_x_284) ;  /* 0x000011d000067945 */ /* 0x000fe20003800200 */
[----:B------:R-:W3:Y:S01]  /*0050*/  S2R R17, SR_TID.X ;  /* 0x0000000000117919 */ /* 0x000ee20000002100 */
[----:B------:R-:W-:Y:S01]  /*0060*/  PRMT R19, RZ, 0x7610, R19 ;  /* 0x00007610ff137816 */ /* 0x000fe20000000013 */
[----:B------:R-:W4:Y:S01]  /*0070*/  LDCU.U8 UR38, c[0x0][0x39c] ;  /* 0x00007380ff2677ac */ /* 0x000f220008000000 */
[----:B-1----:R-:W-:-:S02]  /*0080*/  IMAD R16, R2, -0x200, R3 ;  /* 0xfffffe0002107824 */ /* 0x002fc400078e0203 */
[----:B---3--:R-:W-:-:S03]  /*0090*/  IMAD.MOV.U32 R25, RZ, RZ, R17 ;  /* 0x000000ffff197224 */ /* 0x008fc600078e0011 */
[----:B------:R-:W-:-:S13]  /*00a0*/  ISETP.GE.AND P0, PT, R17, R16, PT ;  /* 0x000000101100720c */ /* 0x000fda0003f06270 */
[----:B0-2-4-:R-:W-:Y:S05]  /*00b0*/  @P0 BRA `(.L_x_285) ;  /* 0x0000001000540947 */ /* 0x015fea0003800000 */
[----:B------:R-:W0:Y:S01]  /*00c0*/  LDC.64 R4, c[0x0][0x390] ;  /* 0x0000e400ff047b82 */ /* 0x000e220000000a00 */
[----:B------:R-:W1:Y:S01]  /*00d0*/  LDCU UR5, c[0x0][0x3a0] ;  /* 0x00007400ff0577ac */ /* 0x000e620008000800 */
[----:B------:R-:W-:Y:S01]  /*00e0*/  IMAD R0, R2, 0x200, R25 ;  /* 0x0000020002007824 */ /* 0x000fe200078e0219 */
[----:B------:R-:W-:-:S04]  /*00f0*/  UPRMT UR4, UR38, 0x9910, URZ ;  /* 0x0000991026047896 */ /* 0x000fc800080000ff */
[----:B------:R-:W-:Y:S01]  /*0100*/  UISETP.GT.AND UP0, UPT, UR4, 0x9, UPT ;  /* 0x000000090400788c */ /* 0x000fe2000bf04270 */
[----:B-1----:R-:W-:-:S05]  /*0110*/  IMAD R3, R0, UR5, RZ ;  /* 0x0000000500037c24 */ /* 0x002fca000f8e02ff */
[----:B0-----:R-:W-:-:S05]  /*0120*/  IADD3 R4, P0, PT, R3, R4, RZ ;  /* 0x0000000403047210 */ /* 0x001fca0007f1e0ff */
[----:B------:R-:W-:Y:S01]  /*0130*/  IMAD.X R5, RZ, RZ, R5, P0 ;  /* 0x000000ffff057224 */ /* 0x000fe200000e0605 */
        /* <DEDUP_REMOVED lines=11> */
[----:B0-----:R-:W-:-:S04]  /*01f0*/  F2FP.BF16.F32.PACK_AB R0, RZ, R0 ;  /* 0x00000000ff00723e */ /* 0x001fc800000010ff */
[----:B------:R-:W-:Y:S01]  /*0200*/  PRMT R19, R0, 0x7610, R19 ;  /* 0x0000761000137816 */ /* 0x000fe20000000013 */
[----:B------:R-:W-:Y:S06]  /*0210*/  BRA `(.L_x_291) ;  /* 0x0000000c00f87947 */ /* 0x000fec0003800000 */
.L_x_289:
[----:B------:R-:W2:Y:S02]  /*0220*/  LDG.E.U8 R4, desc[UR36][R4.64] ;  /* 0x0000002404047981 */ /* 0x000ea4000c1e1100 */
[----:B--2---:R-:W-:-:S04]  /*0230*/  I2FP.F32.U32 R0, R4 ;  /* 0x0000000400007245 */ /* 0x004fc80000201000 */
[----:B------:R-:W-:-:S04]  /*0240*/  F2FP.BF16.F32.PACK_AB R0, RZ, R0 ;  /* 0x00000000ff00723e */ /* 0x000fc800000010ff */
[----:B------:R-:W-:Y:S01]  /*0250*/  PRMT R19, R0, 0x7610, R19 ;  /* 0x0000761000137816 */ /* 0x000fe20000000013 */
[----:B------:R-:W-:Y:S06]  /*0260*/  BRA `(.L_x_291) ;  /* 0x0000000c00e47947 */ /* 0x000fec0003800000 */
.L_x_288:
        /* <DEDUP_REMOVED lines=8> */
[----:B0-----:R-:W-:-:S04]  /*02f0*/  F2FP.BF16.F32.PACK_AB R0, RZ, R0 ;  /* 0x00000000ff00723e */ /* 0x001fc800000010ff */
[----:B------:R-:W-:Y:S01]  /*0300*/  PRMT R19, R0, 0x7610, R19 ;  /* 0x0000761000137816 */ /* 0x000fe20000000013 */
[----:B------:R-:W-:Y:S06]  /*0310*/  BRA `(.L_x_291) ;  /* 0x0000000c00b87947 */ /* 0x000fec0003800000 */
.L_x_293:
[----:B------:R-:W2:Y:S02]  /*0320*/  LDG.E R4, desc[UR36][R4.64] ;  /* 0x0000002404047981 */ /* 0x000ea4000c1e1900 */
[----:B--2---:R-:W-:-:S04]  /*0330*/  I2FP.F32.S32 R0, R4 ;  /* 0x0000000400007245 */ /* 0x004fc80000201400 */
[----:B------:R-:W-:-:S04]  /*0340*/  F2FP.BF16.F32.PACK_AB R0, RZ, R0 ;  /* 0x00000000ff00723e */ /* 0x000fc800000010ff */
[----:B------:R-:W-:Y:S01]  /*0350*/  PRMT R19, R0, 0x7610, R19 ;  /* 0x0000761000137816 */ /* 0x000fe20000000013 */
[----:B------:R-:W-:Y:S06]  /*0360*/  BRA `(.L_x_291) ;  /* 0x0000000c00a47947 */ /* 0x000fec0003800000 */
.L_x_292:
[----:B------:R-:W2:Y:S02]  /*0370*/  LDG.E.U16 R4, desc[UR36][R4.64] ;  /* 0x0000002404047981 */ /* 0x000ea4000c1e1500 */
[----:B--2---:R-:W0:Y:S02]  /*0380*/  I2F.S16 R0, R4 ;  /* 0x0000000400007306 */ /* 0x004e240000101400 */
[----:B0-----:R-:W-:-:S04]  /*0390*/  F2FP.BF16.F32.PACK_AB R0, RZ, R0 ;  /* 0x00000000ff00723e */ /* 0x001fc800000010ff */
[----:B------:R-:W-:Y:S01]  /*03a0*/  PRMT R19, R0, 0x7610, R19 ;  /* 0x0000761000137816 */ /* 0x000fe20000000013 */
[----:B------:R-:W-:Y:S06]  /*03b0*/  BRA `(.L_x_291) ;  /* 0x0000000c00907947 */ /* 0x000fec0003800000 */
.L_x_287:
        /* <DEDUP_REMOVED lines=9> */
.L_x_295:
[----:B------:R-:W2:Y:S02]  /*0450*/  LDG.E.U16 R0, desc[UR36][R4.64] ;  /* 0x0000002404007981 */ /* 0x000ea4000c1e1500 */
[----:B--2---:R-:W-:-:S05]  /*0460*/  HADD2.F32 R0, -RZ, R0.H0_H0 ;  /* 0x20000000ff007230 */ /* 0x004fca0000004100 */
[----:B------:R-:W-:-:S04]  /*0470*/  F2FP.BF16.F32.PACK_AB R0, RZ, R0 ;  /* 0x00000000ff00723e */ /* 0x000fc800000010ff */
[----:B------:R-:W-:Y:S01]  /*0480*/  PRMT R19, R0, 0x7610, R19 ;  /* 0x0000761000137816 */ /* 0x000fe20000000013 */
[----:B------:R-:W-:Y:S06]  /*0490*/  BRA `(.L_x_291) ;  /* 0x0000000c00587947 */ /* 0x000fec0003800000 */
.L_x_294:
        /* <DEDUP_REMOVED lines=9> */
.L_x_297:
[----:B------:R-:W2:Y:S02]  /*0530*/  LDG.E.U16 R4, desc[UR36][R4.64] ;  /* 0x0000002404047981 */ /* 0x000ea4000c1e1500 */
[----:B--2---:R-:W-:-:S05]  /*0540*/  HADD2.F32 R0, -RZ, R4.H0_H0 ;  /* 0x20000004ff007230 */ /* 0x004fca0000004100 */
[----:B------:R-:W-:-:S04]  /*0550*/  F2FP.BF16.F32.PACK_AB R0, RZ, R0 ;  /* 0x00000000ff00723e */ /* 0x000fc800000010ff */
[----:B------:R-:W-:Y:S01]  /*0560*/  PRMT R19, R0, 0x7610, R19 ;  /* 0x0000761000137816 */ /* 0x000fe20000000013 */
[----:B------:R-:W-:Y:S06]  /*0570*/  BRA `(.L_x_291) ;  /* 0x0000000c00207947 */ /* 0x000fec0003800000 */
.L_x_296:
        /* <DEDUP_REMOVED lines=10> */
[----:B------:R-:W-:-:S04]  /*0620*/  F2FP.BF16.F32.PACK_AB R0, RZ, R0 ;  /* 0x00000000ff00723e */ /* 0x000fc800000010ff */
[----:B------:R-:W-:Y:S01]  /*0630*/  PRMT R19, R0, 0x7610, R19 ;  /* 0x0000761000137816 */ /* 0x000fe20000000013 */
[----:B------:R-:W-:Y:S06]  /*0640*/  BRA `(.L_x_291) ;  /* 0x0000000800ec7947 */ /* 0x000fec0003800000 */
.L_x_286:
        /* <DEDUP_REMOVED lines=11> */
[----:B------:R-:W-:-:S04]  /*0700*/  F2FP.BF16.F32.PACK_AB R0, RZ, R0 ;  /* 0x00000000ff00723e */ /* 0x000fc800000010ff */
[----:B------:R-:W-:Y:S01]  /*0710*/  PRMT R19, R0, 0x7610, R19 ;  /* 0x0000761000137816 */ /* 0x000fe20000000013 */
[----:B------:R-:W-:Y:S06]  /*0720*/  BRA `(.L_x_291) ;  /* 0x0000000800b47947 */ /* 0x000fec0003800000 */
.L_x_300:
        /* <DEDUP_REMOVED lines=13> */
.L_x_299:
[----:B------:R-:W-:-:S09]  /*0800*/  UISETP.NE.AND UP0, UPT, UR4, 0xf, UPT ;  /* 0x0000000f0400788c */ /* 0x000fd2000bf05270 */
[----:B------:R-:W-:Y:S05]  /*0810*/  BRA.U !UP0, `(.L_x_301) ;  /* 0x0000000108a07547 */ /* 0x000fea000b800000 */
[----:B------:R-:W-:-:S09]  /*0820*/  UISETP.NE.AND UP0, UPT, UR4, 0x17, UPT ;  /* 0x000000170400788c */ /* 0x000fd2000bf05270 */
[----:B------:R-:W-:Y:S05]  /*0830*/  BRA.U !UP0, `(.L_x_302) ;  /* 0x00000001085c7547 */ /* 0x000fea000b800000 */
[----:B------:R-:W-:-:S09]  /*0840*/  UISETP.NE.AND UP0, UPT, UR4, 0x18, UPT ;  /* 0x000000180400788c */ /* 0x000fd2000bf05270 */
[----:B------:R-:W-:Y:S05]  /*0850*/  BRA.U UP0, `(.L_x_290) ;  /* 0x0000000500cc7547 */ /* 0x000fea000b800000 */
[----:B------:R-:W2:Y:S01]  /*0860*/  LDG.E.U8 R0, desc[UR36][R4.64] ;  /* 0x0000002404007981 */ /* 0x000ea2000c1e1100 */
[----:B------:R-:W-:Y:S02]  /*0870*/  IMAD.MOV.U32 R7, RZ, RZ, 0x1f ;  /* 0x0000001fff077424 */ /* 0x000fe400078e00ff */
[----:B--2---:R-:W-:-:S05]  /*0880*/  IMAD.SHL.U32 R0, R0, 0x1000000, RZ ;  /* 0x0100000000007824 */ /* 0x004fca00078e00ff */
[C---:B------:R-:W-:Y:S02]  /*0890*/  LOP3.LUT R3, R0.reuse, 0x7f000000, RZ, 0xc0, !PT ;  /* 0x7f00000000037812 */ /* 0x040fe400078ec0ff */
[----:B------:R-:W-:Y:S02]  /*08a0*/  LOP3.LUT P0, RZ, R0, 0x7f000000, RZ, 0xc0, !PT ;  /* 0x7f00000000ff7812 */ /* 0x000fe4000780c0ff */
[----:B------:R-:W0:Y:S02]  /*08b0*/  FLO.U32 R6, R3 ;  /* 0x0000000300067300 */ /* 0x000e2400000e0000 */
[----:B0-----:R-:W-:-:S05]  /*08c0*/  IMAD.MOV R6, RZ, RZ, -R6 ;  /* 0x000000ffff067224 */ /* 0x001fca00078e0a06 */
[----:B------:R-:W-:-:S05]  /*08d0*/  VIADDMNMX.U32 R6, R6, R7, 0x4, !PT ;  /* 0x0000000406067446 */ /* 0x000fca0007800007 */
[----:B------:R-:W-:-:S04]  /*08e0*/  VIADD R6, R6, 0xfffffffc ;  /* 0xfffffffc06067836 */ /* 0x000fc80000000000 */
[----:B------:R-:W-:Y:S01]  /*08f0*/  IMAD.SHL.U32 R8, R6, 0x800000, RZ ;  /* 0x0080000006087824 */ /* 0x000fe200078e00ff */
[C---:B------:R-:W-:Y:S01]  /*0900*/  SHF.L.U32 R7, R3.reuse, R6, RZ ;  /* 0x0000000603077219 */ /* 0x040fe200000006ff */
        /* <DEDUP_REMOVED lines=10> */
.L_x_302:
[----:B------:R-:W2:Y:S02]  /*09b0*/  LDG.E.U8 R4, desc[UR36][R4.64] ;  /* 0x0000002404047981 */ /* 0x000ea4000c1e1100 */
[C---:B--2---:R-:W-:Y:S02]  /*09c0*/  IMAD.SHL.U32 R3, R4.reuse, 0x2000000, RZ ;  /* 0x0200000004037824 */ /* 0x044fe400078e00ff */
[----:B------:R-:W-:-:S03]  /*09d0*/  IMAD.SHL.U32 R6, R4, 0x100, RZ ;  /* 0x0000010004067824 */ /* 0x000fc600078e00ff */
[----:B------:R-:W-:-:S13]  /*09e0*/  ISETP.GT.U32.AND P0, PT, R3, 0x7ffffff, PT ;  /* 0x07ffffff0300780c */ /* 0x000fda0003f04070 */
[----:B------:R-:W-:Y:S02]  /*09f0*/  @!P0 LOP3.LUT R0, R6, 0x7f00, RZ, 0xc0, !PT ;  /* 0x00007f0006008812 */ /* 0x000fe400078ec0ff */
[----:B------:R-:W-:Y:S02]  /*0a00*/  @P0 LEA.HI R3, R3, 0x70000000, RZ, 0x1c ;  /* 0x7000000003030811 */ /* 0x000fe400078fe0ff */
[----:B------:R-:W-:Y:S02]  /*0a10*/  @!P0 LOP3.LUT R0, R0, 0x3f000000, RZ, 0xfc, !PT ;  /* 0x3f00000000008812 */ /* 0x000fe400078efcff */
[----:B------:R-:W-:-:S03]  /*0a20*/  PRMT R6, R6, 0x9910, RZ ;  /* 0x0000991006067816 */ /* 0x000fc600000000ff */
[----:B------:R-:W-:Y:S01]  /*0a30*/  @!P0 FADD.FTZ R0, R0, -0.5 ;  /* 0xbf00000000008421 */ /* 0x000fe20000010000 */
[----:B------:R-:W-:Y:S01]  /*0a40*/  @P0 FMUL.FTZ R0, R3, 1.9259299443872358531e-34 ;  /* 0x0780000003000820 */ /* 0x000fe20000410000 */
[----:B------:R-:W-:-:S05]  /*0a50*/  IMAD.MOV.U32 R3, RZ, RZ, R6 ;  /* 0x000000ffff037224 */ /* 0x000fca00078e0006 */
[----:B------:R-:W-:-:S04]  /*0a60*/  LOP3.LUT R0, R0, 0x80000000, R3, 0xf8, !PT ;  /* 0x8000000000007812 */ /* 0x000fc800078ef803 */
[----:B------:R-:W-:-:S04]  /*0a70*/  F2FP.BF16.F32.PACK_AB R0, RZ, R0 ;  /* 0x00000000ff00723e */ /* 0x000fc800000010ff */
[----:B------:R-:W-:Y:S01]  /*0a80*/  PRMT R19, R0, 0x7610, R19 ;  /* 0x0000761000137816 */ /* 0x000fe20000000013 */
[----:B------:R-:W-:Y:S06]  /*0a90*/  BRA `(.L_x_291) ;  /* 0x0000000400d87947 */ /* 0x000fec0003800000 */
.L_x_301:
[----:B------:R0:W5:Y:S01]  /*0aa0*/  LDG.E.U16 R19, desc[UR36][R4.64] ;  /* 0x0000002404137981 */ /* 0x000162000c1e1500 */
[----:B------:R-:W-:Y:S05]  /*0ab0*/  BRA `(.L_x_291) ;  /* 0x0000000400d07947 */ /* 0x000fea0003800000 */
.L_x_298:
        /* <DEDUP_REMOVED lines=10> */
[----:B------:R-:W-:-:S04]  /*0b60*/  F2FP.BF16.F32.PACK_AB R0, RZ, R0 ;  /* 0x00000000ff00723e */ /* 0x000fc800000010ff */
[----:B------:R-:W-:Y:S01]  /*0b70*/  PRMT R19, R0, 0x7610, R19 ;  /* 0x0000761000137816 */ /* 0x000fe20000000013 */
[----:B------:R-:W-:Y:S06]  /*0b80*/  BRA `(.L_x_291) ;  /* 0x00000004009c7947 */ /* 0x000fec0003800000 */
.L_x_305:
        /* <DEDUP_REMOVED lines=21> */
.L_x_309:
[----:B------:R-:W-:Y:S05]  /*0ce0*/  BSYNC.RECONVERGENT B1 ;  /* 0x0000000000017941 */ /* 0x000fea0003800200 */
.L_x_308:
[----:B------:R-:W-:Y:S01]  /*0cf0*/  IMAD.SHL.U32 R0, R0, 0x100000, RZ ;  /* 0x0010000000007824 */ /* 0x000fe200078e00ff */
[----:B------:R-:W-:-:S04]  /*0d00*/  LEA R3, R3, 0x3b800000, 0x17 ;  /* 0x3b80000003037811 */ /* 0x000fc800078eb8ff */
[----:B------:R-:W-:-:S07]  /*0d10*/  LOP3.LUT R0, R3, R0, R7, 0xfe, !PT ;  /* 0x0000000003007212 */ /* 0x000fce00078efe07 */
.L_x_307:
[----:B------:R-:W-:Y:S05]  /*0d20*/  BSYNC.RECONVERGENT B0 ;  /* 0x0000000000007941 */ /* 0x000fea0003800200 */
.L_x_306:
[----:B------:R-:W-:-:S04]  /*0d30*/  F2FP.BF16.F32.PACK_AB R0, RZ, R0 ;  /* 0x00000000ff00723e */ /* 0x000fc800000010ff */
[----:B------:R-:W-:Y:S01]  /*0d40*/  PRMT R19, R0, 0x7610, R19 ;  /* 0x0000761000137816 */ /* 0x000fe20000000013 */
[----:B------:R-:W-:Y:S06]  /*0d50*/  BRA `(.L_x_291) ;  /* 0x0000000400287947 */ /* 0x000fec0003800000 */
.L_x_304:
        /* <DEDUP_REMOVED lines=21> */
.L_x_313:
[----:B------:R-:W-:Y:S05]  /*0eb0*/  BSYNC.RECONVERGENT B1 ;  /* 0x0000000000017941 */ /* 0x000fea0003800200 */
.L_x_312:
[----:B------:R-:W-:Y:S01]  /*0ec0*/  IMAD.SHL.U32 R0, R0, 0x200000, RZ ;  /* 0x0020000000007824 */ /* 0x000fe200078e00ff */
[----:B------:R-:W-:-:S04]  /*0ed0*/  LEA R3, R3, 0x37800000, 0x17 ;  /* 0x3780000003037811 */ /* 0x000fc800078eb8ff */
[----:B------:R-:W-:-:S07]  /*0ee0*/  LOP3.LUT R0, R3, R0, R7, 0xfe, !PT ;  /* 0x0000000003007212 */ /* 0x000fce00078efe07 */
.L_x_311:
[----:B------:R-:W-:Y:S05]  /*0ef0*/  BSYNC.RECONVERGENT B0 ;  /* 0x0000000000007941 */ /* 0x000fea0003800200 */
.L_x_310:
[----:B------:R-:W-:-:S04]  /*0f00*/  F2FP.BF16.F32.PACK_AB R0, RZ, R0 ;  /* 0x00000000ff00723e */ /* 0x000fc800000010ff */
[----:B------:R-:W-:Y:S01]  /*0f10*/  PRMT R19, R0, 0x7610, R19 ;  /* 0x0000761000137816 */ /* 0x000fe20000000013 */
[----:B------:R-:W-:Y:S06]  /*0f20*/  BRA `(.L_x_291) ;  /* 0x0000000000b47947 */ /* 0x000fec0003800000 */
.L_x_303:
[----:B------:R-:W-:-:S09]  /*0f30*/  UISETP.NE.AND UP0, UPT, UR4, 0x1c, UPT ;  /* 0x0000001c0400788c */ /* 0x000fd2000bf05270 */
[----:B------:R-:W-:Y:S05]  /*0f40*/  BRA.U !UP0, `(.L_x_314) ;  /* 0x00000001089c7547 */ /* 0x000fea000b800000 */
[----:B------:R-:W-:-:S09]  /*0f50*/  UISETP.NE.AND UP0, UPT, UR4, 0x1d, UPT ;  /* 0x0000001d0400788c */ /* 0x000fd2000bf05270 */
[----:B------:R-:W-:Y:S05]  /*0f60*/  BRA.U !UP0, `(.L_x_315) ;  /* 0x0000000108807547 */ /* 0x000fea000b800000 */
[----:B------:R-:W-:-:S09]  /*0f70*/  UISETP.NE.AND UP0, UPT, UR4, 0x2c, UPT ;  /* 0x0000002c0400788c */ /* 0x000fd2000bf05270 */
[----:B------:R-:W-:Y:S05]  /*0f80*/  BRA.U !UP0, `(.L_x_316) ;  /* 0x0000000108487547 */ /* 0x000fea000b800000 */
.L_x_290:
[----:B------:R-:W-:Y:S01]  /*0f90*/  MOV R14, 0x0 ;  /* 0x00000000000e7802 */ /* 0x000fe20000000f00 */
[----:B------:R-:W0:Y:S01]  /*0fa0*/  LDCU.64 UR4, c[0x4][0x128] ;  /* 0x01002500ff0477ac */ /* 0x000e220008000a00 */
[----:B------:R-:W-:Y:S02]  /*0fb0*/  IMAD.MOV.U32 R8, RZ, RZ, 0x4e ;  /* 0x0000004eff087424 */ /* 0x000fe400078e00ff */
[----:B------:R-:W-:Y:S01]  /*0fc0*/  IMAD.MOV.U32 R12, RZ, RZ, 0x1 ;  /* 0x00000001ff0c7424 */ /* 0x000fe200078e00ff */
[----:B------:R-:W1:Y:S01]  /*0fd0*/  LDCU.64 UR6, c[0x4][0x130] ;  /* 0x01002600ff0677ac */ /* 0x000e620008000a00 */
[----:B------:R-:W2:Y:S01]  /*0fe0*/  LDC.64 R14, c[0x4][R14] ;  /* 0x010000000e0e7b82 */ /* 0x000ea20000000a00 */
[----:B------:R-:W-:Y:S01]  /*0ff0*/  IMAD.MOV.U32 R13, RZ, RZ, RZ ;  /* 0x000000ffff0d7224 */ /* 0x000fe200078e00ff */
[----:B------:R-:W3:Y:S01]  /*1000*/  LDCU.64 UR8, c[0x4][0x38] ;  /* 0x01000700ff0877ac */ /* 0x000ee20008000a00 */
[----:B0-----:R-:W-:Y:S02]  /*1010*/  IMAD.U32 R4, RZ, RZ, UR4 ;  /* 0x00000004ff047e24 */ /* 0x001fe4000f8e00ff */
[----:B------:R-:W-:-:S02]  /*1020*/  IMAD.U32 R5, RZ, RZ, UR5 ;  /* 0x00000005ff057e24 */ /* 0x000fc4000f8e00ff */
[----:B-1----:R-:W-:Y:S02]  /*1030*/  IMAD.U32 R6, RZ, RZ, UR6 ;  /* 0x00000006ff067e24 */ /* 0x002fe4000f8e00ff */
[----:B------:R-:W-:Y:S02]  /*1040*/  IMAD.U32 R7, RZ, RZ, UR7 ;  /* 0x00000007ff077e24 */ /* 0x000fe4000f8e00ff */
[----:B---3--:R-:W-:Y:S02]  /*1050*/  IMAD.U32 R10, RZ, RZ, UR8 ;  /* 0x00000008ff0a7e24 */ /* 0x008fe4000f8e00ff */
[----:B------:R-:W-:-:S07]  /*1060*/  IMAD.U32 R11, RZ, RZ, UR9 ;  /* 0x00000009ff0b7e24 */ /* 0x000fce000f8e00ff */
[----:B------:R-:W-:-:S07]  /*1070*/  LEPC R20, `(.L_x_317) ;  /* 0x000000001014794e */ /* 0x000fce0000000000 */
[----:B--2---:R-:W-:Y:S05]  /*1080*/  CALL.ABS.NOINC R14 ;  /* 0x000000000e007343 */ /* 0x004fea0003c00000 */
.L_x_317:
[----:B------:R-:W-:Y:S01]  /*1090*/  PRMT R19, RZ, 0x7610, R19 ;  /* 0x00007610ff137816 */ /* 0x000fe20000000013 */
[----:B------:R-:W-:Y:S06]  /*10a0*/  BRA `(.L_x_291) ;  /* 0x0000000000547947 */ /* 0x000fec0003800000 */
.L_x_316:
[----:B------:R-:W2:Y:S01]  /*10b0*/  LDG.E.U8 R4, desc[UR36][R4.64] ;  /* 0x0000002404047981 */ /* 0x000ea2000c1e1100 */
[----:B------:R-:W-:Y:S01]  /*10c0*/  BSSY.RECONVERGENT B0, `(.L_x_318) ;  /* 0x0000007000007945 */ /* 0x000fe20003800200 */
[----:B------:R-:W-:Y:S01]  /*10d0*/  IMAD.MOV.U32 R0, RZ, RZ, 0x400000 ;  /* 0x00400000ff007424 */ /* 0x000fe200078e00ff */
[----:B--2---:R-:W-:-:S13]  /*10e0*/  ISETP.NE.AND P0, PT, R4, RZ, PT ;  /* 0x000000ff0400720c */ /* 0x004fda0003f05270 */
[----:B------:R-:W-:Y:S05]  /*10f0*/  @!P0 BRA `(.L_x_319) ;  /* 0x00000000000c8947 */ /* 0x000fea0003800000 */
[----:B------:R-:W-:-:S13]  /*1100*/  ISETP.NE.AND P0, PT, R4, 0xff, PT ;  /* 0x000000ff0400780c */ /* 0x000fda0003f05270 */
[----:B------:R-:W-:Y:S02]  /*1110*/  @!P0 IMAD.MOV.U32 R0, RZ, RZ, 0x7f800001 ;  /* 0x7f800001ff008424 */ /* 0x000fe400078e00ff */
[----:B------:R-:W-:-:S07]  /*1120*/  @P0 IMAD.SHL.U32 R0, R4, 0x800000, RZ ;  /* 0x0080000004000824 */ /* 0x000fce00078e00ff */
.L_x_319:
[----:B------:R-:W-:Y:S05]  /*1130*/  BSYNC.RECONVERGENT B0 ;  /* 0x0000000000007941 */ /* 0x000fea0003800200 */
.L_x_318:
[----:B------:R-:W-:-:S04]  /*1140*/  F2FP.BF16.F32.PACK_AB R0, RZ, R0 ;  /* 0x00000000ff00723e */ /* 0x000fc800000010ff */
[----:B------:R-:W-:Y:S01]  /*1150*/  PRMT R19, R0, 0x7610, R19 ;  /* 0x0000761000137816 */ /* 0x000fe20000000013 */
[----:B------:R-:W-:Y:S06]  /*1160*/  BRA `(.L_x_291) ;  /* 0x0000000000247947 */ /* 0x000fec0003800000 */
.L_x_315:
[----:B------:R-:W2:Y:S02]  /*1170*/  LDG.E.64 R4, desc[UR36][R4.64] ;  /* 0x0000002404047981 */ /* 0x000ea4000c1e1b00 */
[----:B--2---:R-:W0:Y:S02]  /*1180*/  I2F.U64 R0, R4 ;  /* 0x0000000400007312 */ /* 0x004e240000301000 */
[----:B0-----:R-:W-:-:S04]  /*1190*/  F2FP.BF16.F32.PACK_AB R0, RZ, R0 ;  /* 0x00000000ff00723e */ /* 0x001fc800000010ff */
[----:B------:R-:W-:Y:S01]  /*11a0*/  PRMT R19, R0, 0x7610, R19 ;  /* 0x0000761000137816 */ /* 0x000fe20000000013 */
[----:B------:R-:W-:Y:S06]  /*11b0*/  BRA `(.L_x_291) ;  /* 0x0000000000107947 */ /* 0x000fec0003800000 */
.L_x_314:
[----:B------:R-:W2:Y:S02]  /*11c0*/  LDG.E R4, desc[UR36][R4.64] ;  /* 0x0000002404047981 */ /* 0x000ea4000c1e1900 */
[----:B--2---:R-:W-:-:S04]  /*11d0*/  I2FP.F32.U32 R0, R4 ;  /* 0x0000000400007245 */ /* 0x004fc80000201000 */
[----:B------:R-:W-:-:S04]  /*11e0*/  F2FP.BF16.F32.PACK_AB R0, RZ, R0 ;  /* 0x00000000ff00723e */ /* 0x000fc800000010ff */
[----:B------:R-:W-:-:S07]  /*11f0*/  PRMT R19, R0, 0x7610, R19 ;  /* 0x0000761000137816 */ /* 0x000fce0000000013 */
.L_x_291:
[----:B------:R-:W-:-:S07]  /*1200*/  VIADD R17, R25, 0x80 ;  /* 0x0000008019117836 */ /* 0x000fce0000000000 */
.L_x_285:
[----:B------:R-:W-:Y:S05]  /*1210*/  BSYNC.RECONVERGENT B6 ;  /* 0x0000000000067941 */ /* 0x000fea0003800200 */
.L_x_284:
[----:B------:R-:W-:Y:S01]  /*1220*/  ISETP.GE.AND P0, PT, R17, R16, PT ;  /* 0x000000101100720c */ /* 0x000fe20003f06270 */
[----:B------:R-:W-:Y:S01]  /*1230*/  BSSY.RECONVERGENT B6, `(.L_x_320) ;  /* 0x0000118000067945 */ /* 0x000fe20003800200 */
[----:B------:R-:W-:-:S11]  /*1240*/  PRMT R18, RZ, 0x7610, R18 ;  /* 0x00007610ff127816 */ /* 0x000fd60000000012 */
[----:B------:R-:W-:Y:S05]  /*1250*/  @P0 BRA `(.L_x_321) ;  /* 0x0000001000540947 */ /* 0x000fea0003800000 */
[----:B0-----:R-:W0:Y:S01]  /*1260*/  LDC.64 R4, c[0x0][0x390] ;  /* 0x0000e400ff047b82 */ /* 0x001e220000000a00 */
        /* <DEDUP_REMOVED lines=21> */
.L_x_325:
[----:B------:R-:W2:Y:S02]  /*13c0*/  LDG.E.U8 R4, desc[UR36][R4.64] ;  /* 0x0000002404047981 */ /* 0x000ea4000c1e1100 */
[----:B--2---:R-:W-:-:S04]  /*13d0*/  I2FP.F32.U32 R0, R4 ;  /* 0x0000000400007245 */ /* 0x004fc80000201000 */
[----:B------:R-:W-:-:S04]  /*13e0*/  F2FP.BF16.F32.PACK_AB R0, RZ, R0 ;  /* 0x00000000ff00723e */ /* 0x000fc800000010ff */
[----:B------:R-:W-:Y:S01]  /*13f0*/  PRMT R18, R0, 0x7610, R18 ;  /* 0x0000761000127816 */ /* 0x000fe20000000012 */
[----:B------:R-:W-:Y:S06]  /*1400*/  BRA `(.L_x_327) ;  /* 0x0000000c00e47947 */ /* 0x000fec0003800000 */
.L_x_324:
        /* <DEDUP_REMOVED lines=11> */
.L_x_329:
[----:B------:R-:W2:Y:S02]  /*14c0*/  LDG.E R4, desc[UR36][R4.64] ;  /* 0x0000002404047981 */ /* 0x000ea4000c1e1900 */
[----:B--2---:R-:W-:-:S04]  /*14d0*/  I2FP.F32.S32 R0, R4 ;  /* 0x0000000400007245 */ /* 0x004fc80000201400 */
[----:B------:R-:W-:-:S04]  /*14e0*/  F2FP.BF16.F32.PACK_AB R0, RZ, R0 ;  /* 0x00000000ff00723e */ /* 0x000fc800000010ff */
[----:B------:R-:W-:Y:S01]  /*14f0*/  PRMT R18, R0, 0x7610, R18 ;  /* 0x0000761000127816 */ /* 0x000fe20000000012 */
[----:B------:R-:W-:Y:S06]  /*1500*/  BRA `(.L_x_327) ;  /* 0x0000000c00a47947 */ /* 0x000fec0003800000 */
.L_x_328:
[----:B------:R-:W2:Y:S02]  /*1510*/  LDG.E.U16 R4, desc[UR36][R4.64] ;  /* 0x0000002404047981 */ /* 0x000ea4000c1e1500 */
[----:B--2---:R-:W0:Y:S02]  /*1520*/  I2F.S16 R0, R4 ;  /* 0x0000000400007306 */ /* 0x004e240000101400 */
[----:B0-----:R-:W-:-:S04]  /*1530*/  F2FP.BF16.F32.PACK_AB R0, RZ, R0 ;  /* 0x00000000ff00723e */ /* 0x001fc800000010ff */
[----:B------:R-:W-:Y:S01]  /*1540*/  PRMT R18, R0, 0x7610, R18 ;  /* 0x0000761000127816 */ /* 0x000fe20000000012 */
[----:B------:R-:W-:Y:S06]  /*1550*/  BRA `(.L_x_327) ;  /* 0x0000000c00907947 */ /* 0x000fec0003800000 */
.L_x_323:
        /* <DEDUP_REMOVED lines=9> */
.L_x_331:
[----:B------:R-:W2:Y:S02]  /*15f0*/  LDG.E.U16 R0, desc[UR36][R4.64] ;  /* 0x0000002404007981 */ /* 0x000ea4000c1e1500 */
[----:B--2---:R-:W-:-:S05]  /*1600*/  HADD2.F32 R0, -RZ, R0.H0_H0 ;  /* 0x20000000ff007230 */ /* 0x004fca0000004100 */
[----:B------:R-:W-:-:S04]  /*1610*/  F2FP.BF16.F32.PACK_AB R0, RZ, R0 ;  /* 0x00000000ff00723e */ /* 0x000fc800000010ff */
[----:B------:R-:W-:Y:S01]  /*1620*/  PRMT R18, R0, 0x7610, R18 ;  /* 0x0000761000127816 */ /* 0x000fe20000000012 */
[----:B------:R-:W-:Y:S06]  /*1630*/  BRA `(.L_x_327) ;  /* 0x0000000c00587947 */ /* 0x000fec0003800000 */
.L_x_330:
        /* <DEDUP_REMOVED lines=9> */
.L_x_333:
[----:B------:R-:W2:Y:S02]  /*16d0*/  LDG.E.U16 R4, desc[UR36][R4.64] ;  /* 0x0000002404047981 */ /* 0x000ea4000c1e1500 */
[----:B--2---:R-:W-:-:S05]  /*16e0*/  HADD2.F32 R0, -RZ, R4.H0_H0 ;  /* 0x20000004ff007230 */ /* 0x004fca0000004100 */
[----:B------:R-:W-:-:S04]  /*16f0*/  F2FP.BF16.F32.PACK_AB R0, RZ, R0 ;  /* 0x00000000ff00723e */ /* 0x000fc800000010ff */
[----:B------:R-:W-:Y:S01]  /*1700*/  PRMT R18, R0, 0x7610, R18 ;  /* 0x0000761000127816 */ /* 0x000fe20000000012 */
[----:B------:R-:W-:Y:S06]  /*1710*/  BRA `(.L_x_327) ;  /* 0x0000000c00207947 */ /* 0x000fec0003800000 */
.L_x_332:
        /* <DEDUP_REMOVED lines=13> */
.L_x_322:
        /* <DEDUP_REMOVED lines=14> */
.L_x_336:
        /* <DEDUP_REMOVED lines=13> */
.L_x_335:
        /* <DEDUP_REMOVED lines=27> */
.L_x_338:
[----:B------:R-:W2:Y:S02]  /*1b50*/  LDG.E.U8 R4, desc[UR36][R4.64] ;  /* 0x0000002404047981 */ /* 0x000ea4000c1e1100 */
[C---:B--2---:R-:W-:Y:S02]  /*1b60*/  IMAD.SHL.U32 R0, R4.reuse, 0x2000000, RZ ;  /* 0x0200000004007824 */ /* 0x044fe400078e00ff */
[----:B------:R-:W-:-:S03]  /*1b70*/  IMAD.SHL.U32 R6, R4, 0x100, RZ ;  /* 0x0000010004067824 */ /* 0x000fc600078e00ff */
[----:B------:R-:W-:-:S13]  /*1b80*/  ISETP.GE.U32.AND P0, PT, R0, 0x8000000, PT ;  /* 0x080000000000780c */ /* 0x000fda0003f06070 */
[----:B------:R-:W-:Y:S02]  /*1b90*/  @!P0 LOP3.LUT R3, R6, 0x7f00, RZ, 0xc0, !PT ;  /* 0x00007f0006038812 */ /* 0x000fe400078ec0ff */
[----:B------:R-:W-:Y:S02]  /*1ba0*/  @P0 LEA.HI R0, R0, 0x70000000, RZ, 0x1c ;  /* 0x7000000000000811 */ /* 0x000fe400078fe0ff */
[----:B------:R-:W-:Y:S02]  /*1bb0*/  @!P0 LOP3.LUT R3, R3, 0x3f000000, RZ, 0xfc, !PT ;  /* 0x3f00000003038812 */ /* 0x000fe400078efcff */
[----:B------:R-:W-:Y:S01]  /*1bc0*/  PRMT R6, R6, 0x9910, RZ ;  /* 0x0000991006067816 */ /* 0x000fe200000000ff */
[----:B------:R-:W-:Y:S02]  /*1bd0*/  @P0 FMUL.FTZ R0, R0, 1.9259299443872358531e-34 ;  /* 0x0780000000000820 */ /* 0x000fe40000410000 */
[----:B------:R-:W-:Y:S02]  /*1be0*/  @!P0 FADD.FTZ R0, R3, -0.5 ;  /* 0xbf00000003008421 */ /* 0x000fe40000010000 */
[----:B------:R-:W-:-:S05]  /*1bf0*/  IMAD.MOV.U32 R3, RZ, RZ, R6 ;  /* 0x000000ffff037224 */ /* 0x000fca00078e0006 */
[----:B------:R-:W-:-:S04]  /*1c00*/  LOP3.LUT R0, R0, 0x80000000, R3, 0xf8, !PT ;  /* 0x8000000000007812 */ /* 0x000fc800078ef803 */
[----:B------:R-:W-:-:S04]  /*1c10*/  F2FP.BF16.F32.PACK_AB R0, RZ, R0 ;  /* 0x00000000ff00723e */ /* 0x000fc800000010ff */
[----:B------:R-:W-:Y:S01]  /*1c20*/  PRMT R18, R0, 0x7610, R18 ;  /* 0x0000761000127816 */ /* 0x000fe20000000012 */
[----:B------:R-:W-:Y:S06]  /*1c30*/  BRA `(.L_x_327) ;  /* 0x0000000400d87947 */ /* 0x000fec0003800000 */
.L_x_337:
[----:B------:R0:W5:Y:S01]  /*1c40*/  LDG.E.U16 R18, desc[UR36][R4.64] ;  /* 0x0000002404127981 */ /* 0x000162000c1e1500 */
[----:B------:R-:W-:Y:S05]  /*1c50*/  BRA `(.L_x_327) ;  /* 0x0000000400d07947 */ /* 0x000fea0003800000 */
.L_x_334:
        /* <DEDUP_REMOVED lines=13> */
.L_x_341:
        /* <DEDUP_REMOVED lines=21> */
.L_x_345:
[----:B------:R-:W-:Y:S05]  /*1e80*/  BSYNC.RECONVERGENT B1 ;  /* 0x0000000000017941 */ /* 0x000fea0003800200 */
.L_x_344:
[----:B------:R-:W-:Y:S01]  /*1e90*/  IMAD.SHL.U32 R0, R0, 0x100000, RZ ;  /* 0x0010000000007824 */ /* 0x000fe200078e00ff */
[----:B------:R-:W-:-:S04]  /*1ea0*/  LEA R3, R3, 0x3b800000, 0x17 ;  /* 0x3b80000003037811 */ /* 0x000fc800078eb8ff */
[----:B------:R-:W-:-:S07]  /*1eb0*/  LOP3.LUT R0, R3, R0, R7, 0xfe, !PT ;  /* 0x0000000003007212 */ /* 0x000fce00078efe07 */
.L_x_343:
[----:B------:R-:W-:Y:S05]  /*1ec0*/  BSYNC.RECONVERGENT B0 ;  /* 0x0000000000007941 */ /* 0x000fea0003800200 */
.L_x_342:
[----:B------:R-:W-:-:S04]  /*1ed0*/  F2FP.BF16.F32.PACK_AB R0, RZ, R0 ;  /* 0x00000000ff00723e */ /* 0x000fc800000010ff */
[----:B------:R-:W-:Y:S01]  /*1ee0*/  PRMT R18, R0, 0x7610, R18 ;  /* 0x0000761000127816 */ /* 0x000fe20000000012 */
[----:B------:R-:W-:Y:S06]  /*1ef0*/  BRA `(.L_x_327) ;  /* 0x0000000400287947 */ /* 0x000fec0003800000 */
.L_x_340:
        /* <DEDUP_REMOVED lines=21> */
.L_x_349:
[----:B------:R-:W-:Y:S05]  /*2050*/  BSYNC.RECONVERGENT B1 ;  /* 0x0000000000017941 */ /* 0x000fea0003800200 */
.L_x_348:
[----:B------:R-:W-:Y:S01]  /*2060*/  IMAD.SHL.U32 R0, R0, 0x200000, RZ ;  /* 0x0020000000007824 */ /* 0x000fe200078e00ff */
[----:B------:R-:W-:-:S04]  /*2070*/  LEA R3, R3, 0x37800000, 0x17 ;  /* 0x3780000003037811 */ /* 0x000fc800078eb8ff */
[----:B------:R-:W-:-:S07]  /*2080*/  LOP3.LUT R0, R3, R0, R7, 0xfe, !PT ;  /* 0x0000000003007212 */ /* 0x000fce00078efe07 */
.L_x_347:
[----:B------:R-:W-:Y:S05]  /*2090*/  BSYNC.RECONVERGENT B0 ;  /* 0x0000000000007941 */ /* 0x000fea0003800200 */
.L_x_346:
[----:B------:R-:W-:-:S04]  /*20a0*/  F2FP.BF16.F32.PACK_AB R0, RZ, R0 ;  /* 0x00000000ff00723e */ /* 0x000fc800000010ff */
[----:B------:R-:W-:Y:S01]  /*20b0*/  PRMT R18, R0, 0x7610, R18 ;  /* 0x0000761000127816 */ /* 0x000fe20000000012 */
[----:B------:R-:W-:Y:S06]  /*20c0*/  BRA `(.L_x_327) ;  /* 0x0000000000b47947 */ /* 0x000fec0003800000 */
.L_x_339:
        /* <DEDUP_REMOVED lines=14> */
.L_x_353:
[----:B------:R-:W-:Y:S05]  /*21b0*/  BSYNC.RECONVERGENT B0 ;  /* 0x0000000000007941 */ /* 0x000fea0003800200 */
.L_x_352:
[----:B------:R-:W-:-:S04]  /*21c0*/  F2FP.BF16.F32.PACK_AB R0, RZ, R0 ;  /* 0x00000000ff00723e */ /* 0x000fc800000010ff */
[----:B------:R-:W-:Y:S01]  /*21d0*/  PRMT R18, R0, 0x7610, R18 ;  /* 0x0000761000127816 */ /* 0x000fe20000000012 */
[----:B------:R-:W-:Y:S06]  /*21e0*/  BRA `(.L_x_327) ;  /* 0x00000000006c7947 */ /* 0x000fec0003800000 */
.L_x_326:
        /* <DEDUP_REMOVED lines=15> */
[----:B--2--5:R-:W-:Y:S05]  /*22e0*/  CALL.ABS.NOINC R14 ;  /* 0x000000000e007343 */ /* 0x024fea0003c00000 */
.L_x_354:
[----:B------:R-:W-:Y:S01]  /*22f0*/  PRMT R18, RZ, 0x7610, R18 ;  /* 0x00007610ff127816 */ /* 0x000fe20000000012 */
[----:B------:R-:W-:Y:S06]  /*2300*/  BRA `(.L_x_327) ;  /* 0x0000000000247947 */ /* 0x000fec0003800000 */
.L_x_351:
[----:B------:R-:W2:Y:S02]  /*2310*/  LDG.E.64 R4, desc[UR36][R4.64] ;  /* 0x0000002404047981 */ /* 0x000ea4000c1e1b00 */
[----:B--2---:R-:W0:Y:S02]  /*2320*/  I2F.U64 R0, R4 ;  /* 0x0000000400007312 */ /* 0x004e240000301000 */
[----:B0-----:R-:W-:-:S04]  /*2330*/  F2FP.BF16.F32.PACK_AB R0, RZ, R0 ;  /* 0x00000000ff00723e */ /* 0x001fc800000010ff */
[----:B------:R-:W-:Y:S01]  /*2340*/  PRMT R18, R0, 0x7610, R18 ;  /* 0x0000761000127816 */ /* 0x000fe20000000012 */
[----:B------:R-:W-:Y:S06]  /*2350*/  BRA `(.L_x_327) ;  /* 0x0000000000107947 */ /* 0x000fec0003800000 */
.L_x_350:
[----:B------:R-:W2:Y:S02]  /*2360*/  LDG.E R4, desc[UR36][R4.64] ;  /* 0x0000002404047981 */ /* 0x000ea4000c1e1900 */
[----:B--2---:R-:W-:-:S04]  /*2370*/  I2FP.F32.U32 R0, R4 ;  /* 0x0000000400007245 */ /* 0x004fc80000201000 */
[----:B------:R-:W-:-:S04]  /*2380*/  F2FP.BF16.F32.PACK_AB R0, RZ, R0 ;  /* 0x00000000ff00723e */ /* 0x000fc800000010ff */
[----:B------:R-:W-:-:S07]  /*2390*/  PRMT R18, R0, 0x7610, R18 ;  /* 0x0000761000127816 */ /* 0x000fce0000000012 */
.L_x_327:
[----:B------:R-:W-:-:S07]  /*23a0*/  VIADD R17, R17, 0x80 ;  /* 0x0000008011117836 */ /* 0x000fce0000000000 */
.L_x_321:
[----:B------:R-:W-:Y:S05]  /*23b0*/  BSYNC.RECONVERGENT B6 ;  /* 0x0000000000067941 */ /* 0x000fea0003800200 */
.L_x_320:
        /* <DEDUP_REMOVED lines=26> */
.L_x_360:
[----:B------:R-:W2:Y:S02]  /*2560*/  LDG.E.U8 R4, desc[UR36][R4.64] ;  /* 0x0000002404047981 */ /* 0x000ea4000c1e1100 */
[----:B--2---:R-:W-:-:S04]  /*2570*/  I2FP.F32.U32 R0, R4 ;  /* 0x0000000400007245 */ /* 0x004fc80000201000 */
[----:B------:R-:W-:-:S04]  /*2580*/  F2FP.BF16.F32.PACK_AB R0, RZ, R0 ;  /* 0x00000000ff00723e */ /* 0x000fc800000010ff */
[----:B------:R-:W-:Y:S01]  /*2590*/  PRMT R24, R0, 0x7610, R24 ;  /* 0x0000761000187816 */ /* 0x000fe20000000018 */
[----:B------:R-:W-:Y:S06]  /*25a0*/  BRA `(.L_x_362) ;  /* 0x0000000c00e47947 */ /* 0x000fec0003800000 */
.L_x_359:
        /* <DEDUP_REMOVED lines=11> */
.L_x_364:
[----:B------:R-:W2:Y:S02]  /*2660*/  LDG.E R4, desc[UR36][R4.64] ;  /* 0x0000002404047981 */ /* 0x000ea4000c1e1900 */
[----:B--2---:R-:W-:-:S04]  /*2670*/  I2FP.F32.S32 R0, R4 ;  /* 0x0000000400007245 */ /* 0x004fc80000201400 */
[----:B------:R-:W-:-:S04]  /*2680*/  F2FP.BF16.F32.PACK_AB R0, RZ, R0 ;  /* 0x00000000ff00723e */ /* 0x000fc800000010ff */
[----:B------:R-:W-:Y:S01]  /*2690*/  PRMT R24, R0, 0x7610, R24 ;  /* 0x0000761000187816 */ /* 0x000fe20000000018 */
[----:B------:R-:W-:Y:S06]  /*26a0*/  BRA `(.L_x_362) ;  /* 0x0000000c00a47947 */ /* 0x000fec0003800000 */
.L_x_363:
[----:B------:R-:W2:Y:S02]  /*26b0*/  LDG.E.U16 R4, desc[UR36][R4.64] ;  /* 0x0000002404047981 */ /* 0x000ea4000c1e1500 */
[----:B--2---:R-:W0:Y:S02]  /*26c0*/  I2F.S16 R0, R4 ;  /* 0x0000000400007306 */ /* 0x004e240000101400 */
[----:B0-----:R-:W-:-:S04]  /*26d0*/  F2FP.BF16.F32.PACK_AB R0, RZ, R0 ;  /* 0x00000000ff00723e */ /* 0x001fc800000010ff */
[----:B------:R-:W-:Y:S01]  /*26e0*/  PRMT R24, R0, 0x7610, R24 ;  /* 0x0000761000187816 */ /* 0x000fe20000000018 */
[----:B------:R-:W-:Y:S06]  /*26f0*/  BRA `(.L_x_362) ;  /* 0x0000000c00907947 */ /* 0x000fec0003800000 */
.L_x_358:
        /* <DEDUP_REMOVED lines=9> */
.L_x_366:
[----:B------:R-:W2:Y:S02]  /*2790*/  LDG.E.U16 R0, desc[UR36][R4.64] ;  /* 0x0000002404007981 */ /* 0x000ea4000c1e1500 */
[----:B--2---:R-:W-:-:S05]  /*27a0*/  HADD2.F32 R0, -RZ, R0.H0_H0 ;  /* 0x20000000ff007230 */ /* 0x004fca0000004100 */
[----:B------:R-:W-:-:S04]  /*27b0*/  F2FP.BF16.F32.PACK_AB R0, RZ, R0 ;  /* 0x00000000ff00723e */ /* 0x000fc800000010ff */
[----:B------:R-:W-:Y:S01]  /*27c0*/  PRMT R24, R0, 0x7610, R24 ;  /* 0x0000761000187816 */ /* 0x000fe20000000018 */
[----:B------:R-:W-:Y:S06]  /*27d0*/  BRA `(.L_x_362) ;  /* 0x0000000c00587947 */ /* 0x000fec0003800000 */
.L_x_365:
        /* <DEDUP_REMOVED lines=9> */
.L_x_368:
[----:B------:R-:W2:Y:S02]  /*2870*/  LDG.E.U16 R4, desc[UR36][R4.64] ;  /* 0x0000002404047981 */ /* 0x000ea4000c1e1500 */
[----:B--2---:R-:W-:-:S05]  /*2880*/  HADD2.F32 R0, -RZ, R4.H0_H0 ;  /* 0x20000004ff007230 */ /* 0x004fca0000004100 */
[----:B------:R-:W-:-:S04]  /*2890*/  F2FP.BF16.F32.PACK_AB R0, RZ, R0 ;  /* 0x00000000ff00723e */ /* 0x000fc800000010ff */
[----:B------:R-:W-:Y:S01]  /*28a0*/  PRMT R24, R0, 0x7610, R24 ;  /* 0x0000761000187816 */ /* 0x000fe20000000018 */
[----:B------:R-:W-:Y:S06]  /*28b0*/  BRA `(.L_x_362) ;  /* 0x0000000c00207947 */ /* 0x000fec0003800000 */
.L_x_367:
        /* <DEDUP_REMOVED lines=13> */
.L_x_357:
        /* <DEDUP_REMOVED lines=14> */
.L_x_371:
        /* <DEDUP_REMOVED lines=13> */
.L_x_370:
        /* <DEDUP_REMOVED lines=27> */
.L_x_373:
        /* <DEDUP_REMOVED lines=15> */
.L_x_372:
[----:B------:R0:W5:Y:S01]  /*2de0*/  LDG.E.U16 R24, desc[UR36][R4.64] ;  /* 0x0000002404187981 */ /* 0x000162000c1e1500 */
[----:B------:R-:W-:Y:S05]  /*2df0*/  BRA `(.L_x_362) ;  /* 0x0000000400d07947 */ /* 0x000fea0003800000 */
.L_x_369:
        /* <DEDUP_REMOVED lines=13> */
.L_x_376:
        /* <DEDUP_REMOVED lines=21> */
.L_x_380:
[----:B------:R-:W-:Y:S05]  /*3020*/  BSYNC.RECONVERGENT B1 ;  /* 0x0000000000017941 */ /* 0x000fea0003800200 */
.L_x_379:
[----:B------:R-:W-:Y:S01]  /*3030*/  IMAD.SHL.U32 R0, R0, 0x100000, RZ ;  /* 0x0010000000007824 */ /* 0x000fe200078e00ff */
[----:B------:R-:W-:-:S04]  /*3040*/  LEA R3, R3, 0x3b800000, 0x17 ;  /* 0x3b80000003037811 */ /* 0x000fc800078eb8ff */
[----:B------:R-:W-:-:S07]  /*3050*/  LOP3.LUT R0, R3, R0, R7, 0xfe, !PT ;  /* 0x0000000003007212 */ /* 0x000fce00078efe07 */
.L_x_378:
[----:B------:R-:W-:Y:S05]  /*3060*/  BSYNC.RECONVERGENT B0 ;  /* 0x0000000000007941 */ /* 0x000fea0003800200 */
.L_x_377:
[----:B------:R-:W-:-:S04]  /*3070*/  F2FP.BF16.F32.PACK_AB R0, RZ, R0 ;  /* 0x00000000ff00723e */ /* 0x000fc800000010ff */
[----:B------:R-:W-:Y:S01]  /*3080*/  PRMT R24, R0, 0x7610, R24 ;  /* 0x0000761000187816 */ /* 0x000fe20000000018 */
[----:B------:R-:W-:Y:S06]  /*3090*/  BRA `(.L_x_362) ;  /* 0x0000000400287947 */ /* 0x000fec0003800000 */
.L_x_375:
        /* <DEDUP_REMOVED lines=21> */
.L_x_384:
[----:B------:R-:W-:Y:S05]  /*31f0*/  BSYNC.RECONVERGENT B1 ;  /* 0x0000000000017941 */ /* 0x000fea0003800200 */
.L_x_383:
[----:B------:R-:W-:Y:S01]  /*3200*/  IMAD.SHL.U32 R0, R0, 0x200000, RZ ;  /* 0x0020000000007824 */ /* 0x000fe200078e00ff */
[----:B------:R-:W-:-:S04]  /*3210*/  LEA R3, R3, 0x37800000, 0x17 ;  /* 0x3780000003037811 */ /* 0x000fc800078eb8ff */
[----:B------:R-:W-:-:S07]  /*3220*/  LOP3.LUT R0, R3, R0, R7, 0xfe, !PT ;  /* 0x0000000003007212 */ /* 0x000fce00078efe07 */
.L_x_382:
[----:B------:R-:W-:Y:S05]  /*3230*/  BSYNC.RECONVERGENT B0 ;  /* 0x0000000000007941 */ /* 0x000fea0003800200 */
.L_x_381:
[----:B------:R-:W-:-:S04]  /*3240*/  F2FP.BF16.F32.PACK_AB R0, RZ, R0 ;  /* 0x00000000ff00723e */ /* 0x000fc800000010ff */
[----:B------:R-:W-:Y:S01]  /*3250*/  PRMT R24, R0, 0x7610, R24 ;  /* 0x0000761000187816 */ /* 0x000fe20000000018 */
[----:B------:R-:W-:Y:S06]  /*3260*/  BRA `(.L_x_362) ;  /* 0x0000000000b47947 */ /* 0x000fec0003800000 */
.L_x_374:
        /* <DEDUP_REMOVED lines=14> */
.L_x_388:
[----:B------:R-:W-:Y:S05]  /*3350*/  BSYNC.RECONVERGENT B0 ;  /* 0x0000000000007941 */ /* 0x000fea0003800200 */
.L_x_387:
[----:B------:R-:W-:-:S04]  /*3360*/  F2FP.BF16.F32.PACK_AB R0, RZ, R0 ;  /* 0x00000000ff00723e */ /* 0x000fc800000010ff */
[----:B------:R-:W-:Y:S01]  /*3370*/  PRMT R24, R0, 0x7610, R24 ;  /* 0x0000761000187816 */ /* 0x000fe20000000018 */
[----:B------:R-:W-:Y:S06]  /*3380*/  BRA `(.L_x_362) ;  /* 0x00000000006c7947 */ /* 0x000fec0003800000 */
.L_x_361:
        /* <DEDUP_REMOVED lines=16> */
.L_x_389:
[----:B------:R-:W-:Y:S01]  /*3490*/  PRMT R24, RZ, 0x7610, R24 ;  /* 0x00007610ff187816 */ /* 0x000fe20000000018 */
[----:B------:R-:W-:Y:S06]  /*34a0*/  BRA `(.L_x_362) ;  /* 0x0000000000247947 */ /* 0x000fec0003800000 */
.L_x_386:
[----:B------:R-:W2:Y:S02]  /*34b0*/  LDG.E.64 R4, desc[UR36][R4.64] ;  /* 0x0000002404047981 */ /* 0x000ea4000c1e1b00 */
[----:B--2---:R-:W0:Y:S02]  /*34c0*/  I2F.U64 R0, R4 ;  /* 0x0000000400007312 */ /* 0x004e240000301000 */
[----:B0-----:R-:W-:-:S04]  /*34d0*/  F2FP.BF16.F32.PACK_AB R0, RZ, R0 ;  /* 0x00000000ff00723e */ /* 0x001fc800000010ff */
[----:B------:R-:W-:Y:S01]  /*34e0*/  PRMT R24, R0, 0x7610, R24 ;  /* 0x0000761000187816 */ /* 0x000fe20000000018 */
[----:B------:R-:W-:Y:S06]  /*34f0*/  BRA `(.L_x_362) ;  /* 0x0000000000107947 */ /* 0x000fec0003800000 */
.L_x_385:
[----:B------:R-:W2:Y:S02]  /*3500*/  LDG.E R4, desc[UR36][R4.64] ;  /* 0x0000002404047981 */ /* 0x000ea4000c1e1900 */
[----:B--2---:R-:W-:-:S04]  /*3510*/  I2FP.F32.U32 R0, R4 ;  /* 0x0000000400007245 */ /* 0x004fc80000201000 */
[----:B------:R-:W-:-:S04]  /*3520*/  F2FP.BF16.F32.PACK_AB R0, RZ, R0 ;  /* 0x00000000ff00723e */ /* 0x000fc800000010ff */
[----:B------:R-:W-:-:S07]  /*3530*/  PRMT R24, R0, 0x7610, R24 ;  /* 0x0000761000187816 */ /* 0x000fce0000000018 */
.L_x_362:
[----:B------:R-:W-:-:S07]  /*3540*/  VIADD R17, R17, 0x80 ;  /* 0x0000008011117836 */ /* 0x000fce0000000000 */
.L_x_356:
[----:B------:R-:W-:Y:S05]  /*3550*/  BSYNC.RECONVERGENT B6 ;  /* 0x0000000000067941 */ /* 0x000fea0003800200 */
.L_x_355:
        /* <DEDUP_REMOVED lines=25> */
.L_x_395:
[----:B------:R-:W2:Y:S02]  /*36f0*/  LDG.E.U8 R4, desc[UR36][R4.64] ;  /* 0x0000002404047981 */ /* 0x000ea4000c1e1100 */
[----:B--2---:R-:W-:-:S04]  /*3700*/  I2FP.F32.U32 R0, R4 ;  /* 0x0000000400007245 */ /* 0x004fc80000201000 */
[----:B------:R-:W-:Y:S01]  /*3710*/  F2FP.BF16.F32.PACK_AB R0, RZ, R0 ;  /* 0x00000000ff00723e */ /* 0x000fe200000010ff */
[----:B------:R-:W-:Y:S06]  /*3720*/  BRA `(.L_x_391) ;  /* 0x0000000c00a87947 */ /* 0x000fec0003800000 */
.L_x_394:
        /* <DEDUP_REMOVED lines=10> */
.L_x_398:
[----:B------:R-:W2:Y:S02]  /*37d0*/  LDG.E R4, desc[UR36][R4.64] ;  /* 0x0000002404047981 */ /* 0x000ea4000c1e1900 */
[----:B--2---:R-:W-:-:S04]  /*37e0*/  I2FP.F32.S32 R0, R4 ;  /* 0x0000000400007245 */ /* 0x004fc80000201400 */
[----:B------:R-:W-:Y:S01]  /*37f0*/  F2FP.BF16.F32.PACK_AB R0, RZ, R0 ;  /* 0x00000000ff00723e */ /* 0x000fe200000010ff */
[----:B------:R-:W-:Y:S06]  /*3800*/  BRA `(.L_x_391) ;  /* 0x0000000c00707947 */ /* 0x000fec0003800000 */
.L_x_397:
[----:B------:R-:W2:Y:S02]  /*3810*/  LDG.E.U16 R4, desc[UR36][R4.64] ;  /* 0x0000002404047981 */ /* 0x000ea4000c1e1500 */
[----:B--2---:R-:W0:Y:S02]  /*3820*/  I2F.S16 R0, R4 ;  /* 0x0000000400007306 */ /* 0x004e240000101400 */
[----:B0-----:R-:W-:Y:S01]  /*3830*/  F2FP.BF16.F32.PACK_AB R0, RZ, R0 ;  /* 0x00000000ff00723e */ /* 0x001fe200000010ff */
[----:B------:R-:W-:Y:S06]  /*3840*/  BRA `(.L_x_391) ;  /* 0x0000000c00607947 */ /* 0x000fec0003800000 */
.L_x_393:
        /* <DEDUP_REMOVED lines=9> */
.L_x_400:
[----:B------:R-:W2:Y:S02]  /*38e0*/  LDG.E.U16 R0, desc[UR36][R4.64] ;  /* 0x0000002404007981 */ /* 0x000ea4000c1e1500 */
[----:B--2---:R-:W-:-:S05]  /*38f0*/  HADD2.F32 R0, -RZ, R0.H0_H0 ;  /* 0x20000000ff007230 */ /* 0x004fca0000004100 */
[----:B------:R-:W-:Y:S01]  /*3900*/  F2FP.BF16.F32.PACK_AB R0, RZ, R0 ;  /* 0x00000000ff00723e */ /* 0x000fe200000010ff */
[----:B------:R-:W-:Y:S06]  /*3910*/  BRA `(.L_x_391) ;  /* 0x0000000c002c7947 */ /* 0x000fec0003800000 */
.L_x_399:
        /* <DEDUP_REMOVED lines=9> */
.L_x_402:
[----:B------:R-:W2:Y:S02]  /*39b0*/  LDG.E.U16 R4, desc[UR36][R4.64] ;  /* 0x0000002404047981 */ /* 0x000ea4000c1e1500 */
[----:B--2---:R-:W-:-:S05]  /*39c0*/  HADD2.F32 R0, -RZ, R4.H0_H0 ;  /* 0x20000004ff007230 */ /* 0x004fca0000004100 */
[----:B------:R-:W-:Y:S01]  /*39d0*/  F2FP.BF16.F32.PACK_AB R0, RZ, R0 ;  /* 0x00000000ff00723e */ /* 0x000fe200000010ff */
[----:B------:R-:W-:Y:S06]  /*39e0*/  BRA `(.L_x_391) ;  /* 0x0000000800f87947 */ /* 0x000fec0003800000 */
.L_x_401:
        /* <DEDUP_REMOVED lines=12> */
.L_x_392:
        /* <DEDUP_REMOVED lines=13> */
.L_x_405:
        /* <DEDUP_REMOVED lines=12> */
.L_x_404:
        /* <DEDUP_REMOVED lines=27> */
.L_x_407:
        /* <DEDUP_REMOVED lines=12> */
[----:B------:R-:W-:Y:S01]  /*3eb0*/  F2FP.BF16.F32.PACK_AB R0, RZ, R0 ;  /* 0x00000000ff00723e */ /* 0x000fe200000010ff */
[----:B------:R-:W-:Y:S06]  /*3ec0*/  BRA `(.L_x_391) ;  /* 0x0000000400c07947 */ /* 0x000fec0003800000 */
.L_x_406:
[----:B------:R1:W5:Y:S01]  /*3ed0*/  LDG.E.U16 R0, desc[UR36][R4.64] ;  /* 0x0000002404007981 */ /* 0x000362000c1e1500 */
[----:B------:R-:W-:Y:S05]  /*3ee0*/  BRA `(.L_x_391) ;  /* 0x0000000400b87947 */ /* 0x000fea0003800000 */
.L_x_403:
        /* <DEDUP_REMOVED lines=12> */
.L_x_410:
        /* <DEDUP_REMOVED lines=21> */
.L_x_414:
[----:B------:R-:W-:Y:S05]  /*4100*/  BSYNC.RECONVERGENT B1 ;  /* 0x0000000000017941 */ /* 0x000fea0003800200 */
.L_x_413:
[----:B------:R-:W-:Y:S01]  /*4110*/  IMAD.SHL.U32 R0, R0, 0x100000, RZ ;  /* 0x0010000000007824 */ /* 0x000fe200078e00ff */
[----:B------:R-:W-:-:S04]  /*4120*/  LEA R3, R3, 0x3b800000, 0x17 ;  /* 0x3b80000003037811 */ /* 0x000fc800078eb8ff */
[----:B------:R-:W-:-:S07]  /*4130*/  LOP3.LUT R0, R3, R0, R7, 0xfe, !PT ;  /* 0x0000000003007212 */ /* 0x000fce00078efe07 */
.L_x_412:
[----:B------:R-:W-:Y:S05]  /*4140*/  BSYNC.RECONVERGENT B0 ;  /* 0x0000000000007941 */ /* 0x000fea0003800200 */
.L_x_411:
[----:B------:R-:W-:Y:S01]  /*4150*/  F2FP.BF16.F32.PACK_AB R0, RZ, R0 ;  /* 0x00000000ff00723e */ /* 0x000fe200000010ff */
[----:B------:R-:W-:Y:S06]  /*4160*/  BRA `(.L_x_391) ;  /* 0x0000000400187947 */ /* 0x000fec0003800000 */
.L_x_409:
        /* <DEDUP_REMOVED lines=21> */
.L_x_418:
[----:B------:R-:W-:Y:S05]  /*42c0*/  BSYNC.RECONVERGENT B1 ;  /* 0x0000000000017941 */ /* 0x000fea0003800200 */
.L_x_417:
[----:B------:R-:W-:Y:S01]  /*42d0*/  IMAD.SHL.U32 R0, R0, 0x200000, RZ ;  /* 0x0020000000007824 */ /* 0x000fe200078e00ff */
[----:B------:R-:W-:-:S04]  /*42e0*/  LEA R3, R3, 0x37800000, 0x17 ;  /* 0x3780000003037811 */ /* 0x000fc800078eb8ff */
[----:B------:R-:W-:-:S07]  /*42f0*/  LOP3.LUT R0, R3, R0, R7, 0xfe, !PT ;  /* 0x0000000003007212 */ /* 0x000fce00078efe07 */
.L_x_416:
[----:B------:R-:W-:Y:S05]  /*4300*/  BSYNC.RECONVERGENT B0 ;  /* 0x0000000000007941 */ /* 0x000fea0003800200 */
.L_x_415:
[----:B------:R-:W-:Y:S01]  /*4310*/  F2FP.BF16.F32.PACK_AB R0, RZ, R0 ;  /* 0x00000000ff00723e */ /* 0x000fe200000010ff */
[----:B------:R-:W-:Y:S06]  /*4320*/  BRA `(.L_x_391) ;  /* 0x0000000000a87947 */ /* 0x000fec0003800000 */
.L_x_408:
        /* <DEDUP_REMOVED lines=14> */
.L_x_422:
[----:B------:R-:W-:Y:S05]  /*4410*/  BSYNC.RECONVERGENT B0 ;  /* 0x0000000000007941 */ /* 0x000fea0003800200 */
.L_x_421:
[----:B------:R-:W-:Y:S01]  /*4420*/  F2FP.BF16.F32.PACK_AB R0, RZ, R0 ;  /* 0x00000000ff00723e */ /* 0x000fe200000010ff */
[----:B------:R-:W-:Y:S06]  /*4430*/  BRA `(.L_x_391) ;  /* 0x0000000000647947 */ /* 0x000fec0003800000 */
.L_x_396:
        /* <DEDUP_REMOVED lines=16> */
.L_x_423:
[----:B------:R-:W-:Y:S01]  /*4540*/  PRMT R0, RZ, 0x7610, R0 ;  /* 0x00007610ff007816 */ /* 0x000fe20000000000 */
[----:B------:R-:W-:Y:S06]  /*4550*/  BRA `(.L_x_391) ;  /* 0x00000000001c7947 */ /* 0x000fec0003800000 */
.L_x_420:
[----:B------:R-:W2:Y:S02]  /*4560*/  LDG.E.64 R4, desc[UR36][R4.64] ;  /* 0x0000002404047981 */ /* 0x000ea4000c1e1b00 */
[----:B--2---:R-:W0:Y:S02]  /*4570*/  I2F.U64 R0, R4 ;  /* 0x0000000400007312 */ /* 0x004e240000301000 */
[----:B0-----:R-:W-:Y:S01]  /*4580*/  F2FP.BF16.F32.PACK_AB R0, RZ, R0 ;  /* 0x00000000ff00723e */ /* 0x001fe200000010ff */
[----:B------:R-:W-:Y:S06]  /*4590*/  BRA `(.L_x_391) ;  /* 0x00000000000c7947 */ /* 0x000fec0003800000 */
.L_x_419:
[----:B------:R-:W2:Y:S02]  /*45a0*/  LDG.E R4, desc[UR36][R4.64] ;  /* 0x0000002404047981 */ /* 0x000ea4000c1e1900 */
[----:B--2---:R-:W-:-:S04]  /*45b0*/  I2FP.F32.U32 R0, R4 ;  /* 0x0000000400007245 */ /* 0x004fc80000201000 */
[----:B------:R-:W-:-:S07]  /*45c0*/  F2FP.BF16.F32.PACK_AB R0, RZ, R0 ;  /* 0x00000000ff00723e */ /* 0x000fce00000010ff */
.L_x_391:
[----:B------:R-:W-:Y:S05]  /*45d0*/  BSYNC.RECONVERGENT B6 ;  /* 0x0000000000067941 */ /* 0x000fea0003800200 */
.L_x_390:
[----:B------:R-:W2:Y:S01]  /*45e0*/  LDC.U8 R17, c[0x0][0x3a4] ;  /* 0x0000e900ff117b82 */ /* 0x000ea20000000000 */
[CC--:B------:R-:W-:Y:S01]  /*45f0*/  ISETP.GE.AND P2, PT, R25.reuse, R16.reuse, PT ;  /* 0x000000101900720c */ /* 0x0c0fe20003f46270 */
[C---:B------:R-:W-:Y:S01]  /*4600*/  VIADD R3, R25.reuse, 0x100 ;  /* 0x0000010019037836 */ /* 0x040fe20000000000 */
[----:B------:R-:W-:Y:S01]  /*4610*/  BSSY.RECONVERGENT B0, `(.L_x_424) ;  /* 0x0000022000007945 */ /* 0x000fe20003800200 */
[C---:B01----:R-:W-:Y:S02]  /*4620*/  VIADD R5, R25.reuse, 0x180 ;  /* 0x0000018019057836 */ /* 0x043fe40000000000 */
[----:B------:R-:W-:Y:S01]  /*4630*/  VIADD R23, R25, 0x80 ;  /* 0x0000008019177836 */ /* 0x000fe20000000000 */
[-C--:B------:R-:W-:Y:S02]  /*4640*/  ISETP.GE.AND P0, PT, R3, R16.reuse, PT ;  /* 0x000000100300720c */ /* 0x080fe40003f06270 */
[-C--:B------:R-:W-:Y:S02]  /*4650*/  ISETP.GE.AND P1, PT, R5, R16.reuse, PT ;  /* 0x000000100500720c */ /* 0x080fe40003f26270 */
[----:B------:R-:W-:-:S03]  /*4660*/  ISETP.GE.AND P3, PT, R23, R16, PT ;  /* 0x000000101700720c */ /* 0x000fc60003f66270 */
[----:B------:R-:W-:Y:S10]  /*4670*/  @P2 BRA `(.L_x_425) ;  /* 0x00000000006c2947 */ /* 0x000ff40003800000 */
[----:B-----5:R-:W-:Y:S02]  /*4680*/  IMAD.U32 R19, R19, 0x10000, RZ ;  /* 0x0001000013137824 */ /* 0x020fe400078e00ff */
[----:B------:R-:W-:Y:S02]  /*4690*/  IMAD.MOV.U32 R4, RZ, RZ, 0x42fc0000 ;  /* 0x42fc0000ff047424 */ /* 0x000fe400078e00ff */
[C---:B------:R-:W-:Y:S01]  /*46a0*/  FMUL.FTZ R3, |R19|.reuse, 1.4426950216293334961 ;  /* 0x3fb8aa3b13037820 */ /* 0x040fe20000410200 */
[----:B------:R-:W-:Y:S02]  /*46b0*/  IMAD.MOV.U32 R6, RZ, RZ, 0x363d0ada ;  /* 0x363d0adaff067424 */ /* 0x000fe400078e00ff */
[----:B------:R-:W-:-:S03]  /*46c0*/  FMUL.FTZ R7, R19, R19 ;  /* 0x0000001313077220 */ /* 0x000fc60000410000 */
[----:B------:R-:W0:Y:S01]  /*46d0*/  FRND.TRUNC R3, R3 ;  /* 0x0000000300037307 */ /* 0x000e22000020d000 */
[----:B------:R-:W-:-:S04]  /*46e0*/  FFMA.FTZ R6, R7, R6, 0.00019836159481201320887 ;  /* 0x394fff4907067423 */ /* 0x000fc80000010006 */
        /* <DEDUP_REMOVED lines=19> */
[----:B------:R-:W0:Y:S02]  /*4820*/  F2F.BF16.F32 R3, R3 ;  /* 0x0000000300037304 */ /* 0x000e240000202000 */
.L_x_425:
[----:B------:R-:W-:Y:S05]  /*4830*/  BSYNC.RECONVERGENT B0 ;  /* 0x0000000000007941 */ /* 0x000fea0003800200 */
.L_x_424:
[----:B------:R-:W-:Y:S04]  /*4840*/  BSSY.RECONVERGENT B0, `(.L_x_426) ;  /* 0x000001d000007945 */ /* 0x000fe80003800200 */
[----:B------:R-:W-:Y:S05]  /*4850*/  @P3 BRA `(.L_x_427) ;  /* 0x00000000006c3947 */ /* 0x000fea0003800000 */
[----:B-----5:R-:W-:Y:S02]  /*4860*/  IMAD.U32 R18, R18, 0x10000, RZ ;  /* 0x0001000012127824 */ /* 0x020fe400078e00ff */
[----:B------:R-:W-:Y:S02]  /*4870*/  IMAD.MOV.U32 R5, RZ, RZ, 0x42fc0000 ;  /* 0x42fc0000ff057424 */ /* 0x000fe400078e00ff */
[C---:B------:R-:W-:Y:S01]  /*4880*/  FMUL.FTZ R4, |R18|.reuse, 1.4426950216293334961 ;  /* 0x3fb8aa3b12047820 */ /* 0x040fe20000410200 */
[----:B------:R-:W-:Y:S02]  /*4890*/  IMAD.MOV.U32 R7, RZ, RZ, 0x363d0ada ;  /* 0x363d0adaff077424 */ /* 0x000fe400078e00ff */
[----:B------:R-:W-:-:S03]  /*48a0*/  FMUL.FTZ R8, R18, R18 ;  /* 0x0000001212087220 */ /* 0x000fc60000410000 */
[----:B------:R-:W1:Y:S01]  /*48b0*/  FRND.TRUNC R4, R4 ;  /* 0x0000000400047307 */ /* 0x000e62000020d000 */
[----:B------:R-:W-:-:S04]  /*48c0*/  FFMA.FTZ R7, R8, R7, 0.00019836159481201320887 ;  /* 0x394fff4908077423 */ /* 0x000fc80000010007 */
        /* <DEDUP_REMOVED lines=18> */
[----:B------:R-:W-:-:S06]  /*49f0*/  @!P3 FFMA.FTZ R22, R18, R9, R18 ;  /* 0x000000091216b223 */ /* 0x000fcc0000010012 */
[----:B------:R-:W1:Y:S02]  /*4a00*/  F2F.BF16.F32 R22, R22 ;  /* 0x0000001600167304 */ /* 0x000e640000202000 */
.L_x_427:
[----:B------:R-:W-:Y:S05]  /*4a10*/  BSYNC.RECONVERGENT B0 ;  /* 0x0000000000007941 */ /* 0x000fea0003800200 */
.L_x_426:
[----:B------:R-:W-:Y:S04]  /*4a20*/  BSSY.RECONVERGENT B0, `(.L_x_428) ;  /* 0x000001d000007945 */ /* 0x000fe80003800200 */
[----:B------:R-:W-:Y:S05]  /*4a30*/  @P0 BRA `(.L_x_429) ;  /* 0x00000000006c0947 */ /* 0x000fea0003800000 */
[----:B-----5:R-:W-:Y:S02]  /*4a40*/  IMAD.U32 R24, R24, 0x10000, RZ ;  /* 0x0001000018187824 */ /* 0x020fe400078e00ff */
[----:B------:R-:W-:Y:S02]  /*4a50*/  IMAD.MOV.U32 R5, RZ, RZ, 0x42fc0000 ;  /* 0x42fc0000ff057424 */ /* 0x000fe400078e00ff */
[C---:B------:R-:W-:Y:S01]  /*4a60*/  FMUL.FTZ R4, |R24|.reuse, 1.4426950216293334961 ;  /* 0x3fb8aa3b18047820 */ /* 0x040fe20000410200 */
[----:B------:R-:W-:Y:S02]  /*4a70*/  IMAD.MOV.U32 R7, RZ, RZ, 0x363d0ada ;  /* 0x363d0adaff077424 */ /* 0x000fe400078e00ff */
[----:B------:R-:W-:-:S03]  /*4a80*/  FMUL.FTZ R8, R24, R24 ;  /* 0x0000001818087220 */ /* 0x000fc60000410000 */
[----:B------:R-:W3:Y:S01]  /*4a90*/  FRND.TRUNC R4, R4 ;  /* 0x0000000400047307 */ /* 0x000ee2000020d000 */
[----:B------:R-:W-:-:S04]  /*4aa0*/  FFMA.FTZ R7, R8, R7, 0.00019836159481201320887 ;  /* 0x394fff4908077423 */ /* 0x000fc80000010007 */
[----:B------:R-:W-:-:S04]  /*4ab0*/  FFMA.FTZ R9, R8, R7, 0.0083333496004343032837 ;  /* 0x3c08889a08097423 */ /* 0x000fc80000010007 */
[----:B------:R-:W-:-:S04]  /*4ac0*/  FFMA.FTZ R9, R8, R9, 0.16666667163372039795 ;  /* 0x3e2aaaab08097423 */ /* 0x000fc80000010009 */
[----:B------:R-:W-:Y:S01]  /*4ad0*/  FMUL.FTZ R9, R8, R9 ;  /* 0x0000000908097220 */ /* 0x000fe20000410000 */
[----:B---3--:R-:W-:Y:S02]  /*4ae0*/  FSETP.GT.FTZ.AND P0, PT, |R4|, 126, PT ;  /* 0x42fc00000400780b */ /* 0x008fe40003f14200 */
        /* <DEDUP_REMOVED lines=8> */
[----:B------:R-:W3:Y:S02]  /*4b70*/  MUFU.EX2 R6, R6 ;  /* 0x0000000600067308 */ /* 0x000ee40000000800 */
[----:B---3--:R-:W-:-:S04]  /*4b80*/  FMUL.FTZ R5, R5, R6 ;  /* 0x0000000605057220 */ /* 0x008fc80000410000 */
[----:B------:R-:W3:Y:S02]  /*4b90*/  MUFU.RCP R4, R5 ;  /* 0x0000000500047308 */ /* 0x000ee40000001000 */
[----:B---3--:R-:W-:-:S04]  /*4ba0*/  FMUL.FTZ R4, R4, -0.125 ;  /* 0xbe00000004047820 */ /* 0x008fc80000410000 */
[----:B------:R-:W-:-:S05]  /*4bb0*/  FFMA.FTZ R7, R5, 2, R4 ;  /* 0x4000000005077823 */ /* 0x000fca0000010004 */
[--C-:B------:R-:W-:Y:S01]  /*4bc0*/  LOP3.LUT R18, R7, 0x80000000, R24.reuse, 0xb8, !PT ;  /* 0x8000000007127812 */ /* 0x100fe200078eb818 */
[----:B------:R-:W-:-:S06]  /*4bd0*/  @!P0 FFMA.FTZ R18, R24, R9, R24 ;  /* 0x0000000918128223 */ /* 0x000fcc0000010018 */
[----:B------:R-:W3:Y:S02]  /*4be0*/  F2F.BF16.F32 R18, R18 ;  /* 0x0000001200127304 */ /* 0x000ee40000202000 */
.L_x_429:
[----:B------:R-:W-:Y:S05]  /*4bf0*/  BSYNC.RECONVERGENT B0 ;  /* 0x0000000000007941 */ /* 0x000fea0003800200 */
.L_x_428:
[----:B------:R-:W-:Y:S04]  /*4c00*/  BSSY.RECONVERGENT B0, `(.L_x_430) ;  /* 0x000001d000007945 */ /* 0x000fe80003800200 */
[----:B------:R-:W-:Y:S05]  /*4c10*/  @P1 BRA `(.L_x_431) ;  /* 0x00000000006c1947 */ /* 0x000fea0003800000 */
[----:B-----5:R-:W-:Y:S02]  /*4c20*/  IMAD.U32 R0, R0, 0x10000, RZ ;  /* 0x0001000000007824 */ /* 0x020fe400078e00ff */
[----:B------:R-:W-:Y:S02]  /*4c30*/  IMAD.MOV.U32 R5, RZ, RZ, 0x42fc0000 ;  /* 0x42fc0000ff057424 */ /* 0x000fe400078e00ff */
[C---:B------:R-:W-:Y:S01]  /*4c40*/  FMUL.FTZ R4, |R0|.reuse, 1.4426950216293334961 ;  /* 0x3fb8aa3b00047820 */ /* 0x040fe20000410200 */
[----:B------:R-:W-:Y:S02]  /*4c50*/  IMAD.MOV.U32 R7, RZ, RZ, 0x363d0ada ;  /* 0x363d0adaff077424 */ /* 0x000fe400078e00ff */
[----:B------:R-:W-:-:S03]  /*4c60*/  FMUL.FTZ R8, R0, R0 ;  /* 0x0000000000087220 */ /* 0x000fc60000410000 */
[----:B------:R-:W4:Y:S01]  /*4c70*/  FRND.TRUNC R4, R4 ;  /* 0x0000000400047307 */ /* 0x000f22000020d000 */
[----:B------:R-:W-:-:S04]  /*4c80*/  FFMA.FTZ R7, R8, R7, 0.00019836159481201320887 ;  /* 0x394fff4908077423 */ /* 0x000fc80000010007 */
[----:B------:R-:W-:-:S04]  /*4c90*/  FFMA.FTZ R9, R8, R7, 0.0083333496004343032837 ;  /* 0x3c08889a08097423 */ /* 0x000fc80000010007 */
[----:B------:R-:W-:-:S04]  /*4ca0*/  FFMA.FTZ R9, R8, R9, 0.16666667163372039795 ;  /* 0x3e2aaaab08097423 */ /* 0x000fc80000010009 */
[----:B------:R-:W-:Y:S01]  /*4cb0*/  FMUL.FTZ R9, R8, R9 ;  /* 0x0000000908097220 */ /* 0x000fe20000410000 */
[----:B----4-:R-:W-:Y:S02]  /*4cc0*/  FSETP.GT.FTZ.AND P0, PT, |R4|, 126, PT ;  /* 0x42fc00000400780b */ /* 0x010fe40003f14200 */
        /* <DEDUP_REMOVED lines=8> */
[----:B------:R-:W4:Y:S02]  /*4d50*/  MUFU.EX2 R6, R6 ;  /* 0x0000000600067308 */ /* 0x000f240000000800 */
[----:B----4-:R-:W-:-:S04]  /*4d60*/  FMUL.FTZ R5, R5, R6 ;  /* 0x0000000605057220 */ /* 0x010fc80000410000 */
[----:B------:R-:W4:Y:S02]  /*4d70*/  MUFU.RCP R4, R5 ;  /* 0x0000000500047308 */ /* 0x000f240000001000 */
[----:B----4-:R-:W-:-:S04]  /*4d80*/  FMUL.FTZ R4, R4, -0.125 ;  /* 0xbe00000004047820 */ /* 0x010fc80000410000 */
[----:B------:R-:W-:-:S05]  /*4d90*/  FFMA.FTZ R7, R5, 2, R4 ;  /* 0x4000000005077823 */ /* 0x000fca0000010004 */
[--C-:B------:R-:W-:Y:S01]  /*4da0*/  LOP3.LUT R19, R7, 0x80000000, R0.reuse, 0xb8, !PT ;  /* 0x8000000007137812 */ /* 0x100fe200078eb800 */
[----:B------:R-:W-:-:S06]  /*4db0*/  @!P0 FFMA.FTZ R19, R0, R9, R0 ;  /* 0x0000000900138223 */ /* 0x000fcc0000010000 */
[----:B------:R-:W4:Y:S02]  /*4dc0*/  F2F.BF16.F32 R19, R19 ;  /* 0x0000001300137304 */ /* 0x000f240000202000 */
.L_x_431:
[----:B------:R-:W-:Y:S05]  /*4dd0*/  BSYNC.RECONVERGENT B0 ;  /* 0x0000000000007941 */ /* 0x000fea0003800200 */
.L_x_430:
[----:B------:R-:W-:Y:S04]  /*4de0*/  BSSY.RECONVERGENT B6, `(.L_x_432) ;  /* 0x000010e000067945 */ /* 0x000fe80003800200 */
[----:B------:R-:W-:Y:S05]  /*4df0*/  @P2 BRA `(.L_x_433) ;  /* 0x0000001000302947 */ /* 0x000fea0003800000 */
[----:B------:R-:W0:Y:S01]  /*4e00*/  LDCU UR4, c[0x0][0x3a8] ;  /* 0x00007500ff0477ac */ /* 0x000e220008000800 */
[----:B------:R-:W1:Y:S01]  /*4e10*/  LDC.64 R8, c[0x0][0x388] ;  /* 0x0000e200ff087b82 */ /* 0x000e620000000a00 */
[----:B-----5:R-:W-:Y:S01]  /*4e20*/  IMAD R0, R2, 0x200, R25 ;  /* 0x0000020002007824 */ /* 0x020fe200078e0219 */
[----:B--2---:R-:W-:-:S03]  /*4e30*/  PRMT R4, R17, 0x9910, RZ ;  /* 0x0000991011047816 */ /* 0x004fc600000000ff */
[----:B0-----:R-:W-:Y:S02]  /*4e40*/  IMAD R5, R0, UR4, RZ ;  /* 0x0000000400057c24 */ /* 0x001fe4000f8e02ff */
[----:B------:R-:W-:-:S05]  /*4e50*/  IMAD.MOV.U32 R0, RZ, RZ, R4 ;  /* 0x000000ffff007224 */ /* 0x000fca00078e0004 */
[----:B------:R-:W-:Y:S02]  /*4e60*/  ISETP.GT.AND P0, PT, R0, 0x9, PT ;  /* 0x000000090000780c */ /* 0x000fe40003f04270 */
[----:B-1----:R-:W-:-:S05]  /*4e70*/  IADD3 R8, P1, PT, R5, R8, RZ ;  /* 0x0000000805087210 */ /* 0x002fca0007f3e0ff */
[----:B------:R-:W-:-:S06]  /*4e80*/  IMAD.X R9, RZ, RZ, R9, P1 ;  /* 0x000000ffff097224 */ /* 0x000fcc00008e0609 */
[----:B------:R-:W-:Y:S05]  /*4e90*/  @P0 BRA `(.L_x_434) ;  /* 0x0000000400340947 */ /* 0x000fea0003800000 */
[----:B------:R-:W-:-:S13]  /*4ea0*/  ISETP.GT.AND P0, PT, R0, 0x4, PT ;  /* 0x000000040000780c */ /* 0x000fda0003f04270 */
[----:B------:R-:W-:Y:S05]  /*4eb0*/  @P0 BRA `(.L_x_435) ;  /* 0x0000000000940947 */ /* 0x000fea0003800000 */
[----:B------:R-:W-:-:S13]  /*4ec0*/  ISETP.GT.AND P0, PT, R0, 0x1, PT ;  /* 0x000000010000780c */ /* 0x000fda0003f04270 */
[----:B------:R-:W-:Y:S05]  /*4ed0*/  @P0 BRA `(.L_x_436) ;  /* 0x0000000000380947 */ /* 0x000fea0003800000 */
[----:B------:R-:W-:-:S13]  /*4ee0*/  ISETP.NE.AND P0, PT, R17, RZ, PT ;  /* 0x000000ff1100720c */ /* 0x000fda0003f05270 */
[----:B------:R-:W-:Y:S05]  /*4ef0*/  @!P0 BRA `(.L_x_437) ;  /* 0x00000000001c8947 */ /* 0x000fea0003800000 */
[----:B------:R-:W-:-:S13]  /*4f00*/  ISETP.NE.AND P0, PT, R0, 0x1, PT ;  /* 0x000000010000780c */ /* 0x000fda0003f05270 */
[----:B------:R-:W-:Y:S05]  /*4f10*/  @P0 BRA `(.L_x_438) ;  /* 0x0000000c00380947 */ /* 0x000fea0003800000 */
[----:B------:R-:W-:Y:S02]  /*4f20*/  IMAD.U32 R3, R3, 0x10000, RZ ;  /* 0x0001000003037824 */ /* 0x000fe400078e00ff */
[----:B------:R-:W-:-:S04]  /*4f30*/  IMAD.MOV.U32 R25, RZ, RZ, R23 ;  /* 0x000000ffff197224 */ /* 0x000fc800078e0017 */
[----:B------:R-:W0:Y:S02]  /*4f40*/  F2I.FTZ.TRUNC.NTZ R3, R3 ;  /* 0x0000000300037305 */ /* 0x000e24000021f100 */
[----:B0-----:R0:W-:Y:S01]  /*4f50*/  STG.E.U8 desc[UR36][R8.64], R3 ;  /* 0x0000000308007986 */ /* 0x0011e2000c101124 */
[----:B------:R-:W-:Y:S05]  /*4f60*/  BRA `(.L_x_433) ;  /* 0x0000000c00d47947 */ /* 0x000fea0003800000 */
.L_x_437:
[----:B------:R-:W-:Y:S02]  /*4f70*/  IMAD.U32 R5, R3, 0x10000, RZ ;  /* 0x0001000003057824 */ /* 0x000fe400078e00ff */
[----:B------:R-:W-:-:S04]  /*4f80*/  IMAD.MOV.U32 R25, RZ, RZ, R23 ;  /* 0x000000ffff197224 */ /* 0x000fc800078e0017 */
[----:B------:R-:W0:Y:S02]  /*4f90*/  F2I.S64.TRUNC R4, R5 ;  /* 0x0000000500047311 */ /* 0x000e24000020d900 */
[----:B0-----:R0:W-:Y:S01]  /*4fa0*/  STG.E.U8 desc[UR36][R8.64], R4 ;  /* 0x0000000408007986 */ /* 0x0011e2000c101124 */
[----:B------:R-:W-:Y:S05]  /*4fb0*/  BRA `(.L_x_433) ;  /* 0x0000000c00c07947 */ /* 0x000fea0003800000 */
.L_x_436:
[----:B------:R-:W-:-:S13]  /*4fc0*/  ISETP.NE.AND P0, PT, R0, 0x2, PT ;  /* 0x000000020000780c */ /* 0x000fda0003f05270 */
[----:B------:R-:W-:Y:S05]  /*4fd0*/  @!P0 BRA `(.L_x_439) ;  /* 0x0000000000388947 */ /* 0x000fea0003800000 */
[----:B------:R-:W-:-:S13]  /*4fe0*/  ISETP.NE.AND P0, PT, R0, 0x3, PT ;  /* 0x000000030000780c */ /* 0x000fda0003f05270 */
[----:B------:R-:W-:Y:S05]  /*4ff0*/  @!P0 BRA `(.L_x_440) ;  /* 0x00000000001c8947 */ /* 0x000fea0003800000 */
[----:B------:R-:W-:-:S13]  /*5000*/  ISETP.NE.AND P0, PT, R0, 0x4, PT ;  /* 0x000000040000780c */ /* 0x000fda0003f05270 */
[----:B------:R-:W-:Y:S05]  /*5010*/  @P0 BRA `(.L_x_438) ;  /* 0x0000000800f80947 */ /* 0x000fea0003800000 */
[----:B------:R-:W-:Y:S02]  /*5020*/  IMAD.U32 R4, R3, 0x10000, RZ ;  /* 0x0001000003047824 */ /* 0x000fe400078e00ff */
[----:B------:R-:W-:-:S04]  /*5030*/  IMAD.MOV.U32 R25, RZ, RZ, R23 ;  /* 0x000000ffff197224 */ /* 0x000fc800078e0017 */
[----:B------:R-:W0:Y:S02]  /*5040*/  F2I.S64.TRUNC R4, R4 ;  /* 0x0000000400047311 */ /* 0x000e24000020d900 */
[----:B0-----:R0:W-:Y:S01]  /*5050*/  STG.E.64 desc[UR36][R8.64], R4 ;  /* 0x0000000408007986 */ /* 0x0011e2000c101b24 */
[----:B------:R-:W-:Y:S05]  /*5060*/  BRA `(.L_x_433) ;  /* 0x0000000c00947947 */ /* 0x000fea0003800000 */
.L_x_440:
[----:B------:R-:W-:Y:S02]  /*5070*/  IMAD.U32 R3, R3, 0x10000, RZ ;  /* 0x0001000003037824 */ /* 0x000fe400078e00ff */
[----:B------:R-:W-:-:S04]  /*5080*/  IMAD.MOV.U32 R25, RZ, RZ, R23 ;  /* 0x000000ffff197224 */ /* 0x000fc800078e0017 */
[----:B------:R-:W0:Y:S02]  /*5090*/  F2I.FTZ.TRUNC.NTZ R3, R3 ;  /* 0x0000000300037305 */ /* 0x000e24000021f100 */
[----:B0-----:R0:W-:Y:S01]  /*50a0*/  STG.E desc[UR36][R8.64], R3 ;  /* 0x0000000308007986 */ /* 0x0011e2000c101924 */
[----:B------:R-:W-:Y:S05]  /*50b0*/  BRA `(.L_x_433) ;  /* 0x0000000c00807947 */ /* 0x000fea0003800000 */
.L_x_439:
[----:B------:R-:W-:Y:S02]  /*50c0*/  IMAD.U32 R3, R3, 0x10000, RZ ;  /* 0x0001000003037824 */ /* 0x000fe400078e00ff */
[----:B------:R-:W-:-:S04]  /*50d0*/  IMAD.MOV.U32 R25, RZ, RZ, R23 ;  /* 0x000000ffff197224 */ /* 0x000fc800078e0017 */
[----:B------:R-:W0:Y:S02]  /*50e0*/  F2I.FTZ.TRUNC.NTZ R3, R3 ;  /* 0x0000000300037305 */ /* 0x000e24000021f100 */
[----:B0-----:R0:W-:Y:S01]  /*50f0*/  STG.E.U16 desc[UR36][R8.64], R3 ;  /* 0x0000000308007986 */ /* 0x0011e2000c101524 */
[----:B------:R-:W-:Y:S05]  /*5100*/  BRA `(.L_x_433) ;  /* 0x0000000c006c7947 */ /* 0x000fea0003800000 */
.L_x_435:
[----:B------:R-:W-:-:S13]  /*5110*/  ISETP.GT.AND P0, PT, R0, 0x6, PT ;  /* 0x000000060000780c */ /* 0x000fda0003f04270 */
[----:B------:R-:W-:Y:S05]  /*5120*/  @P0 BRA `(.L_x_441) ;  /* 0x0000000000340947 */ /* 0x000fea0003800000 */
[----:B------:R-:W-:-:S13]  /*5130*/  ISETP.NE.AND P0, PT, R0, 0x5, PT ;  /* 0x000000050000780c */ /* 0x000fda0003f05270 */
[----:B------:R-:W-:Y:S05]  /*5140*/  @!P0 BRA `(.L_x_442) ;  /* 0x0000000000188947 */ /* 0x000fea0003800000 */
[----:B------:R-:W-:-:S13]  /*5150*/  ISETP.NE.AND P0, PT, R0, 0x6, PT ;  /* 0x000000060000780c */ /* 0x000fda0003f05270 */
[----:B------:R-:W-:Y:S05]  /*5160*/  @P0 BRA `(.L_x_438) ;  /* 0x0000000800a40947 */ /* 0x000fea0003800000 */
[----:B------:R-:W-:Y:S02]  /*5170*/  IMAD.U32 R3, R3, 0x10000, RZ ;  /* 0x0001000003037824 */ /* 0x000fe400078e00ff */
[----:B------:R-:W-:-:S03]  /*5180*/  IMAD.MOV.U32 R25, RZ, RZ, R23 ;  /* 0x000000ffff197224 */ /* 0x000fc600078e0017 */
[----:B------:R0:W-:Y:S01]  /*5190*/  STG.E desc[UR36][R8.64], R3 ;  /* 0x0000000308007986 */ /* 0x0001e2000c101924 */
[----:B------:R-:W-:Y:S05]  /*51a0*/  BRA `(.L_x_433) ;  /* 0x0000000c00447947 */ /* 0x000fea0003800000 */
.L_x_442:
[----:B------:R-:W-:Y:S02]  /*51b0*/  IMAD.U32 R0, R3, 0x10000, RZ ;  /* 0x0001000003007824 */ /* 0x000fe400078e00ff */
[----:B------:R-:W-:-:S03]  /*51c0*/  IMAD.MOV.U32 R25, RZ, RZ, R23 ;  /* 0x000000ffff197224 */ /* 0x000fc600078e0017 */
[----:B------:R-:W-:-:S05]  /*51d0*/  F2FP.F16.F32.PACK_AB R0, RZ, R0 ;  /* 0x00000000ff00723e */ /* 0x000fca00000000ff */
[----:B------:R0:W-:Y:S01]  /*51e0*/  STG.E.U16 desc[UR36][R8.64], R0 ;  /* 0x0000000008007986 */ /* 0x0001e2000c101524 */
[----:B------:R-:W-:Y:S05]  /*51f0*/  BRA `(.L_x_433) ;  /* 0x0000000c00307947 */ /* 0x000fea0003800000 */
.L_x_441:
[----:B------:R-:W-:-:S13]  /*5200*/  ISETP.NE.AND P0, PT, R0, 0x7, PT ;  /* 0x000000070000780c */ /* 0x000fda0003f05270 */
[----:B------:R-:W-:Y:S05]  /*5210*/  @!P0 BRA `(.L_x_443) ;  /* 0x00000000003c8947 */ /* 0x000fea0003800000 */
[----:B------:R-:W-:-:S13]  /*5220*/  ISETP.NE.AND P0, PT, R0, 0x8, PT ;  /* 0x000000080000780c */ /* 0x000fda0003f05270 */
[----:B------:R-:W-:Y:S05]  /*5230*/  @!P0 BRA `(.L_x_444) ;  /* 0x00000000001c8947 */ /* 0x000fea0003800000 */
[----:B------:R-:W-:-:S13]  /*5240*/  ISETP.NE.AND P0, PT, R0, 0x9, PT ;  /* 0x000000090000780c */ /* 0x000fda0003f05270 */
[----:B------:R-:W-:Y:S05]  /*5250*/  @P0 BRA `(.L_x_438) ;  /* 0x0000000800680947 */ /* 0x000fea0003800000 */
[----:B------:R-:W-:Y:S02]  /*5260*/  IMAD.U32 R4, R3, 0x10000, RZ ;  /* 0x0001000003047824 */ /* 0x000fe400078e00ff */
[----:B------:R-:W-:Y:S02]  /*5270*/  IMAD.MOV.U32 R5, RZ, RZ, RZ ;  /* 0x000000ffff057224 */ /* 0x000fe400078e00ff */
[----:B------:R-:W-:-:S03]  /*5280*/  IMAD.MOV.U32 R25, RZ, RZ, R23 ;  /* 0x000000ffff197224 */ /* 0x000fc600078e0017 */
[----:B------:R0:W-:Y:S01]  /*5290*/  STG.E.64 desc[UR36][R8.64], R4 ;  /* 0x0000000408007986 */ /* 0x0001e2000c101b24 */
[----:B------:R-:W-:Y:S05]  /*52a0*/  BRA `(.L_x_433) ;  /* 0x0000000c00047947 */ /* 0x000fea0003800000 */
.L_x_444:
[----:B------:R-:W-:Y:S02]  /*52b0*/  IMAD.U32 R3, R3, 0x10000, RZ ;  /* 0x0001000003037824 */ /* 0x000fe400078e00ff */
[----:B------:R-:W-:-:S03]  /*52c0*/  IMAD.MOV.U32 R25, RZ, RZ, R23 ;  /* 0x000000ffff197224 */ /* 0x000fc600078e0017 */
[----:B------:R-:W-:-:S04]  /*52d0*/  F2FP.F16.F32.PACK_AB R3, RZ, R3 ;  /* 0x00000003ff03723e */ /* 0x000fc800000000ff */
[----:B------:R-:W-:-:S05]  /*52e0*/  PRMT R3, R3, 0x5410, RZ ;  /* 0x0000541003037816 */ /* 0x000fca00000000ff */
[----:B------:R0:W-:Y:S01]  /*52f0*/  STG.E desc[UR36][R8.64], R3 ;  /* 0x0000000308007986 */ /* 0x0001e2000c101924 */
[----:B------:R-:W-:Y:S05]  /*5300*/  BRA `(.L_x_433) ;  /* 0x0000000800ec7947 */ /* 0x000fea0003800000 */
.L_x_443:
[----:B------:R-:W-:Y:S02]  /*5310*/  IMAD.U32 R4, R3, 0x10000, RZ ;  /* 0x0001000003047824 */ /* 0x000fe400078e00ff */
[----:B------:R-:W-:Y:S02]  /*5320*/  IMAD.MOV.U32 R25, RZ, RZ, R23 ;  /* 0x000000ffff197224 */ /* 0x000fe400078e0017 */
[----:B------:R-:W-:-:S06]  /*5330*/  FMUL.FTZ R4, R4, 1 ;  /* 0x3f80000004047820 */ /* 0x000fcc0000410000 */
[----:B------:R-:W0:Y:S02]  /*5340*/  F2F.F64.F32 R4, R4 ;  /* 0x0000000400047310 */ /* 0x000e240000201800 */
[----:B0-----:R0:W-:Y:S01]  /*5350*/  STG.E.64 desc[UR36][R8.64], R4 ;  /* 0x0000000408007986 */ /* 0x0011e2000c101b24 */
[----:B------:R-:W-:Y:S05]  /*5360*/  BRA `(.L_x_433) ;  /* 0x0000000800d47947 */ /* 0x000fea0003800000 */
.L_x_434:
[----:B------:R-:W-:-:S13]  /*5370*/  ISETP.GT.AND P0, PT, R0, 0x18, PT ;  /* 0x000000180000780c */ /* 0x000fda0003f04270 */
[----:B------:R-:W-:Y:S05]  /*5380*/  @P0 BRA `(.L_x_445) ;  /* 0x0000000400080947 */ /* 0x000fea0003800000 */
        /* <DEDUP_REMOVED lines=8> */
[----:B------:R-:W-:-:S04]  /*5410*/  FSETP.NEU.FTZ.AND P0, PT, R3, RZ, PT ;  /* 0x000000ff0300720b */ /* 0x000fc80003f1d000 */
[----:B------:R-:W-:-:S05]  /*5420*/  SEL R3, RZ, 0x1, !P0 ;  /* 0x00000001ff037807 */ /* 0x000fca0004000000 */
[----:B------:R0:W-:Y:S01]  /*5430*/  STG.E.U8 desc[UR36][R8.64], R3 ;  /* 0x0000000308007986 */ /* 0x0001e2000c101124 */
[----:B------:R-:W-:Y:S05]  /*5440*/  BRA `(.L_x_433) ;  /* 0x00000008009c7947 */ /* 0x000fea0003800000 */
.L_x_447:
[----:B------:R-:W-:Y:S01]  /*5450*/  IMAD.U32 R3, R3, 0x10000, RZ ;  /* 0x0001000003037824 */ /* 0x000fe200078e00ff */
[----:B------:R-:W-:Y:S01]  /*5460*/  CS2R R6, SRZ ;  /* 0x0000000000067805 */ /* 0x000fe2000001ff00 */
[----:B------:R-:W-:Y:S02]  /*5470*/  IMAD.MOV.U32 R25, RZ, RZ, R23 ;  /* 0x000000ffff197224 */ /* 0x000fe400078e0017 */
[----:B------:R-:W-:-:S04]  /*5480*/  FMUL.FTZ R3, R3, 1 ;  /* 0x3f80000003037820 */ /* 0x000fc80000410000 */
[----:B------:R-:W0:Y:S02]  /*5490*/  F2F.F64.F32 R4, R3 ;  /* 0x0000000300047310 */ /* 0x000e240000201800 */
[----:B0-----:R0:W-:Y:S01]  /*54a0*/  STG.E.128 desc[UR36][R8.64], R4 ;  /* 0x0000000408007986 */ /* 0x0011e2000c101d24 */
[----:B------:R-:W-:Y:S05]  /*54b0*/  BRA `(.L_x_433) ;  /* 0x0000000800807947 */ /* 0x000fea0003800000 */
.L_x_446:
[----:B------:R-:W-:-:S13]  /*54c0*/  ISETP.NE.AND P0, PT, R0, 0xf, PT ;  /* 0x0000000f0000780c */ /* 0x000fda0003f05270 */
[----:B------:R-:W-:Y:S05]  /*54d0*/  @!P0 BRA `(.L_x_448) ;  /* 0x0000000000a88947 */ /* 0x000fea0003800000 */
[----:B------:R-:W-:-:S13]  /*54e0*/  ISETP.NE.AND P0, PT, R0, 0x17, PT ;  /* 0x000000170000780c */ /* 0x000fda0003f05270 */
[----:B------:R-:W-:Y:S05]  /*54f0*/  @!P0 BRA `(.L_x_449) ;  /* 0x0000000000508947 */ /* 0x000fea0003800000 */
[----:B------:R-:W-:-:S13]  /*5500*/  ISETP.NE.AND P0, PT, R0, 0x18, PT ;  /* 0x000000180000780c */ /* 0x000fda0003f05270 */
[----:B------:R-:W-:Y:S05]  /*5510*/  @P0 BRA `(.L_x_438) ;  /* 0x0000000400b80947 */ /* 0x000fea0003800000 */
[----:B------:R-:W-:Y:S01]  /*5520*/  IMAD.U32 R6, R3, 0x10000, RZ ;  /* 0x0001000003067824 */ /* 0x000fe200078e00ff */
        /* <DEDUP_REMOVED lines=12> */
.L_x_451:
[----:B------:R-:W-:Y:S05]  /*55f0*/  BSYNC.RECONVERGENT B0 ;  /* 0x0000000000007941 */ /* 0x000fea0003800200 */
.L_x_450:
[----:B------:R-:W-:Y:S01]  /*5600*/  LOP3.LUT R5, R0, 0x80, R5, 0xf8, !PT ;  /* 0x0000008000057812 */ /* 0x000fe200078ef805 */
[----:B------:R-:W-:-:S04]  /*5610*/  IMAD.MOV.U32 R25, RZ, RZ, R23 ;  /* 0x000000ffff197224 */ /* 0x000fc800078e0017 */
[----:B------:R0:W-:Y:S01]  /*5620*/  STG.E.U8 desc[UR36][R8.64], R5 ;  /* 0x0000000508007986 */ /* 0x0001e2000c101124 */
[----:B------:R-:W-:Y:S05]  /*5630*/  BRA `(.L_x_433) ;  /* 0x0000000800207947 */ /* 0x000fea0003800000 */
.L_x_449:
[----:B------:R-:W-:Y:S01]  /*5640*/  IMAD.U32 R6, R3, 0x10000, RZ ;  /* 0x0001000003067824 */ /* 0x000fe200078e00ff */
[----:B------:R-:W-:Y:S04]  /*5650*/  BSSY.RECONVERGENT B0, `(.L_x_452) ;  /* 0x000000e000007945 */ /* 0x000fe80003800200 */
        /* <DEDUP_REMOVED lines=13> */
.L_x_453:
[----:B------:R-:W-:Y:S05]  /*5730*/  BSYNC.RECONVERGENT B0 ;  /* 0x0000000000007941 */ /* 0x000fea0003800200 */
.L_x_452:
[----:B------:R-:W-:Y:S01]  /*5740*/  LOP3.LUT R5, R0, 0x80, R5, 0xf8, !PT ;  /* 0x0000008000057812 */ /* 0x000fe200078ef805 */
[----:B------:R-:W-:-:S04]  /*5750*/  IMAD.MOV.U32 R25, RZ, RZ, R23 ;  /* 0x000000ffff197224 */ /* 0x000fc800078e0017 */
[----:B------:R0:W-:Y:S01]  /*5760*/  STG.E.U8 desc[UR36][R8.64], R5 ;  /* 0x0000000508007986 */ /* 0x0001e2000c101124 */
[----:B------:R-:W-:Y:S05]  /*5770*/  BRA `(.L_x_433) ;  /* 0x0000000400d07947 */ /* 0x000fea0003800000 */
.L_x_448:
[----:B------:R0:W-:Y:S01]  /*5780*/  STG.E.U16 desc[UR36][R8.64], R3 ;  /* 0x0000000308007986 */ /* 0x0001e2000c101524 */
[----:B------:R-:W-:Y:S01]  /*5790*/  IMAD.MOV.U32 R25, RZ, RZ, R23 ;  /* 0x000000ffff197224 */ /* 0x000fe200078e0017 */
[----:B------:R-:W-:Y:S06]  /*57a0*/  BRA `(.L_x_433) ;  /* 0x0000000400c47947 */ /* 0x000fec0003800000 */
.L_x_445:
[----:B------:R-:W-:-:S13]  /*57b0*/  ISETP.GT.AND P0, PT, R0, 0x1b, PT ;  /* 0x0000001b0000780c */ /* 0x000fda0003f04270 */
[----:B------:R-:W-:Y:S05]  /*57c0*/  @P0 BRA `(.L_x_454) ;  /* 0x0000000000f40947 */ /* 0x000fea0003800000 */
        /* <DEDUP_REMOVED lines=8> */
[----:B------:R-:W0:Y:S02]  /*5850*/  F2I.FTZ.U32.TRUNC.NTZ R3, R3 ;  /* 0x0000000300037305 */ /* 0x000e24000021f000 */
[----:B0-----:R0:W-:Y:S01]  /*5860*/  STG.E.U16 desc[UR36][R8.64], R3 ;  /* 0x0000000308007986 */ /* 0x0011e2000c101524 */
[----:B------:R-:W-:Y:S05]  /*5870*/  BRA `(.L_x_433) ;  /* 0x0000000400907947 */ /* 0x000fea0003800000 */
.L_x_456:
[----:B------:R-:W-:Y:S01]  /*5880*/  IMAD.U32 R3, R3, 0x10000, RZ ;  /* 0x0001000003037824 */ /* 0x000fe200078e00ff */
[----:B------:R-:W-:Y:S01]  /*5890*/  BSSY.RECONVERGENT B0, `(.L_x_457) ;  /* 0x0000014000007945 */ /* 0x000fe20003800200 */
[----:B------:R-:W-:-:S03]  /*58a0*/  IMAD.MOV.U32 R4, RZ, RZ, 0x80 ;  /* 0x00000080ff047424 */ /* 0x000fc600078e00ff */
[----:B------:R-:W-:-:S04]  /*58b0*/  LOP3.LUT R0, R3, 0x7fffffff, RZ, 0xc0, !PT ;  /* 0x7fffffff03007812 */ /* 0x000fc800078ec0ff */
[----:B------:R-:W-:-:S13]  /*58c0*/  ISETP.GT.U32.AND P0, PT, R0, 0x437fffff, PT ;  /* 0x437fffff0000780c */ /* 0x000fda0003f04070 */
[----:B------:R-:W-:Y:S05]  /*58d0*/  @P0 BRA `(.L_x_458) ;  /* 0x00000000003c0947 */ /* 0x000fea0003800000 */
[----:B------:R-:W-:-:S13]  /*58e0*/  ISETP.GT.U32.AND P0, PT, R0, 0x3bffffff, PT ;  /* 0x3bffffff0000780c */ /* 0x000fda0003f04070 */
[----:B------:R-:W-:Y:S05]  /*58f0*/  @P0 BRA `(.L_x_459) ;  /* 0x0000000000140947 */ /* 0x000fea0003800000 */
[----:B------:R-:W-:Y:S01]  /*5900*/  FADD.FTZ R0, R0, 8192 ;  /* 0x4600000000007421 */ /* 0x000fe20000010000 */
[----:B------:R-:W-:-:S04]  /*5910*/  PRMT R4, RZ, 0x7610, R4 ;  /* 0x00007610ff047816 */ /* 0x000fc80000000004 */
[----:B------:R-:W-:-:S13]  /*5920*/  LOP3.LUT P0, R0, R0, 0xff, RZ, 0xc0, !PT ;  /* 0x000000ff00007812 */ /* 0x000fda000780c0ff */
[----:B------:R-:W-:Y:S05]  /*5930*/  @!P0 BRA `(.L_x_458) ;  /* 0x0000000000248947 */ /* 0x000fea0003800000 */
[----:B------:R-:W-:Y:S05]  /*5940*/  BRA `(.L_x_460) ;  /* 0x0000000000147947 */ /* 0x000fea0003800000 */
.L_x_459:
[----:B------:R-:W-:-:S04]  /*5950*/  SHF.R.U32.HI R0, RZ, 0x14, R3 ;  /* 0x00000014ff007819 */ /* 0x000fc80000011603 */
[----:B------:R-:W-:-:S04]  /*5960*/  LOP3.LUT R0, R0, 0x1, RZ, 0xc0, !PT ;  /* 0x0000000100007812 */ /* 0x000fc800078ec0ff */
[----:B------:R-:W-:-:S04]  /*5970*/  IADD3 R0, PT, PT, R3, 0x487ffff, R0 ;  /* 0x0487ffff03007810 */ /* 0x000fc80007ffe000 */
[----:B------:R-:W-:-:S04]  /*5980*/  SHF.R.U32.HI R0, RZ, 0x14, R0 ;  /* 0x00000014ff007819 */ /* 0x000fc80000011600 */
[----:B------:R-:W-:-:S07]  /*5990*/  LOP3.LUT R0, R0, 0xff, RZ, 0xc0, !PT ;  /* 0x000000ff00007812 */ /* 0x000fce00078ec0ff */
.L_x_460:
[----:B------:R-:W-:-:S04]  /*59a0*/  SHF.R.U32.HI R3, RZ, 0x18, R3 ;  /* 0x00000018ff037819 */ /* 0x000fc80000011603 */
[----:B------:R-:W-:-:S04]  /*59b0*/  LOP3.LUT R0, R0, 0x80, R3, 0xf8, !PT ;  /* 0x0000008000007812 */ /* 0x000fc800078ef803 */
[----:B------:R-:W-:-:S07]  /*59c0*/  PRMT R4, R0, 0x7610, R4 ;  /* 0x0000761000047816 */ /* 0x000fce0000000004 */
.L_x_458:
[----:B------:R-:W-:Y:S05]  /*59d0*/  BSYNC.RECONVERGENT B0 ;  /* 0x0000000000007941 */ /* 0x000fea0003800200 */
.L_x_457:
[----:B------:R0:W-:Y:S01]  /*59e0*/  STG.E.U8 desc[UR36][R8.64], R4 ;  /* 0x0000000408007986 */ /* 0x0001e2000c101124 */
[----:B------:R-:W-:Y:S01]  /*59f0*/  IMAD.MOV.U32 R25, RZ, RZ, R23 ;  /* 0x000000ffff197224 */ /* 0x000fe200078e0017 */
[----:B------:R-:W-:Y:S06]  /*5a00*/  BRA `(.L_x_433) ;  /* 0x00000004002c7947 */ /* 0x000fec0003800000 */
.L_x_455:
        /* <DEDUP_REMOVED lines=13> */
.L_x_463:
[----:B------:R-:W-:-:S04]  /*5ae0*/  SHF.R.U32.HI R0, RZ, 0x15, R3 ;  /* 0x00000015ff007819 */ /* 0x000fc80000011603 */
[----:B------:R-:W-:-:S04]  /*5af0*/  LOP3.LUT R0, R0, 0x1, RZ, 0xc0, !PT ;  /* 0x0000000100007812 */ /* 0x000fc800078ec0ff */
[----:B------:R-:W-:-:S04]  /*5b00*/  IADD3 R0, PT, PT, R3, 0x88fffff, R0 ;  /* 0x088fffff03007810 */ /* 0x000fc80007ffe000 */
[----:B------:R-:W-:-:S04]  /*5b10*/  SHF.R.U32.HI R0, RZ, 0x15, R0 ;  /* 0x00000015ff007819 */ /* 0x000fc80000011600 */
[----:B------:R-:W-:-:S07]  /*5b20*/  LOP3.LUT R0, R0, 0xff, RZ, 0xc0, !PT ;  /* 0x000000ff00007812 */ /* 0x000fce00078ec0ff */
.L_x_464:
[----:B------:R-:W-:-:S04]  /*5b30*/  SHF.R.U32.HI R3, RZ, 0x18, R3 ;  /* 0x00000018ff037819 */ /* 0x000fc80000011603 */
[----:B------:R-:W-:-:S04]  /*5b40*/  LOP3.LUT R0, R0, 0x80, R3, 0xf8, !PT ;  /* 0x0000008000007812 */ /* 0x000fc800078ef803 */
[----:B------:R-:W-:-:S07]  /*5b50*/  PRMT R4, R0, 0x7610, R4 ;  /* 0x0000761000047816 */ /* 0x000fce0000000004 */
.L_x_462:
[----:B------:R-:W-:Y:S05]  /*5b60*/  BSYNC.RECONVERGENT B0 ;  /* 0x0000000000007941 */ /* 0x000fea0003800200 */
.L_x_461:
[----:B------:R0:W-:Y:S01]  /*5b70*/  STG.E.U8 desc[UR36][R8.64], R4 ;  /* 0x0000000408007986 */ /* 0x0001e2000c101124 */
[----:B------:R-:W-:Y:S01]  /*5b80*/  IMAD.MOV.U32 R25, RZ, RZ, R23 ;  /* 0x000000ffff197224 */ /* 0x000fe200078e0017 */
[----:B------:R-:W-:Y:S06]  /*5b90*/  BRA `(.L_x_433) ;  /* 0x0000000000c87947 */ /* 0x000fec0003800000 */
.L_x_454:
[----:B------:R-:W-:-:S13]  /*5ba0*/  ISETP.NE.AND P0, PT, R0, 0x1c, PT ;  /* 0x0000001c0000780c */ /* 0x000fda0003f05270 */
[----:B------:R-:W-:Y:S05]  /*5bb0*/  @!P0 BRA `(.L_x_465) ;  /* 0x0000000000b08947 */ /* 0x000fea0003800000 */
[----:B------:R-:W-:-:S13]  /*5bc0*/  ISETP.NE.AND P0, PT, R0, 0x1d, PT ;  /* 0x0000001d0000780c */ /* 0x000fda0003f05270 */
[----:B------:R-:W-:Y:S05]  /*5bd0*/  @!P0 BRA `(.L_x_466) ;  /* 0x0000000000948947 */ /* 0x000fea0003800000 */
[----:B------:R-:W-:-:S13]  /*5be0*/  ISETP.NE.AND P0, PT, R0, 0x2c, PT ;  /* 0x0000002c0000780c */ /* 0x000fda0003f05270 */
[----:B------:R-:W-:Y:S05]  /*5bf0*/  @!P0 BRA `(.L_x_467) ;  /* 0x0000000000488947 */ /* 0x000fea0003800000 */
.L_x_438:
[----:B------:R-:W-:Y:S01]  /*5c00*/  MOV R14, 0x0 ;  /* 0x00000000000e7802 */ /* 0x000fe20000000f00 */
[----:B------:R-:W0:Y:S01]  /*5c10*/  LDCU.64 UR6, c[0x4][0x128] ;  /* 0x01002500ff0677ac */ /* 0x000e220008000a00 */
[----:B------:R-:W-:Y:S02]  /*5c20*/  IMAD.MOV.U32 R8, RZ, RZ, 0x65 ;  /* 0x00000065ff087424 */ /* 0x000fe400078e00ff */
[----:B------:R-:W-:Y:S01]  /*5c30*/  IMAD.MOV.U32 R12, RZ, RZ, 0x1 ;  /* 0x00000001ff0c7424 */ /* 0x000fe200078e00ff */
[----:B------:R-:W1:Y:S01]  /*5c40*/  LDCU.64 UR8, c[0x4][0x130] ;  /* 0x01002600ff0877ac */ /* 0x000e620008000a00 */
[----:B------:R-:W2:Y:S01]  /*5c50*/  LDC.64 R14, c[0x4][R14] ;  /* 0x010000000e0e7b82 */ /* 0x000ea20000000a00 */
[----:B------:R-:W-:Y:S01]  /*5c60*/  IMAD.MOV.U32 R13, RZ, RZ, RZ ;  /* 0x000000ffff0d7224 */ /* 0x000fe200078e00ff */
[----:B------:R-:W5:Y:S01]  /*5c70*/  LDCU.64 UR4, c[0x4][0x40] ;  /* 0x01000800ff0477ac */ /* 0x000f620008000a00 */
[----:B0-----:R-:W-:Y:S02]  /*5c80*/  IMAD.U32 R4, RZ, RZ, UR6 ;  /* 0x00000006ff047e24 */ /* 0x001fe4000f8e00ff */
[----:B------:R-:W-:-:S02]  /*5c90*/  IMAD.U32 R5, RZ, RZ, UR7 ;  /* 0x00000007ff057e24 */ /* 0x000fc4000f8e00ff */
[----:B-1----:R-:W-:Y:S02]  /*5ca0*/  IMAD.U32 R6, RZ, RZ, UR8 ;  /* 0x00000008ff067e24 */ /* 0x002fe4000f8e00ff */
[----:B------:R-:W-:Y:S02]  /*5cb0*/  IMAD.U32 R7, RZ, RZ, UR9 ;  /* 0x00000009ff077e24 */ /* 0x000fe4000f8e00ff */
[----:B-----5:R-:W-:Y:S02]  /*5cc0*/  IMAD.U32 R10, RZ, RZ, UR4 ;  /* 0x00000004ff0a7e24 */ /* 0x020fe4000f8e00ff */
[----:B------:R-:W-:-:S07]  /*5cd0*/  IMAD.U32 R11, RZ, RZ, UR5 ;  /* 0x00000005ff0b7e24 */ /* 0x000fce000f8e00ff */
[----:B------:R-:W-:-:S07]  /*5ce0*/  LEPC R20, `(.L_x_468) ;  /* 0x000000001014794e */ /* 0x000fce0000000000 */
[----:B--234-:R-:W-:Y:S05]  /*5cf0*/  CALL.ABS.NOINC R14 ;  /* 0x000000000e007343 */ /* 0x01cfea0003c00000 */
.L_x_468:
[----:B------:R-:W-:Y:S01]  /*5d00*/  IMAD.MOV.U32 R25, RZ, RZ, R23 ;  /* 0x000000ffff197224 */ /* 0x000fe200078e0017 */
[----:B------:R-:W-:Y:S06]  /*5d10*/  BRA `(.L_x_433) ;  /* 0x0000000000687947 */ /* 0x000fec0003800000 */
.L_x_467:
[----:B------:R-:W-:Y:S02]  /*5d20*/  IMAD.U32 R4, R3, 0x10000, RZ ;  /* 0x0001000003047824 */ /* 0x000fe400078e00ff */
[----:B------:R-:W-:-:S03]  /*5d30*/  IMAD.MOV.U32 R25, RZ, RZ, R23 ;  /* 0x000000ffff197224 */ /* 0x000fc600078e0017 */
        /* <DEDUP_REMOVED lines=11> */
[----:B------:R-:W-:-:S04]  /*5df0*/  @!P0 IMAD.MOV R0, RZ, RZ, R5 ;  /* 0x000000ffff008224 */ /* 0x000fc800078e0205 */
[----:B------:R-:W-:-:S05]  /*5e00*/  @P2 IMAD.MOV.U32 R3, RZ, RZ, R0 ;  /* 0x000000ffff032224 */ /* 0x000fca00078e0000 */
[----:B------:R0:W-:Y:S01]  /*5e10*/  STG.E.U8 desc[UR36][R8.64], R3 ;  /* 0x0000000308007986 */ /* 0x0001e2000c101124 */
[----:B------:R-:W-:Y:S05]  /*5e20*/  BRA `(.L_x_433) ;  /* 0x0000000000247947 */ /* 0x000fea0003800000 */
.L_x_466:
[----:B------:R-:W-:Y:S02]  /*5e30*/  IMAD.U32 R4, R3, 0x10000, RZ ;  /* 0x0001000003047824 */ /* 0x000fe400078e00ff */
[----:B------:R-:W-:-:S04]  /*5e40*/  IMAD.MOV.U32 R25, RZ, RZ, R23 ;  /* 0x000000ffff197224 */ /* 0x000fc800078e0017 */
[----:B------:R-:W0:Y:S02]  /*5e50*/  F2I.U64.TRUNC R4, R4 ;  /* 0x0000000400047311 */ /* 0x000e24000020d800 */
[----:B0-----:R0:W-:Y:S01]  /*5e60*/  STG.E.64 desc[UR36][R8.64], R4 ;  /* 0x0000000408007986 */ /* 0x0011e2000c101b24 */
[----:B------:R-:W-:Y:S05]  /*5e70*/  BRA `(.L_x_433) ;  /* 0x0000000000107947 */ /* 0x000fea0003800000 */
.L_x_465:
[----:B------:R-:W-:Y:S02]  /*5e80*/  IMAD.U32 R3, R3, 0x10000, RZ ;  /* 0x0001000003037824 */ /* 0x000fe400078e00ff */
[----:B------:R-:W-:-:S04]  /*5e90*/  IMAD.MOV.U32 R25, RZ, RZ, R23 ;  /* 0x000000ffff197224 */ /* 0x000fc800078e0017 */
[----:B------:R-:W0:Y:S02]  /*5ea0*/  F2I.FTZ.U32.TRUNC.NTZ R3, R3 ;  /* 0x0000000300037305 */ /* 0x000e24000021f000 */
[----:B0-----:R0:W-:Y:S02]  /*5eb0*/  STG.E desc[UR36][R8.64], R3 ;  /* 0x0000000308007986 */ /* 0x0011e4000c101924 */
.L_x_433:
[----:B------:R-:W-:Y:S05]  /*5ec0*/  BSYNC.RECONVERGENT B6 ;  /* 0x0000000000067941 */ /* 0x000fea0003800200 */
.L_x_432:
[----:B------:R-:W-:Y:S01]  /*5ed0*/  ISETP.GE.AND P0, PT, R25, R16, PT ;  /* 0x000000101900720c */ /* 0x000fe20003f06270 */
[----:B------:R-:W-:-:S12]  /*5ee0*/  BSSY.RECONVERGENT B6, `(.L_x_469) ;  /* 0x00001f0000067945 */ /* 0x000fd80003800200 */
[----:B------:R-:W-:Y:S05]  /*5ef0*/  @P0 BRA `(.L_x_470) ;  /* 0x0000001c00b80947 */ /* 0x000fea0003800000 */
[----:B------:R-:W1:Y:S01]  /*5f00*/  LDCU UR4, c[0x0][0x3a8] ;  /* 0x00007500ff0477ac */ /* 0x000e620008000800 */
[----:B0-----:R-:W0:Y:S01]  /*5f10*/  LDC.64 R8, c[0x0][0x388] ;  /* 0x0000e200ff087b82 */ /* 0x001e220000000a00 */
[----:B-----5:R-:W-:Y:S01]  /*5f20*/  IMAD R0, R2, 0x200, R25 ;  /* 0x0000020002007824 */ /* 0x020fe200078e0219 */
[----:B--2---:R-:W-:-:S03]  /*5f30*/  PRMT R4, R17, 0x9910, RZ ;  /* 0x0000991011047816 */ /* 0x004fc600000000ff */
[----:B-1----:R-:W-:Y:S02]  /*5f40*/  IMAD R3, R0, UR4, RZ ;  /* 0x0000000400037c24 */ /* 0x002fe4000f8e02ff */
[----:B------:R-:W-:-:S05]  /*5f50*/  IMAD.MOV.U32 R0, RZ, RZ, R4 ;  /* 0x000000ffff007224 */ /* 0x000fca00078e0004 */
[----:B------:R-:W-:Y:S02]  /*5f60*/  ISETP.GT.AND P1, PT, R0, 0x9, PT ;  /* 0x000000090000780c */ /* 0x000fe40003f24270 */
[----:B0-----:R-:W-:-:S05]  /*5f70*/  IADD3 R8, P0, PT, R3, R8, RZ ;  /* 0x0000000803087210 */ /* 0x001fca0007f1e0ff */
        /* <DEDUP_REMOVED lines=10> */
[----:B------:R-:W-:-:S04]  /*6020*/  IMAD.U32 R22, R22, 0x10000, RZ ;  /* 0x0001000016167824 */ /* 0x000fc800078e00ff */
[----:B------:R-:W0:Y:S02]  /*6030*/  F2I.FTZ.TRUNC.NTZ R3, R22 ;  /* 0x0000001600037305 */ /* 0x000e24000021f100 */
[----:B0-----:R0:W-:Y:S01]  /*6040*/  STG.E.U8 desc[UR36][R8.64], R3 ;  /* 0x0000000308007986 */ /* 0x0011e2000c101124 */
[----:B------:R-:W-:Y:S05]  /*6050*/  BRA `(.L_x_476) ;  /* 0x0000000c007c7947 */ /* 0x000fea0003800000 */
.L_x_474:
[----:B------:R-:W-:-:S06]  /*6060*/  IMAD.U32 R5, R22, 0x10000, RZ ;  /* 0x0001000016057824 */ /* 0x000fcc00078e00ff */
[----:B------:R-:W0:Y:S02]  /*6070*/  F2I.S64.TRUNC R4, R5 ;  /* 0x0000000500047311 */ /* 0x000e24000020d900 */
[----:B0-----:R0:W-:Y:S01]  /*6080*/  STG.E.U8 desc[UR36][R8.64], R4 ;  /* 0x0000000408007986 */ /* 0x0011e2000c101124 */
[----:B------:R-:W-:Y:S05]  /*6090*/  BRA `(.L_x_476) ;  /* 0x0000000c006c7947 */ /* 0x000fea0003800000 */
.L_x_473:
[----:B------:R-:W-:-:S13]  /*60a0*/  ISETP.NE.AND P0, PT, R0, 0x2, PT ;  /* 0x000000020000780c */ /* 0x000fda0003f05270 */
[----:B------:R-:W-:Y:S05]  /*60b0*/  @!P0 BRA `(.L_x_477) ;  /* 0x0000000000308947 */ /* 0x000fea0003800000 */
[----:B------:R-:W-:-:S13]  /*60c0*/  ISETP.NE.AND P0, PT, R0, 0x3, PT ;  /* 0x000000030000780c */ /* 0x000fda0003f05270 */
[----:B------:R-:W-:Y:S05]  /*60d0*/  @!P0 BRA `(.L_x_478) ;  /* 0x0000000000188947 */ /* 0x000fea0003800000 */
[----:B------:R-:W-:-:S13]  /*60e0*/  ISETP.NE.AND P0, PT, R0, 0x4, PT ;  /* 0x000000040000780c */ /* 0x000fda0003f05270 */
[----:B------:R-:W-:Y:S05]  /*60f0*/  @P0 BRA `(.L_x_475) ;  /* 0x0000000800780947 */ /* 0x000fea0003800000 */
[----:B------:R-:W-:-:S06]  /*6100*/  IMAD.U32 R4, R22, 0x10000, RZ ;  /* 0x0001000016047824 */ /* 0x000fcc00078e00ff */
[----:B------:R-:W0:Y:S02]  /*6110*/  F2I.S64.TRUNC R4, R4 ;  /* 0x0000000400047311 */ /* 0x000e24000020d900 */
[----:B0-----:R1:W-:Y:S01]  /*6120*/  STG.E.64 desc[UR36][R8.64], R4 ;  /* 0x0000000408007986 */ /* 0x0013e2000c101b24 */
[----:B------:R-:W-:Y:S05]  /*6130*/  BRA `(.L_x_476) ;  /* 0x0000000c00447947 */ /* 0x000fea0003800000 */
.L_x_478:
[----:B------:R-:W-:-:S04]  /*6140*/  IMAD.U32 R22, R22, 0x10000, RZ ;  /* 0x0001000016167824 */ /* 0x000fc800078e00ff */
[----:B------:R-:W0:Y:S02]  /*6150*/  F2I.FTZ.TRUNC.NTZ R3, R22 ;  /* 0x0000001600037305 */ /* 0x000e24000021f100 */
[----:B0-----:R2:W-:Y:S01]  /*6160*/  STG.E desc[UR36][R8.64], R3 ;  /* 0x0000000308007986 */ /* 0x0015e2000c101924 */
[----:B------:R-:W-:Y:S05]  /*6170*/  BRA `(.L_x_476) ;  /* 0x0000000c00347947 */ /* 0x000fea0003800000 */
.L_x_477:
[----:B------:R-:W-:-:S04]  /*6180*/  IMAD.U32 R22, R22, 0x10000, RZ ;  /* 0x0001000016167824 */ /* 0x000fc800078e00ff */
[----:B------:R-:W0:Y:S02]  /*6190*/  F2I.FTZ.TRUNC.NTZ R3, R22 ;  /* 0x0000001600037305 */ /* 0x000e24000021f100 */
[----:B0-----:R0:W-:Y:S01]  /*61a0*/  STG.E.U16 desc[UR36][R8.64], R3 ;  /* 0x0000000308007986 */ /* 0x0011e2000c101524 */
[----:B------:R-:W-:Y:S05]  /*61b0*/  BRA `(.L_x_476) ;  /* 0x0000000c00247947 */ /* 0x000fea0003800000 */
.L_x_472:
[----:B------:R-:W-:-:S13]  /*61c0*/  ISETP.GT.AND P0, PT, R0, 0x6, PT ;  /* 0x000000060000780c */ /* 0x000fda0003f04270 */
[----:B------:R-:W-:Y:S05]  /*61d0*/  @P0 BRA `(.L_x_479) ;  /* 0x00000000002c0947 */ /* 0x000fea0003800000 */
[----:B------:R-:W-:-:S13]  /*61e0*/  ISETP.NE.AND P0, PT, R0, 0x5, PT ;  /* 0x000000050000780c */ /* 0x000fda0003f05270 */
[----:B------:R-:W-:Y:S05]  /*61f0*/  @!P0 BRA `(.L_x_480) ;  /* 0x0000000000148947 */ /* 0x000fea0003800000 */
[----:B------:R-:W-:-:S13]  /*6200*/  ISETP.NE.AND P0, PT, R0, 0x6, PT ;  /* 0x000000060000780c */ /* 0x000fda0003f05270 */
[----:B------:R-:W-:Y:S05]  /*6210*/  @P0 BRA `(.L_x_475) ;  /* 0x0000000800300947 */ /* 0x000fea0003800000 */
[----:B------:R-:W-:-:S05]  /*6220*/  IMAD.U32 R3, R22, 0x10000, RZ ;  /* 0x0001000016037824 */ /* 0x000fca00078e00ff */
[----:B------:R0:W-:Y:S01]  /*6230*/  STG.E desc[UR36][R8.64], R3 ;  /* 0x0000000308007986 */ /* 0x0001e2000c101924 */
[----:B------:R-:W-:Y:S05]  /*6240*/  BRA `(.L_x_476) ;  /* 0x0000000c00007947 */ /* 0x000fea0003800000 */
.L_x_480:
[----:B------:R-:W-:-:S05]  /*6250*/  IMAD.U32 R0, R22, 0x10000, RZ ;  /* 0x0001000016007824 */ /* 0x000fca00078e00ff */
[----:B------:R-:W-:-:S05]  /*6260*/  F2FP.F16.F32.PACK_AB R0, RZ, R0 ;  /* 0x00000000ff00723e */ /* 0x000fca00000000ff */
[----:B------:R0:W-:Y:S01]  /*6270*/  STG.E.U16 desc[UR36][R8.64], R0 ;  /* 0x0000000008007986 */ /* 0x0001e2000c101524 */
[----:B------:R-:W-:Y:S05]  /*6280*/  BRA `(.L_x_476) ;  /* 0x0000000800f07947 */ /* 0x000fea0003800000 */
.L_x_479:
[----:B------:R-:W-:-:S13]  /*6290*/  ISETP.NE.AND P0, PT, R0, 0x7, PT ;  /* 0x000000070000780c */ /* 0x000fda0003f05270 */
[----:B------:R-:W-:Y:S05]  /*62a0*/  @!P0 BRA `(.L_x_481) ;  /* 0x0000000000348947 */ /* 0x000fea0003800000 */
[----:B------:R-:W-:-:S13]  /*62b0*/  ISETP.NE.AND P0, PT, R0, 0x8, PT ;  /* 0x000000080000780c */ /* 0x000fda0003f05270 */
[----:B------:R-:W-:Y:S05]  /*62c0*/  @!P0 BRA `(.L_x_482) ;  /* 0x0000000000188947 */ /* 0x000fea0003800000 */
[----:B------:R-:W-:-:S13]  /*62d0*/  ISETP.NE.AND P0, PT, R0, 0x9, PT ;  /* 0x000000090000780c */ /* 0x000fda0003f05270 */
[----:B------:R-:W-:Y:S05]  /*62e0*/  @P0 BRA `(.L_x_475) ;  /* 0x0000000400fc0947 */ /* 0x000fea0003800000 */
[----:B------:R-:W-:Y:S02]  /*62f0*/  IMAD.U32 R22, R22, 0x10000, RZ ;  /* 0x0001000016167824 */ /* 0x000fe400078e00ff */
[----:B------:R-:W-:-:S05]  /*6300*/  IMAD.MOV.U32 R23, RZ, RZ, RZ ;  /* 0x000000ffff177224 */ /* 0x000fca00078e00ff */
[----:B------:R0:W-:Y:S01]  /*6310*/  STG.E.64 desc[UR36][R8.64], R22 ;  /* 0x0000001608007986 */ /* 0x0001e2000c101b24 */
[----:B------:R-:W-:Y:S05]  /*6320*/  BRA `(.L_x_476) ;  /* 0x0000000800c87947 */ /* 0x000fea0003800000 */
.L_x_482:
[----:B------:R-:W-:-:S05]  /*6330*/  IMAD.U32 R22, R22, 0x10000, RZ ;  /* 0x0001000016167824 */ /* 0x000fca00078e00ff */
[----:B------:R-:W-:-:S04]  /*6340*/  F2FP.F16.F32.PACK_AB R3, RZ, R22 ;  /* 0x00000016ff03723e */ /* 0x000fc800000000ff */
[----:B------:R-:W-:-:S05]  /*6350*/  PRMT R3, R3, 0x5410, RZ ;  /* 0x0000541003037816 */ /* 0x000fca00000000ff */
[----:B------:R0:W-:Y:S01]  /*6360*/  STG.E desc[UR36][R8.64], R3 ;  /* 0x0000000308007986 */ /* 0x0001e2000c101924 */
[----:B------:R-:W-:Y:S05]  /*6370*/  BRA `(.L_x_476) ;  /* 0x0000000800b47947 */ /* 0x000fea0003800000 */
.L_x_481:
[----:B------:R-:W-:-:S04]  /*6380*/  IMAD.U32 R4, R22, 0x10000, RZ ;  /* 0x0001000016047824 */ /* 0x000fc800078e00ff */
[----:B------:R-:W-:-:S06]  /*6390*/  FMUL.FTZ R4, R4, 1 ;  /* 0x3f80000004047820 */ /* 0x000fcc0000410000 */
[----:B------:R-:W0:Y:S02]  /*63a0*/  F2F.F64.F32 R4, R4 ;  /* 0x0000000400047310 */ /* 0x000e240000201800 */
[----:B0-----:R0:W-:Y:S01]  /*63b0*/  STG.E.64 desc[UR36][R8.64], R4 ;  /* 0x0000000408007986 */ /* 0x0011e2000c101b24 */
[----:B------:R-:W-:Y:S05]  /*63c0*/  BRA `(.L_x_476) ;  /* 0x0000000800a07947 */ /* 0x000fea0003800000 */
.L_x_471:
[----:B------:R-:W-:-:S13]  /*63d0*/  ISETP.GT.AND P0, PT, R0, 0x18, PT ;  /* 0x000000180000780c */ /* 0x000fda0003f04270 */
[----:B------:R-:W-:Y:S05]  /*63e0*/  @!P0 BRA `(.L_x_483) ;  /* 0x0000000400608947 */ /* 0x000fea0003800000 */
        /* <DEDUP_REMOVED lines=8> */
[----:B------:R-:W-:-:S06]  /*6470*/  IMAD.U32 R3, R22, 0x10000, RZ ;  /* 0x0001000016037824 */ /* 0x000fcc00078e00ff */
[----:B------:R-:W0:Y:S02]  /*6480*/  F2I.FTZ.U32.TRUNC.NTZ R3, R3 ;  /* 0x0000000300037305 */ /* 0x000e24000021f000 */
[----:B0-----:R0:W-:Y:S01]  /*6490*/  STG.E.U16 desc[UR36][R8.64], R3 ;  /* 0x0000000308007986 */ /* 0x0011e2000c101524 */
[----:B------:R-:W-:Y:S05]  /*64a0*/  BRA `(.L_x_476) ;  /* 0x0000000800687947 */ /* 0x000fea0003800000 */
.L_x_486:
[----:B------:R-:W-:Y:S01]  /*64b0*/  IMAD.U32 R5, R22, 0x10000, RZ ;  /* 0x0001000016057824 */ /* 0x000fe200078e00ff */
[----:B------:R-:W-:Y:S01]  /*64c0*/  BSSY.RECONVERGENT B0, `(.L_x_487) ;  /* 0x0000013000007945 */ /* 0x000fe20003800200 */
[----:B------:R-:W-:-:S03]  /*64d0*/  IMAD.MOV.U32 R4, RZ, RZ, 0x80 ;  /* 0x00000080ff047424 */ /* 0x000fc600078e00ff */
        /* <DEDUP_REMOVED lines=14> */
.L_x_489:
[----:B------:R-:W-:-:S04]  /*65c0*/  SHF.R.U32.HI R3, RZ, 0x18, R5 ;  /* 0x00000018ff037819 */ /* 0x000fc80000011605 */
[----:B------:R-:W-:-:S04]  /*65d0*/  LOP3.LUT R0, R0, 0x80, R3, 0xf8, !PT ;  /* 0x0000008000007812 */ /* 0x000fc800078ef803 */
[----:B------:R-:W-:-:S07]  /*65e0*/  PRMT R4, R0, 0x7610, R4 ;  /* 0x0000761000047816 */ /* 0x000fce0000000004 */
.L_x_488:
[----:B------:R-:W-:Y:S05]  /*65f0*/  BSYNC.RECONVERGENT B0 ;  /* 0x0000000000007941 */ /* 0x000fea0003800200 */
.L_x_487:
[----:B------:R0:W-:Y:S01]  /*6600*/  STG.E.U8 desc[UR36][R8.64], R4 ;  /* 0x0000000408007986 */ /* 0x0001e2000c101124 */
[----:B------:R-:W-:Y:S05]  /*6610*/  BRA `(.L_x_476) ;  /* 0x00000008000c7947 */ /* 0x000fea0003800000 */
.L_x_485:
        /* <DEDUP_REMOVED lines=17> */
.L_x_492:
[----:B------:R-:W-:-:S04]  /*6730*/  SHF.R.U32.HI R3, RZ, 0x18, R5 ;  /* 0x00000018ff037819 */ /* 0x000fc80000011605 */
[----:B------:R-:W-:-:S04]  /*6740*/  LOP3.LUT R0, R0, 0x80, R3, 0xf8, !PT ;  /* 0x0000008000007812 */ /* 0x000fc800078ef803 */
[----:B------:R-:W-:-:S07]  /*6750*/  PRMT R4, R0, 0x7610, R4 ;  /* 0x0000761000047816 */ /* 0x000fce0000000004 */
.L_x_491:
[----:B------:R-:W-:Y:S05]  /*6760*/  BSYNC.RECONVERGENT B0 ;  /* 0x0000000000007941 */ /* 0x000fea0003800200 */
.L_x_490:
[----:B------:R0:W-:Y:S01]  /*6770*/  STG.E.U8 desc[UR36][R8.64], R4 ;  /* 0x0000000408007986 */ /* 0x0001e2000c101124 */
[----:B------:R-:W-:Y:S05]  /*6780*/  BRA `(.L_x_476) ;  /* 0x0000000400b07947 */ /* 0x000fea0003800000 */
.L_x_484:
[----:B------:R-:W-:-:S13]  /*6790*/  ISETP.NE.AND P0, PT, R0, 0x1c, PT ;  /* 0x0000001c0000780c */ /* 0x000fda0003f05270 */
[----:B------:R-:W-:Y:S05]  /*67a0*/  @!P0 BRA `(.L_x_493) ;  /* 0x0000000000608947 */ /* 0x000fea0003800000 */
[----:B------:R-:W-:-:S13]  /*67b0*/  ISETP.NE.AND P0, PT, R0, 0x1d, PT ;  /* 0x0000001d0000780c */ /* 0x000fda0003f05270 */
[----:B------:R-:W-:Y:S05]  /*67c0*/  @!P0 BRA `(.L_x_494) ;  /* 0x0000000000488947 */ /* 0x000fea0003800000 */
[----:B------:R-:W-:-:S13]  /*67d0*/  ISETP.NE.AND P0, PT, R0, 0x2c, PT ;  /* 0x0000002c0000780c */ /* 0x000fda0003f05270 */
[----:B------:R-:W-:Y:S05]  /*67e0*/  @P0 BRA `(.L_x_475) ;  /* 0x0000000000bc0947 */ /* 0x000fea0003800000 */
[----:B------:R-:W-:-:S05]  /*67f0*/  IMAD.U32 R22, R22, 0x10000, RZ ;  /* 0x0001000016167824 */ /* 0x000fca00078e00ff */
        /* <DEDUP_REMOVED lines=15> */
.L_x_494:
[----:B------:R-:W-:-:S06]  /*68f0*/  IMAD.U32 R4, R22, 0x10000, RZ ;  /* 0x0001000016047824 */ /* 0x000fcc00078e00ff */
[----:B------:R-:W0:Y:S02]  /*6900*/  F2I.U64.TRUNC R4, R4 ;  /* 0x0000000400047311 */ /* 0x000e24000020d800 */
[----:B0-----:R0:W-:Y:S01]  /*6910*/  STG.E.64 desc[UR36][R8.64], R4 ;  /* 0x0000000408007986 */ /* 0x0011e2000c101b24 */
[----:B------:R-:W-:Y:S05]  /*6920*/  BRA `(.L_x_476) ;  /* 0x0000000400487947 */ /* 0x000fea0003800000 */
.L_x_493:
[----:B------:R-:W-:-:S04]  /*6930*/  IMAD.U32 R22, R22, 0x10000, RZ ;  /* 0x0001000016167824 */ /* 0x000fc800078e00ff */
[----:B------:R-:W0:Y:S02]  /*6940*/  F2I.FTZ.U32.TRUNC.NTZ R3, R22 ;  /* 0x0000001600037305 */ /* 0x000e24000021f000 */
[----:B0-----:R0:W-:Y:S01]  /*6950*/  STG.E desc[UR36][R8.64], R3 ;  /* 0x0000000308007986 */ /* 0x0011e2000c101924 */
[----:B------:R-:W-:Y:S05]  /*6960*/  BRA `(.L_x_476) ;  /* 0x0000000400387947 */ /* 0x000fea0003800000 */
.L_x_483:
[----:B------:R-:W-:-:S13]  /*6970*/  ISETP.GT.AND P0, PT, R0, 0xe, PT ;  /* 0x0000000e0000780c */ /* 0x000fda0003f04270 */
[----:B------:R-:W-:Y:S05]  /*6980*/  @P0 BRA `(.L_x_495) ;  /* 0x00000000003c0947 */ /* 0x000fea0003800000 */
[----:B------:R-:W-:-:S13]  /*6990*/  ISETP.NE.AND P0, PT, R0, 0xa, PT ;  /* 0x0000000a0000780c */ /* 0x000fda0003f05270 */
[----:B------:R-:W-:Y:S05]  /*69a0*/  @!P0 BRA `(.L_x_496) ;  /* 0x00000000001c8947 */ /* 0x000fea0003800000 */
[----:B------:R-:W-:-:S13]  /*69b0*/  ISETP.NE.AND P0, PT, R0, 0xb, PT ;  /* 0x0000000b0000780c */ /* 0x000fda0003f05270 */
[----:B------:R-:W-:Y:S05]  /*69c0*/  @P0 BRA `(.L_x_475) ;  /* 0x0000000000440947 */ /* 0x000fea0003800000 */
[----:B------:R-:W-:-:S05]  /*69d0*/  IMAD.U32 R22, R22, 0x10000, RZ ;  /* 0x0001000016167824 */ /* 0x000fca00078e00ff */
[----:B------:R-:W-:-:S04]  /*69e0*/  FSETP.NEU.FTZ.AND P0, PT, R22, RZ, PT ;  /* 0x000000ff1600720b */ /* 0x000fc80003f1d000 */
[----:B------:R-:W-:-:S05]  /*69f0*/  SEL R3, RZ, 0x1, !P0 ;  /* 0x00000001ff037807 */ /* 0x000fca0004000000 */
[----:B------:R0:W-:Y:S01]  /*6a00*/  STG.E.U8 desc[UR36][R8.64], R3 ;  /* 0x0000000308007986 */ /* 0x0001e2000c101124 */
[----:B------:R-:W-:Y:S05]  /*6a10*/  BRA `(.L_x_476) ;  /* 0x00000004000c7947 */ /* 0x000fea0003800000 */
.L_x_496:
[----:B------:R-:W-:Y:S01]  /*6a20*/  IMAD.U32 R22, R22, 0x10000, RZ ;  /* 0x0001000016167824 */ /* 0x000fe200078e00ff */
[----:B------:R-:W-:-:S03]  /*6a30*/  CS2R R6, SRZ ;  /* 0x0000000000067805 */ /* 0x000fc6000001ff00 */
[----:B------:R-:W-:-:S06]  /*6a40*/  FMUL.FTZ R4, R22, 1 ;  /* 0x3f80000016047820 */ /* 0x000fcc0000410000 */
[----:B------:R-:W0:Y:S02]  /*6a50*/  F2F.F64.F32 R4, R4 ;  /* 0x0000000400047310 */ /* 0x000e240000201800 */
[----:B0-----:R0:W-:Y:S01]  /*6a60*/  STG.E.128 desc[UR36][R8.64], R4 ;  /* 0x0000000408007986 */ /* 0x0011e2000c101d24 */
[----:B------:R-:W-:Y:S05]  /*6a70*/  BRA `(.L_x_476) ;  /* 0x0000000000f47947 */ /* 0x000fea0003800000 */
.L_x_495:
[----:B------:R-:W-:-:S13]  /*6a80*/  ISETP.NE.AND P0, PT, R0, 0xf, PT ;  /* 0x0000000f0000780c */ /* 0x000fda0003f05270 */
[----:B------:R-:W-:Y:S05]  /*6a90*/  @!P0 BRA `(.L_x_497) ;  /* 0x0000000000e88947 */ /* 0x000fea0003800000 */
[----:B------:R-:W-:-:S13]  /*6aa0*/  ISETP.NE.AND P0, PT, R0, 0x17, PT ;  /* 0x000000170000780c */ /* 0x000fda0003f05270 */
[----:B------:R-:W-:Y:S05]  /*6ab0*/  @!P0 BRA `(.L_x_498) ;  /* 0x0000000000908947 */ /* 0x000fea0003800000 */
[----:B------:R-:W-:-:S13]  /*6ac0*/  ISETP.NE.AND P0, PT, R0, 0x18, PT ;  /* 0x000000180000780c */ /* 0x000fda0003f05270 */
[----:B------:R-:W-:Y:S05]  /*6ad0*/  @!P0 BRA `(.L_x_499) ;  /* 0x0000000000448947 */ /* 0x000fea0003800000 */
.L_x_475:
        /* <DEDUP_REMOVED lines=16> */
.L_x_500:
[----:B------:R-:W-:Y:S05]  /*6be0*/  BRA `(.L_x_476) ;  /* 0x0000000000987947 */ /* 0x000fea0003800000 */
.L_x_499:
[----:B------:R-:W-:Y:S01]  /*6bf0*/  IMAD.U32 R5, R22, 0x10000, RZ ;  /* 0x0001000016057824 */ /* 0x000fe200078e00ff */
[----:B------:R-:W-:Y:S01]  /*6c00*/  BSSY.RECONVERGENT B0, `(.L_x_501) ;  /* 0x000000c000007945 */ /* 0x000fe20003800200 */
[----:B------:R-:W-:-:S03]  /*6c10*/  IMAD.MOV.U32 R0, RZ, RZ, 0x7f ;  /* 0x0000007fff007424 */ /* 0x000fc600078e00ff */
        /* <DEDUP_REMOVED lines=10> */
.L_x_502:
[----:B------:R-:W-:Y:S05]  /*6cc0*/  BSYNC.RECONVERGENT B0 ;  /* 0x0000000000007941 */ /* 0x000fea0003800200 */
.L_x_501:
[----:B------:R-:W-:-:S05]  /*6cd0*/  LOP3.LUT R3, R0, 0x80, R3, 0xf8, !PT ;  /* 0x0000008000037812 */ /* 0x000fca00078ef803 */
[----:B------:R0:W-:Y:S01]  /*6ce0*/  STG.E.U8 desc[UR36][R8.64], R3 ;  /* 0x0000000308007986 */ /* 0x0001e2000c101124 */
[----:B------:R-:W-:Y:S05]  /*6cf0*/  BRA `(.L_x_476) ;  /* 0x0000000000547947 */ /* 0x000fea0003800000 */
.L_x_498:
[----:B------:R-:W-:Y:S01]  /*6d00*/  IMAD.U32 R3, R22, 0x10000, RZ ;  /* 0x0001000016037824 */ /* 0x000fe200078e00ff */
        /* <DEDUP_REMOVED lines=11> */
.L_x_504:
[----:B------:R-:W-:Y:S01]  /*6dc0*/  IMAD.MOV.U32 R0, RZ, RZ, 0x7f ;  /* 0x0000007fff007424 */ /* 0x000fe200078e00ff */
[----:B------:R-:W-:-:S04]  /*6dd0*/  ISETP.GT.U32.AND P0, PT, R4, 0x7f800000, PT ;  /* 0x7f8000000400780c */ /* 0x000fc80003f04070 */
[----:B------:R-:W-:-:S09]  /*6de0*/  SEL R0, R0, 0x7c, P0 ;  /* 0x0000007c00007807 */ /* 0x000fd20000000000 */
.L_x_505:
[----:B------:R-:W-:Y:S05]  /*6df0*/  BSYNC.RECONVERGENT B0 ;  /* 0x0000000000007941 */ /* 0x000fea0003800200 */
.L_x_503:
[----:B------:R-:W-:-:S04]  /*6e00*/  SHF.R.U32.HI R3, RZ, 0x18, R3 ;  /* 0x00000018ff037819 */ /* 0x000fc80000011603 */
[----:B------:R-:W-:-:S05]  /*6e10*/  LOP3.LUT R3, R0, 0x80, R3, 0xf8, !PT ;  /* 0x0000008000037812 */ /* 0x000fca00078ef803 */
[----:B------:R0:W-:Y:S01]  /*6e20*/  STG.E.U8 desc[UR36][R8.64], R3 ;  /* 0x0000000308007986 */ /* 0x0001e2000c101124 */
[----:B------:R-:W-:Y:S05]  /*6e30*/  BRA `(.L_x_476) ;  /* 0x0000000000047947 */ /* 0x000fea0003800000 */
.L_x_497:
[----:B------:R0:W-:Y:S02]  /*6e40*/  STG.E.U16 desc[UR36][R8.64], R22 ;  /* 0x0000001608007986 */ /* 0x0001e4000c101524 */
.L_x_476:
[----:B------:R-:W-:-:S05]  /*6e50*/  VIADD R25, R25, 0x80 ;  /* 0x0000008019197836 */ /* 0x000fca0000000000 */
[----:B------:R-:W-:-:S13]  /*6e60*/  ISETP.GE.AND P0, PT, R25, R16, PT ;  /* 0x000000101900720c */ /* 0x000fda0003f06270 */
[----:B------:R-:W-:Y:S05]  /*6e70*/  @P0 BRA `(.L_x_470) ;  /* 0x0000000c00d80947 */ /* 0x000fea0003800000 */
[----:B------:R-:W5:Y:S01]  /*6e80*/  LDCU UR4, c[0x0][0x3a8] ;  /* 0x00007500ff0477ac */ /* 0x000f620008000800 */
[----:B012---:R-:W0:Y:S01]  /*6e90*/  LDC.64 R8, c[0x0][0x388] ;  /* 0x0000e200ff087b82 */ /* 0x007e220000000a00 */
[----:B------:R-:W-:Y:S01]  /*6ea0*/  IMAD R0, R2, 0x200, R25 ;  /* 0x0000020002007824 */ /* 0x000fe200078e0219 */
[----:B------:R-:W-:-:S03]  /*6eb0*/  PRMT R4, R17, 0x9910, RZ ;  /* 0x0000991011047816 */ /* 0x000fc600000000ff */
[----:B-----5:R-:W-:Y:S02]  /*6ec0*/  IMAD R3, R0, UR4, RZ ;  /* 0x0000000400037c24 */ /* 0x020fe4000f8e02ff */
        /* <DEDUP_REMOVED lines=13> */
[----:B---3--:R-:W-:-:S04]  /*6fa0*/  IMAD.U32 R18, R18, 0x10000, RZ ;  /* 0x0001000012127824 */ /* 0x008fc800078e00ff */
[----:B------:R-:W0:Y:S02]  /*6fb0*/  F2I.FTZ.TRUNC.NTZ R3, R18 ;  /* 0x0000001200037305 */ /* 0x000e24000021f100 */
[----:B0-----:R0:W-:Y:S01]  /*6fc0*/  STG.E.U8 desc[UR36][R8.64], R3 ;  /* 0x0000000308007986 */ /* 0x0011e2000c101124 */
[----:B------:R-:W-:Y:S05]  /*6fd0*/  BRA `(.L_x_511) ;  /* 0x0000000c007c7947 */ /* 0x000fea0003800000 */
.L_x_509:
[----:B---3--:R-:W-:-:S06]  /*6fe0*/  IMAD.U32 R5, R18, 0x10000, RZ ;  /* 0x0001000012057824 */ /* 0x008fcc00078e00ff */
[----:B------:R-:W0:Y:S02]  /*6ff0*/  F2I.S64.TRUNC R4, R5 ;  /* 0x0000000500047311 */ /* 0x000e24000020d900 */
[----:B0-----:R0:W-:Y:S01]  /*7000*/  STG.E.U8 desc[UR36][R8.64], R4 ;  /* 0x0000000408007986 */ /* 0x0011e2000c101124 */
[----:B------:R-:W-:Y:S05]  /*7010*/  BRA `(.L_x_511) ;  /* 0x0000000c006c7947 */ /* 0x000fea0003800000 */
.L_x_508:
[----:B------:R-:W-:-:S13]  /*7020*/  ISETP.NE.AND P0, PT, R0, 0x2, PT ;  /* 0x000000020000780c */ /* 0x000fda0003f05270 */
[----:B------:R-:W-:Y:S05]  /*7030*/  @!P0 BRA `(.L_x_512) ;  /* 0x0000000000308947 */ /* 0x000fea0003800000 */
[----:B------:R-:W-:-:S13]  /*7040*/  ISETP.NE.AND P0, PT, R0, 0x3, PT ;  /* 0x000000030000780c */ /* 0x000fda0003f05270 */
[----:B------:R-:W-:Y:S05]  /*7050*/  @!P0 BRA `(.L_x_513) ;  /* 0x0000000000188947 */ /* 0x000fea0003800000 */
[----:B------:R-:W-:-:S13]  /*7060*/  ISETP.NE.AND P0, PT, R0, 0x4, PT ;  /* 0x000000040000780c */ /* 0x000fda0003f05270 */
[----:B------:R-:W-:Y:S05]  /*7070*/  @P0 BRA `(.L_x_510) ;  /* 0x0000000800780947 */ /* 0x000fea0003800000 */
[----:B---3--:R-:W-:-:S06]  /*7080*/  IMAD.U32 R4, R18, 0x10000, RZ ;  /* 0x0001000012047824 */ /* 0x008fcc00078e00ff */
[----:B------:R-:W0:Y:S02]  /*7090*/  F2I.S64.TRUNC R4, R4 ;  /* 0x0000000400047311 */ /* 0x000e24000020d900 */
[----:B0-----:R0:W-:Y:S01]  /*70a0*/  STG.E.64 desc[UR36][R8.64], R4 ;  /* 0x0000000408007986 */ /* 0x0011e2000c101b24 */
[----:B------:R-:W-:Y:S05]  /*70b0*/  BRA `(.L_x_511) ;  /* 0x0000000c00447947 */ /* 0x000fea0003800000 */
.L_x_513:
[----:B---3--:R-:W-:-:S04]  /*70c0*/  IMAD.U32 R18, R18, 0x10000, RZ ;  /* 0x0001000012127824 */ /* 0x008fc800078e00ff */
[----:B------:R-:W0:Y:S02]  /*70d0*/  F2I.FTZ.TRUNC.NTZ R3, R18 ;  /* 0x0000001200037305 */ /* 0x000e24000021f100 */
[----:B0-----:R0:W-:Y:S01]  /*70e0*/  STG.E desc[UR36][R8.64], R3 ;  /* 0x0000000308007986 */ /* 0x0011e2000c101924 */
[----:B------:R-:W-:Y:S05]  /*70f0*/  BRA `(.L_x_511) ;  /* 0x0000000c00347947 */ /* 0x000fea0003800000 */
.L_x_512:
[----:B---3--:R-:W-:-:S04]  /*7100*/  IMAD.U32 R18, R18, 0x10000, RZ ;  /* 0x0001000012127824 */ /* 0x008fc800078e00ff */
[----:B------:R-:W0:Y:S02]  /*7110*/  F2I.FTZ.TRUNC.NTZ R3, R18 ;  /* 0x0000001200037305 */ /* 0x000e24000021f100 */
[----:B0-----:R0:W-:Y:S01]  /*7120*/  STG.E.U16 desc[UR36][R8.64], R3 ;  /* 0x0000000308007986 */ /* 0x0011e2000c101524 */
[----:B------:R-:W-:Y:S05]  /*7130*/  BRA `(.L_x_511) ;  /* 0x0000000c00247947 */ /* 0x000fea0003800000 */
.L_x_507:
[----:B------:R-:W-:-:S13]  /*7140*/  ISETP.GT.AND P0, PT, R0, 0x6, PT ;  /* 0x000000060000780c */ /* 0x000fda0003f04270 */
[----:B------:R-:W-:Y:S05]  /*7150*/  @P0 BRA `(.L_x_514) ;  /* 0x00000000002c0947 */ /* 0x000fea0003800000 */
[----:B------:R-:W-:-:S13]  /*7160*/  ISETP.NE.AND P0, PT, R0, 0x5, PT ;  /* 0x000000050000780c */ /* 0x000fda0003f05270 */
[----:B------:R-:W-:Y:S05]  /*7170*/  @!P0 BRA `(.L_x_515) ;  /* 0x0000000000148947 */ /* 0x000fea0003800000 */
[----:B------:R-:W-:-:S13]  /*7180*/  ISETP.NE.AND P0, PT, R0, 0x6, PT ;  /* 0x000000060000780c */ /* 0x000fda0003f05270 */
[----:B------:R-:W-:Y:S05]  /*7190*/  @P0 BRA `(.L_x_510) ;  /* 0x0000000800300947 */ /* 0x000fea0003800000 */
[----:B---3--:R-:W-:-:S05]  /*71a0*/  IMAD.U32 R3, R18, 0x10000, RZ ;  /* 0x0001000012037824 */ /* 0x008fca00078e00ff */
[----:B------:R0:W-:Y:S01]  /*71b0*/  STG.E desc[UR36][R8.64], R3 ;  /* 0x0000000308007986 */ /* 0x0001e2000c101924 */
[----:B------:R-:W-:Y:S05]  /*71c0*/  BRA `(.L_x_511) ;  /* 0x0000000c00007947 */ /* 0x000fea0003800000 */
.L_x_515:
[----:B---3--:R-:W-:-:S05]  /*71d0*/  IMAD.U32 R0, R18, 0x10000, RZ ;  /* 0x0001000012007824 */ /* 0x008fca00078e00ff */
[----:B------:R-:W-:-:S05]  /*71e0*/  F2FP.F16.F32.PACK_AB R0, RZ, R0 ;  /* 0x00000000ff00723e */ /* 0x000fca00000000ff */
[----:B------:R0:W-:Y:S01]  /*71f0*/  STG.E.U16 desc[UR36][R8.64], R0 ;  /* 0x0000000008007986 */ /* 0x0001e2000c101524 */
[----:B------:R-:W-:Y:S05]  /*7200*/  BRA `(.L_x_511) ;  /* 0x0000000800f07947 */ /* 0x000fea0003800000 */
.L_x_514:
[----:B------:R-:W-:-:S13]  /*7210*/  ISETP.NE.AND P0, PT, R0, 0x7, PT ;  /* 0x000000070000780c */ /* 0x000fda0003f05270 */
[----:B------:R-:W-:Y:S05]  /*7220*/  @!P0 BRA `(.L_x_516) ;  /* 0x0000000000348947 */ /* 0x000fea0003800000 */
[----:B------:R-:W-:-:S13]  /*7230*/  ISETP.NE.AND P0, PT, R0, 0x8, PT ;  /* 0x000000080000780c */ /* 0x000fda0003f05270 */
[----:B------:R-:W-:Y:S05]  /*7240*/  @!P0 BRA `(.L_x_517) ;  /* 0x0000000000188947 */ /* 0x000fea0003800000 */
[----:B------:R-:W-:-:S13]  /*7250*/  ISETP.NE.AND P0, PT, R0, 0x9, PT ;  /* 0x000000090000780c */ /* 0x000fda0003f05270 */
[----:B------:R-:W-:Y:S05]  /*7260*/  @P0 BRA `(.L_x_510) ;  /* 0x0000000400fc0947 */ /* 0x000fea0003800000 */
[----:B---3--:R-:W-:Y:S02]  /*7270*/  IMAD.U32 R4, R18, 0x10000, RZ ;  /* 0x0001000012047824 */ /* 0x008fe400078e00ff */
[----:B------:R-:W-:-:S05]  /*7280*/  IMAD.MOV.U32 R5, RZ, RZ, RZ ;  /* 0x000000ffff057224 */ /* 0x000fca00078e00ff */
[----:B------:R0:W-:Y:S01]  /*7290*/  STG.E.64 desc[UR36][R8.64], R4 ;  /* 0x0000000408007986 */ /* 0x0001e2000c101b24 */
[----:B------:R-:W-:Y:S05]  /*72a0*/  BRA `(.L_x_511) ;  /* 0x0000000800c87947 */ /* 0x000fea0003800000 */
.L_x_517:
[----:B---3--:R-:W-:-:S05]  /*72b0*/  IMAD.U32 R18, R18, 0x10000, RZ ;  /* 0x0001000012127824 */ /* 0x008fca00078e00ff */
[----:B------:R-:W-:-:S04]  /*72c0*/  F2FP.F16.F32.PACK_AB R3, RZ, R18 ;  /* 0x00000012ff03723e */ /* 0x000fc800000000ff */
[----:B------:R-:W-:-:S05]  /*72d0*/  PRMT R3, R3, 0x5410, RZ ;  /* 0x0000541003037816 */ /* 0x000fca00000000ff */
[----:B------:R0:W-:Y:S01]  /*72e0*/  STG.E desc[UR36][R8.64], R3 ;  /* 0x0000000308007986 */ /* 0x0001e2000c101924 */
[----:B------:R-:W-:Y:S05]  /*72f0*/  BRA `(.L_x_511) ;  /* 0x0000000800b47947 */ /* 0x000fea0003800000 */
.L_x_516:
[----:B---3--:R-:W-:-:S04]  /*7300*/  IMAD.U32 R4, R18, 0x10000, RZ ;  /* 0x0001000012047824 */ /* 0x008fc800078e00ff */
[----:B------:R-:W-:-:S06]  /*7310*/  FMUL.FTZ R4, R4, 1 ;  /* 0x3f80000004047820 */ /* 0x000fcc0000410000 */
[----:B------:R-:W0:Y:S02]  /*7320*/  F2F.F64.F32 R4, R4 ;  /* 0x0000000400047310 */ /* 0x000e240000201800 */
[----:B0-----:R0:W-:Y:S01]  /*7330*/  STG.E.64 desc[UR36][R8.64], R4 ;  /* 0x0000000408007986 */ /* 0x0011e2000c101b24 */
[----:B------:R-:W-:Y:S05]  /*7340*/  BRA `(.L_x_511) ;  /* 0x0000000800a07947 */ /* 0x000fea0003800000 */
.L_x_506:
        /* <DEDUP_REMOVED lines=10> */
[----:B---3--:R-:W-:-:S06]  /*73f0*/  IMAD.U32 R3, R18, 0x10000, RZ ;  /* 0x0001000012037824 */ /* 0x008fcc00078e00ff */
[----:B------:R-:W0:Y:S02]  /*7400*/  F2I.FTZ.U32.TRUNC.NTZ R3, R3 ;  /* 0x0000000300037305 */ /* 0x000e24000021f000 */
[----:B0-----:R0:W-:Y:S01]  /*7410*/  STG.E.U16 desc[UR36][R8.64], R3 ;  /* 0x0000000308007986 */ /* 0x0011e2000c101524 */
[----:B------:R-:W-:Y:S05]  /*7420*/  BRA `(.L_x_511) ;  /* 0x0000000800687947 */ /* 0x000fea0003800000 */
.L_x_521:
[----:B---3--:R-:W-:Y:S01]  /*7430*/  IMAD.U32 R5, R18, 0x10000, RZ ;  /* 0x0001000012057824 */ /* 0x008fe200078e00ff */
        /* <DEDUP_REMOVED lines=16> */
.L_x_524:
[----:B------:R-:W-:-:S04]  /*7540*/  SHF.R.U32.HI R3, RZ, 0x18, R5 ;  /* 0x00000018ff037819 */ /* 0x000fc80000011605 */
[----:B------:R-:W-:-:S04]  /*7550*/  LOP3.LUT R0, R0, 0x80, R3, 0xf8, !PT ;  /* 0x0000008000007812 */ /* 0x000fc800078ef803 */
[----:B------:R-:W-:-:S07]  /*7560*/  PRMT R4, R0, 0x7610, R4 ;  /* 0x0000761000047816 */ /* 0x000fce0000000004 */
.L_x_523:
[----:B------:R-:W-:Y:S05]  /*7570*/  BSYNC.RECONVERGENT B0 ;  /* 0x0000000000007941 */ /* 0x000fea0003800200 */
.L_x_522:
[----:B------:R0:W-:Y:S01]  /*7580*/  STG.E.U8 desc[UR36][R8.64], R4 ;  /* 0x0000000408007986 */ /* 0x0001e2000c101124 */
[----:B------:R-:W-:Y:S05]  /*7590*/  BRA `(.L_x_511) ;  /* 0x00000008000c7947 */ /* 0x000fea0003800000 */
.L_x_520:
        /* <DEDUP_REMOVED lines=17> */
.L_x_527:
[----:B------:R-:W-:-:S04]  /*76b0*/  SHF.R.U32.HI R3, RZ, 0x18, R5 ;  /* 0x00000018ff037819 */ /* 0x000fc80000011605 */
[----:B------:R-:W-:-:S04]  /*76c0*/  LOP3.LUT R0, R0, 0x80, R3, 0xf8, !PT ;  /* 0x0000008000007812 */ /* 0x000fc800078ef803 */
[----:B------:R-:W-:-:S07]  /*76d0*/  PRMT R4, R0, 0x7610, R4 ;  /* 0x0000761000047816 */ /* 0x000fce0000000004 */
.L_x_526:
[----:B------:R-:W-:Y:S05]  /*76e0*/  BSYNC.RECONVERGENT B0 ;  /* 0x0000000000007941 */ /* 0x000fea0003800200 */
.L_x_525:
[----:B------:R0:W-:Y:S01]  /*76f0*/  STG.E.U8 desc[UR36][R8.64], R4 ;  /* 0x0000000408007986 */ /* 0x0001e2000c101124 */
[----:B------:R-:W-:Y:S05]  /*7700*/  BRA `(.L_x_511) ;  /* 0x0000000400b07947 */ /* 0x000fea0003800000 */
.L_x_519:
[----:B------:R-:W-:-:S13]  /*7710*/  ISETP.NE.AND P0, PT, R0, 0x1c, PT ;  /* 0x0000001c0000780c */ /* 0x000fda0003f05270 */
[----:B------:R-:W-:Y:S05]  /*7720*/  @!P0 BRA `(.L_x_528) ;  /* 0x0000000000608947 */ /* 0x000fea0003800000 */
[----:B------:R-:W-:-:S13]  /*7730*/  ISETP.NE.AND P0, PT, R0, 0x1d, PT ;  /* 0x0000001d0000780c */ /* 0x000fda0003f05270 */
[----:B------:R-:W-:Y:S05]  /*7740*/  @!P0 BRA `(.L_x_529) ;  /* 0x0000000000488947 */ /* 0x000fea0003800000 */
[----:B------:R-:W-:-:S13]  /*7750*/  ISETP.NE.AND P0, PT, R0, 0x2c, PT ;  /* 0x0000002c0000780c */ /* 0x000fda0003f05270 */
[----:B------:R-:W-:Y:S05]  /*7760*/  @P0 BRA `(.L_x_510) ;  /* 0x0000000000bc0947 */ /* 0x000fea0003800000 */
[----:B---3--:R-:W-:-:S05]  /*7770*/  IMAD.U32 R18, R18, 0x10000, RZ ;  /* 0x0001000012127824 */ /* 0x008fca00078e00ff */
        /* <DEDUP_REMOVED lines=15> */
.L_x_529:
[----:B---3--:R-:W-:-:S06]  /*7870*/  IMAD.U32 R4, R18, 0x10000, RZ ;  /* 0x0001000012047824 */ /* 0x008fcc00078e00ff */
[----:B------:R-:W0:Y:S02]  /*7880*/  F2I.U64.TRUNC R4, R4 ;  /* 0x0000000400047311 */ /* 0x000e24000020d800 */
[----:B0-----:R0:W-:Y:S01]  /*7890*/  STG.E.64 desc[UR36][R8.64], R4 ;  /* 0x0000000408007986 */ /* 0x0011e2000c101b24 */
[----:B------:R-:W-:Y:S05]  /*78a0*/  BRA `(.L_x_511) ;  /* 0x0000000400487947 */ /* 0x000fea0003800000 */
.L_x_528:
[----:B---3--:R-:W-:-:S04]  /*78b0*/  IMAD.U32 R18, R18, 0x10000, RZ ;  /* 0x0001000012127824 */ /* 0x008fc800078e00ff */
[----:B------:R-:W0:Y:S02]  /*78c0*/  F2I.FTZ.U32.TRUNC.NTZ R3, R18 ;  /* 0x0000001200037305 */ /* 0x000e24000021f000 */
[----:B0-----:R0:W-:Y:S01]  /*78d0*/  STG.E desc[UR36][R8.64], R3 ;  /* 0x0000000308007986 */ /* 0x0011e2000c101924 */
[----:B------:R-:W-:Y:S05]  /*78e0*/  BRA `(.L_x_511) ;  /* 0x0000000400387947 */ /* 0x000fea0003800000 */
.L_x_518:
[----:B------:R-:W-:-:S13]  /*78f0*/  ISETP.GT.AND P0, PT, R0, 0xe, PT ;  /* 0x0000000e0000780c */ /* 0x000fda0003f04270 */
[----:B------:R-:W-:Y:S05]  /*7900*/  @P0 BRA `(.L_x_530) ;  /* 0x00000000003c0947 */ /* 0x000fea0003800000 */
[----:B------:R-:W-:-:S13]  /*7910*/  ISETP.NE.AND P0, PT, R0, 0xa, PT ;  /* 0x0000000a0000780c */ /* 0x000fda0003f05270 */
[----:B------:R-:W-:Y:S05]  /*7920*/  @!P0 BRA `(.L_x_531) ;  /* 0x00000000001c8947 */ /* 0x000fea0003800000 */
[----:B------:R-:W-:-:S13]  /*7930*/  ISETP.NE.AND P0, PT, R0, 0xb, PT ;  /* 0x0000000b0000780c */ /* 0x000fda0003f05270 */
[----:B------:R-:W-:Y:S05]  /*7940*/  @P0 BRA `(.L_x_510) ;  /* 0x0000000000440947 */ /* 0x000fea0003800000 */
[----:B---3--:R-:W-:-:S05]  /*7950*/  IMAD.U32 R18, R18, 0x10000, RZ ;  /* 0x0001000012127824 */ /* 0x008fca00078e00ff */
[----:B------:R-:W-:-:S04]  /*7960*/  FSETP.NEU.FTZ.AND P0, PT, R18, RZ, PT ;  /* 0x000000ff1200720b */ /* 0x000fc80003f1d000 */
[----:B------:R-:W-:-:S05]  /*7970*/  SEL R3, RZ, 0x1, !P0 ;  /* 0x00000001ff037807 */ /* 0x000fca0004000000 */
[----:B------:R3:W-:Y:S01]  /*7980*/  STG.E.U8 desc[UR36][R8.64], R3 ;  /* 0x0000000308007986 */ /* 0x0007e2000c101124 */
[----:B------:R-:W-:Y:S05]  /*7990*/  BRA `(.L_x_511) ;  /* 0x00000004000c7947 */ /* 0x000fea0003800000 */
.L_x_531:
[----:B---3--:R-:W-:Y:S01]  /*79a0*/  IMAD.U32 R18, R18, 0x10000, RZ ;  /* 0x0001000012127824 */ /* 0x008fe200078e00ff */
[----:B------:R-:W-:-:S03]  /*79b0*/  CS2R R6, SRZ ;  /* 0x0000000000067805 */ /* 0x000fc6000001ff00 */
[----:B------:R-:W-:-:S06]  /*79c0*/  FMUL.FTZ R4, R18, 1 ;  /* 0x3f80000012047820 */ /* 0x000fcc0000410000 */
[----:B------:R-:W0:Y:S02]  /*79d0*/  F2F.F64.F32 R4, R4 ;  /* 0x0000000400047310 */ /* 0x000e240000201800 */
[----:B0-----:R0:W-:Y:S01]  /*79e0*/  STG.E.128 desc[UR36][R8.64], R4 ;  /* 0x0000000408007986 */ /* 0x0011e2000c101d24 */
[----:B------:R-:W-:Y:S05]  /*79f0*/  BRA `(.L_x_511) ;  /* 0x0000000000f47947 */ /* 0x000fea0003800000 */
.L_x_530:
[----:B------:R-:W-:-:S13]  /*7a00*/  ISETP.NE.AND P0, PT, R0, 0xf, PT ;  /* 0x0000000f0000780c */ /* 0x000fda0003f05270 */
[----:B------:R-:W-:Y:S05]  /*7a10*/  @!P0 BRA `(.L_x_532) ;  /* 0x0000000000e88947 */ /* 0x000fea0003800000 */
[----:B------:R-:W-:-:S13]  /*7a20*/  ISETP.NE.AND P0, PT, R0, 0x17, PT ;  /* 0x000000170000780c */ /* 0x000fda0003f05270 */
[----:B------:R-:W-:Y:S05]  /*7a30*/  @!P0 BRA `(.L_x_533) ;  /* 0x0000000000908947 */ /* 0x000fea0003800000 */
[----:B------:R-:W-:-:S13]  /*7a40*/  ISETP.NE.AND P0, PT, R0, 0x18, PT ;  /* 0x000000180000780c */ /* 0x000fda0003f05270 */
[----:B------:R-:W-:Y:S05]  /*7a50*/  @!P0 BRA `(.L_x_534) ;  /* 0x0000000000448947 */ /* 0x000fea0003800000 */
.L_x_510:
        /* <DEDUP_REMOVED lines=16> */
.L_x_535:
[----:B------:R-:W-:Y:S05]  /*7b60*/  BRA `(.L_x_511) ;  /* 0x0000000000987947 */ /* 0x000fea0003800000 */
.L_x_534:
[----:B---3--:R-:W-:Y:S01]  /*7b70*/  IMAD.U32 R5, R18, 0x10000, RZ ;  /* 0x0001000012057824 */ /* 0x008fe200078e00ff */
        /* <DEDUP_REMOVED lines=12> */
.L_x_537:
[----:B------:R-:W-:Y:S05]  /*7c40*/  BSYNC.RECONVERGENT B0 ;  /* 0x0000000000007941 */ /* 0x000fea0003800200 */
.L_x_536:
[----:B------:R-:W-:-:S05]  /*7c50*/  LOP3.LUT R3, R0, 0x80, R3, 0xf8, !PT ;  /* 0x0000008000037812 */ /* 0x000fca00078ef803 */
[----:B------:R1:W-:Y:S01]  /*7c60*/  STG.E.U8 desc[UR36][R8.64], R3 ;  /* 0x0000000308007986 */ /* 0x0003e2000c101124 */
[----:B------:R-:W-:Y:S05]  /*7c70*/  BRA `(.L_x_511) ;  /* 0x0000000000547947 */ /* 0x000fea0003800000 */
.L_x_533:
[----:B---3--:R-:W-:Y:S01]  /*7c80*/  IMAD.U32 R3, R18, 0x10000, RZ ;  /* 0x0001000012037824 */ /* 0x008fe200078e00ff */
        /* <DEDUP_REMOVED lines=11> */
.L_x_539:
[----:B------:R-:W-:Y:S01]  /*7d40*/  IMAD.MOV.U32 R0, RZ, RZ, 0x7f ;  /* 0x0000007fff007424 */ /* 0x000fe200078e00ff */
[----:B------:R-:W-:-:S04]  /*7d50*/  ISETP.GT.U32.AND P0, PT, R4, 0x7f800000, PT ;  /* 0x7f8000000400780c */ /* 0x000fc80003f04070 */
[----:B------:R-:W-:-:S09]  /*7d60*/  SEL R0, R0, 0x7c, P0 ;  /* 0x0000007c00007807 */ /* 0x000fd20000000000 */
.L_x_540:
[----:B------:R-:W-:Y:S05]  /*7d70*/  BSYNC.RECONVERGENT B0 ;  /* 0x0000000000007941 */ /* 0x000fea0003800200 */
.L_x_538:
[----:B------:R-:W-:-:S04]  /*7d80*/  SHF.R.U32.HI R3, RZ, 0x18, R3 ;  /* 0x00000018ff037819 */ /* 0x000fc80000011603 */
[----:B------:R-:W-:-:S05]  /*7d90*/  LOP3.LUT R3, R0, 0x80, R3, 0xf8, !PT ;  /* 0x0000008000037812 */ /* 0x000fca00078ef803 */
[----:B------:R2:W-:Y:S01]  /*7da0*/  STG.E.U8 desc[UR36][R8.64], R3 ;  /* 0x0000000308007986 */ /* 0x0005e2000c101124 */
[----:B------:R-:W-:Y:S05]  /*7db0*/  BRA `(.L_x_511) ;  /* 0x0000000000047947 */ /* 0x000fea0003800000 */
.L_x_532:
[----:B---3--:R0:W-:Y:S02]  /*7dc0*/  STG.E.U16 desc[UR36][R8.64], R18 ;  /* 0x0000001208007986 */ /* 0x0081e4000c101524 */
.L_x_511:
[----:B------:R-:W-:-:S07]  /*7dd0*/  VIADD R25, R25, 0x80 ;  /* 0x0000008019197836 */ /* 0x000fce0000000000 */
.L_x_470:
[----:B------:R-:W-:Y:S05]  /*7de0*/  BSYNC.RECONVERGENT B6 ;  /* 0x0000000000067941 */ /* 0x000fea0003800200 */
.L_x_469:
[----:B------:R-:W-:-:S13]  /*7df0*/  ISETP.GE.AND P0, PT, R25, R16, PT ;  /* 0x000000101900720c */ /* 0x000fda0003f06270 */
[----:B------:R-:W-:Y:S05]  /*7e00*/  @P0 EXIT ;  /* 0x000000000000094d */ /* 0x000fea0003800000 */
[----:B01----:R-:W0:Y:S01]  /*7e10*/  LDC.64 R4, c[0x0][0x388] ;  /* 0x0000e200ff047b82 */ /* 0x003e220000000a00 */
[----:B------:R-:W3:Y:S01]  /*7e20*/  LDCU UR4, c[0x0][0x3a8] ;  /* 0x00007500ff0477ac */ /* 0x000ee20008000800 */
[----:B--2--5:R-:W-:Y:S01]  /*7e30*/  PRMT R0, R17, 0x9910, RZ ;  /* 0x0000991011007816 */ /* 0x024fe200000000ff */
[----:B------:R-:W-:-:S03]  /*7e40*/  IMAD R2, R2, 0x200, R25 ;  /* 0x0000020002027824 */ /* 0x000fc600078e0219 */
[----:B------:R-:W-:Y:S01]  /*7e50*/  ISETP.GT.AND P1, PT, R0, 0x9, PT ;  /* 0x000000090000780c */ /* 0x000fe20003f24270 */
[----:B---3--:R-:W-:-:S05]  /*7e60*/  IMAD R3, R2, UR4, RZ ;  /* 0x0000000402037c24 */ /* 0x008fca000f8e02ff */
[----:B0-----:R-:W-:-:S05]  /*7e70*/  IADD3 R2, P0, PT, R3, R4, RZ ;  /* 0x0000000403027210 */ /* 0x001fca0007f1e0ff */
[----:B------:R-:W-:Y:S02]  /*7e80*/  IMAD.X R3, RZ, RZ, R5, P0 ;  /* 0x000000ffff037224 */ /* 0x000fe400000e0605 */
[----:B------:R-:W-:Y:S06]  /*7e90*/  @P1 BRA `(.L_x_541) ;  /* 0x00000004000c1947 */ /* 0x000fec0003800000 */
        /* <DEDUP_REMOVED lines=8> */
[----:B----4-:R-:W-:-:S06]  /*7f20*/  IMAD.U32 R19, R19, 0x10000, RZ ;  /* 0x0001000013137824 */ /* 0x010fcc00078e00ff */
[----:B------:R-:W0:Y:S02]  /*7f30*/  F2I.FTZ.TRUNC.NTZ R19, R19 ;  /* 0x0000001300137305 */ /* 0x000e24000021f100 */
[----:B0-----:R-:W-:Y:S01]  /*7f40*/  STG.E.U8 desc[UR36][R2.64], R19 ;  /* 0x0000001302007986 */ /* 0x001fe2000c101124 */
[----:B------:R-:W-:Y:S05]  /*7f50*/  EXIT ;  /* 0x000000000000794d */ /* 0x000fea0003800000 */
.L_x_544:
[----:B----4-:R-:W-:-:S06]  /*7f60*/  IMAD.U32 R5, R19, 0x10000, RZ ;  /* 0x0001000013057824 */ /* 0x010fcc00078e00ff */
[----:B------:R-:W0:Y:S02]  /*7f70*/  F2I.S64.TRUNC R4, R5 ;  /* 0x0000000500047311 */ /* 0x000e24000020d900 */
[----:B0-----:R-:W-:Y:S01]  /*7f80*/  STG.E.U8 desc[UR36][R2.64], R4 ;  /* 0x0000000402007986 */ /* 0x001fe2000c101124 */
[----:B------:R-:W-:Y:S05]  /*7f90*/  EXIT ;  /* 0x000000000000794d */ /* 0x000fea0003800000 */
.L_x_543:
[----:B------:R-:W-:-:S13]  /*7fa0*/  ISETP.NE.AND P0, PT, R0, 0x2, PT ;  /* 0x000000020000780c */ /* 0x000fda0003f05270 */
[----:B------:R-:W-:Y:S05]  /*7fb0*/  @!P0 BRA `(.L_x_546) ;  /* 0x0000000000308947 */ /* 0x000fea0003800000 */
[----:B------:R-:W-:-:S13]  /*7fc0*/  ISETP.NE.AND P0, PT, R0, 0x3, PT ;  /* 0x000000030000780c */ /* 0x000fda0003f05270 */
[----:B------:R-:W-:Y:S05]  /*7fd0*/  @!P0 BRA `(.L_x_547) ;  /* 0x0000000000188947 */ /* 0x000fea0003800000 */
[----:B------:R-:W-:-:S13]  /*7fe0*/  ISETP.NE.AND P0, PT, R0, 0x4, PT ;  /* 0x000000040000780c */ /* 0x000fda0003f05270 */
[----:B------:R-:W-:Y:S05]  /*7ff0*/  @P0 BRA `(.L_x_545) ;  /* 0x0000000800780947 */ /* 0x000fea0003800000 */
[----:B----4-:R-:W-:-:S06]  /*8000*/  IMAD.U32 R4, R19, 0x10000, RZ ;  /* 0x0001000013047824 */ /* 0x010fcc00078e00ff */
[----:B------:R-:W0:Y:S02]  /*8010*/  F2I.S64.TRUNC R4, R4 ;  /* 0x0000000400047311 */ /* 0x000e24000020d900 */
[----:B0-----:R-:W-:Y:S01]  /*8020*/  STG.E.64 desc[UR36][R2.64], R4 ;  /* 0x0000000402007986 */ /* 0x001fe2000c101b24 */
[----:B------:R-:W-:Y:S05]  /*8030*/  EXIT ;  /* 0x000000000000794d */ /* 0x000fea0003800000 */
.L_x_547:
[----:B----4-:R-:W-:-:S06]  /*8040*/  IMAD.U32 R19, R19, 0x10000, RZ ;  /* 0x0001000013137824 */ /* 0x010fcc00078e00ff */
[----:B------:R-:W0:Y:S02]  /*8050*/  F2I.FTZ.TRUNC.NTZ R19, R19 ;  /* 0x0000001300137305 */ /* 0x000e24000021f100 */
[----:B0-----:R-:W-:Y:S01]  /*8060*/  STG.E desc[UR36][R2.64], R19 ;  /* 0x0000001302007986 */ /* 0x001fe2000c101924 */
[----:B------:R-:W-:Y:S05]  /*8070*/  EXIT ;  /* 0x000000000000794d */ /* 0x000fea0003800000 */
.L_x_546:
[----:B----4-:R-:W-:-:S06]  /*8080*/  IMAD.U32 R19, R19, 0x10000, RZ ;  /* 0x0001000013137824 */ /* 0x010fcc00078e00ff */
[----:B------:R-:W0:Y:S02]  /*8090*/  F2I.FTZ.TRUNC.NTZ R19, R19 ;  /* 0x0000001300137305 */ /* 0x000e24000021f100 */
[----:B0-----:R-:W-:Y:S01]  /*80a0*/  STG.E.U16 desc[UR36][R2.64], R19 ;  /* 0x0000001302007986 */ /* 0x001fe2000c101524 */
[----:B------:R-:W-:Y:S05]  /*80b0*/  EXIT ;  /* 0x000000000000794d */ /* 0x000fea0003800000 */
.L_x_542:
[----:B------:R-:W-:-:S13]  /*80c0*/  ISETP.GT.AND P0, PT, R0, 0x6, PT ;  /* 0x000000060000780c */ /* 0x000fda0003f04270 */
[----:B------:R-:W-:Y:S05]  /*80d0*/  @P0 BRA `(.L_x_548) ;  /* 0x00000000002c0947 */ /* 0x000fea0003800000 */
[----:B------:R-:W-:-:S13]  /*80e0*/  ISETP.NE.AND P0, PT, R0, 0x5, PT ;  /* 0x000000050000780c */ /* 0x000fda0003f05270 */
[----:B------:R-:W-:Y:S05]  /*80f0*/  @!P0 BRA `(.L_x_549) ;  /* 0x0000000000148947 */ /* 0x000fea0003800000 */
[----:B------:R-:W-:-:S13]  /*8100*/  ISETP.NE.AND P0, PT, R0, 0x6, PT ;  /* 0x000000060000780c */ /* 0x000fda0003f05270 */
[----:B------:R-:W-:Y:S05]  /*8110*/  @P0 BRA `(.L_x_545) ;  /* 0x0000000800300947 */ /* 0x000fea0003800000 */
[----:B----4-:R-:W-:-:S05]  /*8120*/  IMAD.U32 R19, R19, 0x10000, RZ ;  /* 0x0001000013137824 */ /* 0x010fca00078e00ff */
[----:B------:R-:W-:Y:S01]  /*8130*/  STG.E desc[UR36][R2.64], R19 ;  /* 0x0000001302007986 */ /* 0x000fe2000c101924 */
[----:B------:R-:W-:Y:S05]  /*8140*/  EXIT ;  /* 0x000000000000794d */ /* 0x000fea0003800000 */
.L_x_549:
[----:B----4-:R-:W-:-:S05]  /*8150*/  IMAD.U32 R0, R19, 0x10000, RZ ;  /* 0x0001000013007824 */ /* 0x010fca00078e00ff */
[----:B------:R-:W-:-:S05]  /*8160*/  F2FP.F16.F32.PACK_AB R0, RZ, R0 ;  /* 0x00000000ff00723e */ /* 0x000fca00000000ff */
[----:B------:R-:W-:Y:S01]  /*8170*/  STG.E.U16 desc[UR36][R2.64], R0 ;  /* 0x0000000002007986 */ /* 0x000fe2000c101524 */
[----:B------:R-:W-:Y:S05]  /*8180*/  EXIT ;  /* 0x000000000000794d */ /* 0x000fea0003800000 */
.L_x_548:
[----:B------:R-:W-:-:S13]  /*8190*/  ISETP.NE.AND P0, PT, R0, 0x7, PT ;  /* 0x000000070000780c */ /* 0x000fda0003f05270 */
[----:B------:R-:W-:Y:S05]  /*81a0*/  @!P0 BRA `(.L_x_550) ;  /* 0x0000000000348947 */ /* 0x000fea0003800000 */
[----:B------:R-:W-:-:S13]  /*81b0*/  ISETP.NE.AND P0, PT, R0, 0x8, PT ;  /* 0x000000080000780c */ /* 0x000fda0003f05270 */
[----:B------:R-:W-:Y:S05]  /*81c0*/  @!P0 BRA `(.L_x_551) ;  /* 0x0000000000188947 */ /* 0x000fea0003800000 */
[----:B------:R-:W-:-:S13]  /*81d0*/  ISETP.NE.AND P0, PT, R0, 0x9, PT ;  /* 0x000000090000780c */ /* 0x000fda0003f05270 */
[----:B------:R-:W-:Y:S05]  /*81e0*/  @P0 BRA `(.L_x_545) ;  /* 0x0000000400fc0947 */ /* 0x000fea0003800000 */
[----:B----4-:R-:W-:Y:S02]  /*81f0*/  IMAD.U32 R4, R19, 0x10000, RZ ;  /* 0x0001000013047824 */ /* 0x010fe400078e00ff */
[----:B------:R-:W-:-:S05]  /*8200*/  IMAD.MOV.U32 R5, RZ, RZ, RZ ;  /* 0x000000ffff057224 */ /* 0x000fca00078e00ff */
[----:B------:R-:W-:Y:S01]  /*8210*/  STG.E.64 desc[UR36][R2.64], R4 ;  /* 0x0000000402007986 */ /* 0x000fe2000c101b24 */
[----:B------:R-:W-:Y:S05]  /*8220*/  EXIT ;  /* 0x000000000000794d */ /* 0x000fea0003800000 */
.L_x_551:
[----:B----4-:R-:W-:-:S05]  /*8230*/  IMAD.U32 R19, R19, 0x10000, RZ ;  /* 0x0001000013137824 */ /* 0x010fca00078e00ff */
[----:B------:R-:W-:-:S04]  /*8240*/  F2FP.F16.F32.PACK_AB R5, RZ, R19 ;  /* 0x00000013ff05723e */ /* 0x000fc800000000ff */
[----:B------:R-:W-:-:S05]  /*8250*/  PRMT R5, R5, 0x5410, RZ ;  /* 0x0000541005057816 */ /* 0x000fca00000000ff */
[----:B------:R-:W-:Y:S01]  /*8260*/  STG.E desc[UR36][R2.64], R5 ;  /* 0x0000000502007986 */ /* 0x000fe2000c101924 */
[----:B------:R-:W-:Y:S05]  /*8270*/  EXIT ;  /* 0x000000000000794d */ /* 0x000fea0003800000 */
.L_x_550:
[----:B----4-:R-:W-:-:S04]  /*8280*/  IMAD.U32 R4, R19, 0x10000, RZ ;  /* 0x0001000013047824 */ /* 0x010fc800078e00ff */
[----:B------:R-:W-:-:S06]  /*8290*/  FMUL.FTZ R4, R4, 1 ;  /* 0x3f80000004047820 */ /* 0x000fcc0000410000 */
[----:B------:R-:W0:Y:S02]  /*82a0*/  F2F.F64.F32 R4, R4 ;  /* 0x0000000400047310 */ /* 0x000e240000201800 */
[----:B0-----:R-:W-:Y:S01]  /*82b0*/  STG.E.64 desc[UR36][R2.64], R4 ;  /* 0x0000000402007986 */ /* 0x001fe2000c101b24 */
[----:B------:R-:W-:Y:S05]  /*82c0*/  EXIT ;  /* 0x000000000000794d */ /* 0x000fea0003800000 */
.L_x_541:
        /* <DEDUP_REMOVED lines=10> */
[----:B----4-:R-:W-:-:S06]  /*8370*/  IMAD.U32 R5, R19, 0x10000, RZ ;  /* 0x0001000013057824 */ /* 0x010fcc00078e00ff */
[----:B------:R-:W0:Y:S02]  /*8380*/  F2I.FTZ.U32.TRUNC.NTZ R5, R5 ;  /* 0x0000000500057305 */ /* 0x000e24000021f000 */
[----:B0-----:R-:W-:Y:S01]  /*8390*/  STG.E.U16 desc[UR36][R2.64], R5 ;  /* 0x0000000502007986 */ /* 0x001fe2000c101524 */
[----:B------:R-:W-:Y:S05]  /*83a0*/  EXIT ;  /* 0x000000000000794d */ /* 0x000fea0003800000 */
.L_x_555:
[----:B----4-:R-:W-:Y:S01]  /*83b0*/  IMAD.U32 R5, R19, 0x10000, RZ ;  /* 0x0001000013057824 */ /* 0x010fe200078e00ff */
        /* <DEDUP_REMOVED lines=17> */
.L_x_558:
[----:B------:R-:W-:-:S04]  /*84d0*/  SHF.R.U32.HI R5, RZ, 0x18, R5 ;  /* 0x00000018ff057819 */ /* 0x000fc80000011605 */
[----:B------:R-:W-:-:S07]  /*84e0*/  LOP3.LUT R0, R0, 0x80, R5, 0xf8, !PT ;  /* 0x0000008000007812 */ /* 0x000fce00078ef805 */
.L_x_557:
[----:B------:R-:W-:Y:S05]  /*84f0*/  BSYNC.RECONVERGENT B0 ;  /* 0x0000000000007941 */ /* 0x000fea0003800200 */
.L_x_556:
[----:B------:R-:W-:Y:S01]  /*8500*/  STG.E.U8 desc[UR36][R2.64], R0 ;  /* 0x0000000002007986 */ /* 0x000fe2000c101124 */
[----:B------:R-:W-:Y:S05]  /*8510*/  EXIT ;  /* 0x000000000000794d */ /* 0x000fea0003800000 */
.L_x_554:
        /* <DEDUP_REMOVED lines=18> */
.L_x_561:
[----:B------:R-:W-:-:S04]  /*8640*/  SHF.R.U32.HI R5, RZ, 0x18, R5 ;  /* 0x00000018ff057819 */ /* 0x000fc80000011605 */
[----:B------:R-:W-:-:S07]  /*8650*/  LOP3.LUT R0, R0, 0x80, R5, 0xf8, !PT ;  /* 0x0000008000007812 */ /* 0x000fce00078ef805 */
.L_x_560:
[----:B------:R-:W-:Y:S05]  /*8660*/  BSYNC.RECONVERGENT B0 ;  /* 0x0000000000007941 */ /* 0x000fea0003800200 */
.L_x_559:
[----:B------:R-:W-:Y:S01]  /*8670*/  STG.E.U8 desc[UR36][R2.64], R0 ;  /* 0x0000000002007986 */ /* 0x000fe2000c101124 */
[----:B------:R-:W-:Y:S05]  /*8680*/  EXIT ;  /* 0x000000000000794d */ /* 0x000fea0003800000 */
.L_x_553:
[----:B------:R-:W-:-:S13]  /*8690*/  ISETP.NE.AND P0, PT, R0, 0x1c, PT ;  /* 0x0000001c0000780c */ /* 0x000fda0003f05270 */
[----:B------:R-:W-:Y:S05]  /*86a0*/  @!P0 BRA `(.L_x_562) ;  /* 0x0000000000608947 */ /* 0x000fea0003800000 */
[----:B------:R-:W-:-:S13]  /*86b0*/  ISETP.NE.AND P0, PT, R0, 0x1d, PT ;  /* 0x0000001d0000780c */ /* 0x000fda0003f05270 */
[----:B------:R-:W-:Y:S05]  /*86c0*/  @!P0 BRA `(.L_x_563) ;  /* 0x0000000000488947 */ /* 0x000fea0003800000 */
[----:B------:R-:W-:-:S13]  /*86d0*/  ISETP.NE.AND P0, PT, R0, 0x2c, PT ;  /* 0x0000002c0000780c */ /* 0x000fda0003f05270 */
[----:B------:R-:W-:Y:S05]  /*86e0*/  @P0 BRA `(.L_x_545) ;  /* 0x0000000000bc0947 */ /* 0x000fea0003800000 */
[----:B----4-:R-:W-:Y:S02]  /*86f0*/  IMAD.U32 R19, R19, 0x10000, RZ ;  /* 0x0001000013137824 */ /* 0x010fe400078e00ff */
[----:B------:R-:W-:-:S03]  /*8700*/  IMAD.MOV.U32 R5, RZ, RZ, 0xff ;  /* 0x000000ffff057424 */ /* 0x000fc600078e00ff */
        /* <DEDUP_REMOVED lines=10> */
[----:B------:R-:W-:-:S04]  /*87b0*/  @!P0 IMAD.MOV R0, RZ, RZ, R6 ;  /* 0x000000ffff008224 */ /* 0x000fc800078e0206 */
[----:B------:R-:W-:-:S05]  /*87c0*/  @P2 IMAD.MOV.U32 R5, RZ, RZ, R0 ;  /* 0x000000ffff052224 */ /* 0x000fca00078e0000 */
[----:B------:R-:W-:Y:S01]  /*87d0*/  STG.E.U8 desc[UR36][R2.64], R5 ;  /* 0x0000000502007986 */ /* 0x000fe2000c101124 */
[----:B------:R-:W-:Y:S05]  /*87e0*/  EXIT ;  /* 0x000000000000794d */ /* 0x000fea0003800000 */
.L_x_563:
[----:B----4-:R-:W-:-:S06]  /*87f0*/  IMAD.U32 R4, R19, 0x10000, RZ ;  /* 0x0001000013047824 */ /* 0x010fcc00078e00ff */
[----:B------:R-:W0:Y:S02]  /*8800*/  F2I.U64.TRUNC R4, R4 ;  /* 0x0000000400047311 */ /* 0x000e24000020d800 */
[----:B0-----:R-:W-:Y:S01]  /*8810*/  STG.E.64 desc[UR36][R2.64], R4 ;  /* 0x0000000402007986 */ /* 0x001fe2000c101b24 */
[----:B------:R-:W-:Y:S05]  /*8820*/  EXIT ;  /* 0x000000000000794d */ /* 0x000fea0003800000 */
.L_x_562:
[----:B----4-:R-:W-:-:S06]  /*8830*/  IMAD.U32 R19, R19, 0x10000, RZ ;  /* 0x0001000013137824 */ /* 0x010fcc00078e00ff */
[----:B------:R-:W0:Y:S02]  /*8840*/  F2I.FTZ.U32.TRUNC.NTZ R19, R19 ;  /* 0x0000001300137305 */ /* 0x000e24000021f000 */
[----:B0-----:R-:W-:Y:S01]  /*8850*/  STG.E desc[UR36][R2.64], R19 ;  /* 0x0000001302007986 */ /* 0x001fe2000c101924 */
[----:B------:R-:W-:Y:S05]  /*8860*/  EXIT ;  /* 0x000000000000794d */ /* 0x000fea0003800000 */
.L_x_552:
[----:B------:R-:W-:-:S13]  /*8870*/  ISETP.GT.AND P0, PT, R0, 0xe, PT ;  /* 0x0000000e0000780c */ /* 0x000fda0003f04270 */
[----:B------:R-:W-:Y:S05]  /*8880*/  @P0 BRA `(.L_x_564) ;  /* 0x00000000003c0947 */ /* 0x000fea0003800000 */
[----:B------:R-:W-:-:S13]  /*8890*/  ISETP.NE.AND P0, PT, R0, 0xa, PT ;  /* 0x0000000a0000780c */ /* 0x000fda0003f05270 */
[----:B------:R-:W-:Y:S05]  /*88a0*/  @!P0 BRA `(.L_x_565) ;  /* 0x00000000001c8947 */ /* 0x000fea0003800000 */
[----:B------:R-:W-:-:S13]  /*88b0*/  ISETP.NE.AND P0, PT, R0, 0xb, PT ;  /* 0x0000000b0000780c */ /* 0x000fda0003f05270 */
[----:B------:R-:W-:Y:S05]  /*88c0*/  @P0 BRA `(.L_x_545) ;  /* 0x0000000000440947 */ /* 0x000fea0003800000 */
[----:B----4-:R-:W-:-:S05]  /*88d0*/  IMAD.U32 R19, R19, 0x10000, RZ ;  /* 0x0001000013137824 */ /* 0x010fca00078e00ff */
[----:B------:R-:W-:-:S04]  /*88e0*/  FSETP.NEU.FTZ.AND P0, PT, R19, RZ, PT ;  /* 0x000000ff1300720b */ /* 0x000fc80003f1d000 */
[----:B------:R-:W-:-:S05]  /*88f0*/  SEL R5, RZ, 0x1, !P0 ;  /* 0x00000001ff057807 */ /* 0x000fca0004000000 */
[----:B------:R-:W-:Y:S01]  /*8900*/  STG.E.U8 desc[UR36][R2.64], R5 ;  /* 0x0000000502007986 */ /* 0x000fe2000c101124 */
[----:B------:R-:W-:Y:S05]  /*8910*/  EXIT ;  /* 0x000000000000794d */ /* 0x000fea0003800000 */
.L_x_565:
[----:B----4-:R-:W-:Y:S01]  /*8920*/  IMAD.U32 R19, R19, 0x10000, RZ ;  /* 0x0001000013137824 */ /* 0x010fe200078e00ff */
[----:B------:R-:W-:-:S03]  /*8930*/  CS2R R6, SRZ ;  /* 0x0000000000067805 */ /* 0x000fc6000001ff00 */
[----:B------:R-:W-:-:S06]  /*8940*/  FMUL.FTZ R4, R19, 1 ;  /* 0x3f80000013047820 */ /* 0x000fcc0000410000 */
[----:B------:R-:W0:Y:S02]  /*8950*/  F2F.F64.F32 R4, R4 ;  /* 0x0000000400047310 */ /* 0x000e240000201800 */
[----:B0-----:R-:W-:Y:S01]  /*8960*/  STG.E.128 desc[UR36][R2.64], R4 ;  /* 0x0000000402007986 */ /* 0x001fe2000c101d24 */
[----:B------:R-:W-:Y:S05]  /*8970*/  EXIT ;  /* 0x000000000000794d */ /* 0x000fea0003800000 */
.L_x_564:
[----:B------:R-:W-:-:S13]  /*8980*/  ISETP.NE.AND P0, PT, R0, 0xf, PT ;  /* 0x0000000f0000780c */ /* 0x000fda0003f05270 */
[----:B------:R-:W-:Y:S05]  /*8990*/  @!P0 BRA `(.L_x_566) ;  /* 0x0000000000e88947 */ /* 0x000fea0003800000 */
[----:B------:R-:W-:-:S13]  /*89a0*/  ISETP.NE.AND P0, PT, R0, 0x17, PT ;  /* 0x000000170000780c */ /* 0x000fda0003f05270 */
[----:B------:R-:W-:Y:S05]  /*89b0*/  @!P0 BRA `(.L_x_567) ;  /* 0x0000000000908947 */ /* 0x000fea0003800000 */
[----:B------:R-:W-:-:S13]  /*89c0*/  ISETP.NE.AND P0, PT, R0, 0x18, PT ;  /* 0x000000180000780c */ /* 0x000fda0003f05270 */
[----:B------:R-:W-:Y:S05]  /*89d0*/  @!P0 BRA `(.L_x_568) ;  /* 0x0000000000448947 */ /* 0x000fea0003800000 */
.L_x_545:
[----:B------:R-:W-:Y:S01]  /*89e0*/  MOV R0, 0x0 ;  /* 0x0000000000007802 */ /* 0x000fe20000000f00 */
[----:B------:R-:W0:Y:S01]  /*89f0*/  LDCU.64 UR4, c[0x4][0x128] ;  /* 0x01002500ff0477ac */ /* 0x000e220008000a00 */
[----:B------:R-:W-:Y:S02]  /*8a00*/  IMAD.MOV.U32 R8, RZ, RZ, 0x65 ;  /* 0x00000065ff087424 */ /* 0x000fe400078e00ff */
[----:B------:R1:W2:Y:S01]  /*8a10*/  LDC.64 R2, c[0x4][R0] ;  /* 0x0100000000027b82 */ /* 0x0002a20000000a00 */
[----:B------:R-:W3:Y:S01]  /*8a20*/  LDCU.64 UR6, c[0x4][0x130] ;  /* 0x01002600ff0677ac */ /* 0x000ee20008000a00 */
[----:B------:R-:W-:Y:S02]  /*8a30*/  IMAD.MOV.U32 R12, RZ, RZ, 0x1 ;  /* 0x00000001ff0c7424 */ /* 0x000fe400078e00ff */
[----:B------:R-:W-:Y:S01]  /*8a40*/  IMAD.MOV.U32 R13, RZ, RZ, RZ ;  /* 0x000000ffff0d7224 */ /* 0x000fe200078e00ff */
[----:B------:R-:W5:Y:S01]  /*8a50*/  LDCU.64 UR8, c[0x4][0x40] ;  /* 0x01000800ff0877ac */ /* 0x000f620008000a00 */
[----:B0-----:R-:W-:-:S02]  /*8a60*/  IMAD.U32 R4, RZ, RZ, UR4 ;  /* 0x00000004ff047e24 */ /* 0x001fc4000f8e00ff */
[----:B------:R-:W-:Y:S02]  /*8a70*/  IMAD.U32 R5, RZ, RZ, UR5 ;  /* 0x00000005ff057e24 */ /* 0x000fe4000f8e00ff */
[----:B---3--:R-:W-:Y:S02]  /*8a80*/  IMAD.U32 R6, RZ, RZ, UR6 ;  /* 0x00000006ff067e24 */ /* 0x008fe4000f8e00ff */
[----:B------:R-:W-:Y:S02]  /*8a90*/  IMAD.U32 R7, RZ, RZ, UR7 ;  /* 0x00000007ff077e24 */ /* 0x000fe4000f8e00ff */
[----:B-----5:R-:W-:Y:S02]  /*8aa0*/  IMAD.U32 R10, RZ, RZ, UR8 ;  /* 0x00000008ff0a7e24 */ /* 0x020fe4000f8e00ff */
[----:B-1----:R-:W-:-:S07]  /*8ab0*/  IMAD.U32 R11, RZ, RZ, UR9 ;  /* 0x00000009ff0b7e24 */ /* 0x002fce000f8e00ff */
[----:B------:R-:W-:-:S07]  /*8ac0*/  LEPC R20, `(.L_x_569) ;  /* 0x000000001014794e */ /* 0x000fce0000000000 */
[----:B--2-4-:R-:W-:Y:S05]  /*8ad0*/  CALL.ABS.NOINC R2 ;  /* 0x0000000002007343 */ /* 0x014fea0003c00000 */
.L_x_569:
[----:B------:R-:W-:Y:S05]  /*8ae0*/  EXIT ;  /* 0x000000000000794d */ /* 0x000fea0003800000 */
.L_x_568:
[----:B----4-:R-:W-:Y:S01]  /*8af0*/  IMAD.U32 R19, R19, 0x10000, RZ ;  /* 0x0001000013137824 */ /* 0x010fe200078e00ff */
        /* <DEDUP_REMOVED lines=12> */
.L_x_571:
[----:B------:R-:W-:Y:S05]  /*8bc0*/  BSYNC.RECONVERGENT B0 ;  /* 0x0000000000007941 */ /* 0x000fea0003800200 */
.L_x_570:
[----:B------:R-:W-:-:S05]  /*8bd0*/  LOP3.LUT R5, R0, 0x80, R5, 0xf8, !PT ;  /* 0x0000008000057812 */ /* 0x000fca00078ef805 */
[----:B------:R-:W-:Y:S01]  /*8be0*/  STG.E.U8 desc[UR36][R2.64], R5 ;  /* 0x0000000502007986 */ /* 0x000fe2000c101124 */
[----:B------:R-:W-:Y:S05]  /*8bf0*/  EXIT ;  /* 0x000000000000794d */ /* 0x000fea0003800000 */
.L_x_567:
[----:B----4-:R-:W-:Y:S01]  /*8c00*/  IMAD.U32 R5, R19, 0x10000, RZ ;  /* 0x0001000013057824 */ /* 0x010fe200078e00ff */
        /* <DEDUP_REMOVED lines=11> */
.L_x_573:
[----:B------:R-:W-:Y:S01]  /*8cc0*/  IMAD.MOV.U32 R0, RZ, RZ, 0x7f ;  /* 0x0000007fff007424 */ /* 0x000fe200078e00ff */
[----:B------:R-:W-:-:S04]  /*8cd0*/  ISETP.GT.U32.AND P0, PT, R4, 0x7f800000, PT ;  /* 0x7f8000000400780c */ /* 0x000fc80003f04070 */
[----:B------:R-:W-:-:S09]  /*8ce0*/  SEL R0, R0, 0x7c, P0 ;  /* 0x0000007c00007807 */ /* 0x000fd20000000000 */
.L_x_574:
[----:B------:R-:W-:Y:S05]  /*8cf0*/  BSYNC.RECONVERGENT B0 ;  /* 0x0000000000007941 */ /* 0x000fea0003800200 */
.L_x_572:
[----:B------:R-:W-:-:S04]  /*8d00*/  SHF.R.U32.HI R5, RZ, 0x18, R5 ;  /* 0x00000018ff057819 */ /* 0x000fc80000011605 */
[----:B------:R-:W-:-:S05]  /*8d10*/  LOP3.LUT R5, R0, 0x80, R5, 0xf8, !PT ;  /* 0x0000008000057812 */ /* 0x000fca00078ef805 */
[----:B------:R-:W-:Y:S01]  /*8d20*/  STG.E.U8 desc[UR36][R2.64], R5 ;  /* 0x0000000502007986 */ /* 0x000fe2000c101124 */
[----:B------:R-:W-:Y:S05]  /*8d30*/  EXIT ;  /* 0x000000000000794d */ /* 0x000fea0003800000 */
.L_x_566:
[----:B----4-:R-:W-:Y:S01]  /*8d40*/  STG.E.U16 desc[UR36][R2.64], R19 ;  /* 0x0000001302007986 */ /* 0x010fe2000c101524 */
[----:B------:R-:W-:Y:S05]  /*8d50*/  EXIT ;  /* 0x000000000000794d */ /* 0x000fea0003800000 */
.L_x_575:
        /* <DEDUP_REMOVED lines=10> */
.L_x_2792:


//--------------------- .text._ZN2at6native18elementwise_kernelILi128ELi4EZNS0_22gpu_kernel_impl_nocastIZZZNS0_16sinh_kernel_cudaERNS_18TensorIteratorBaseEENKUlvE0_clEvENKUlvE2_clEvEUlN3c108BFloat16EE_EEvS4_RKT_EUliE_EEviT1_ --------------------------
	.section	.text._ZN2at6native18elementwise_kernelILi128ELi4EZNS0_22gpu_kernel_impl_nocastIZZZNS0_16sinh_kernel_cudaERNS_18TensorIteratorBaseEENKUlvE0_clEvENKUlvE2_clEvEUlN3c108BFloat16EE_EEvS4_RKT_EUliE_EEviT1_,"ax",@progbits
	.align	128
        .global         _ZN2at6native18elementwise_kernelILi128ELi4EZNS0_22gpu_kernel_impl_nocastIZZZNS0_16sinh_kernel_cudaERNS_18TensorIteratorBaseEENKUlvE0_clEvENKUlvE2_clEvEUlN3c108BFloat16EE_EEvS4_RKT_EUliE_EEviT1_
        .type           _ZN2at6native18elementwise_kernelILi128ELi4EZNS0_22gpu_kernel_impl_nocastIZZZNS0_16sinh_kernel_cudaERNS_18TensorIteratorBaseEENKUlvE0_clEvENKUlvE2_clEvEUlN3c108BFloat16EE_EEvS4_RKT_EUliE_EEviT1_,@function
        .size           _ZN2at6native18elementwise_kernelILi128ELi4EZNS0_22gpu_kernel_impl_nocastIZZZNS0_16sinh_kernel_cudaERNS_18TensorIteratorBaseEENKUlvE0_clEvENKUlvE2_clEvEUlN3c108BFloat16EE_EEvS4_RKT_EUliE_EEviT1_,(.L_x_2793 - _ZN2at6native18elementwise_kernelILi128ELi4EZNS0_22gpu_kernel_impl_nocastIZZZNS0_16sinh_kernel_cudaERNS_18TensorIteratorBaseEENKUlvE0_clEvENKUlvE2_clEvEUlN3c108BFloat16EE_EEvS4_RKT_EUliE_EEviT1_)
        .other          _ZN2at6native18elementwise_kernelILi128ELi4EZNS0_22gpu_kernel_impl_nocastIZZZNS0_16sinh_kernel_cudaERNS_18TensorIteratorBaseEENKUlvE0_clEvENKUlvE2_clEvEUlN3c108BFloat16EE_EEvS4_RKT_EUliE_EEviT1_,@"STO_CUDA_ENTRY STV_DEFAULT"
_ZN2at6native18elementwise_kernelILi128ELi4EZNS0_22gpu_kernel_impl_nocastIZZZNS0_16sinh_kernel_cudaERNS_18TensorIteratorBaseEENKUlvE0_clEvENKUlvE2_clEvEUlN3c108BFloat16EE_EEvS4_RKT_EUliE_EEviT1_:
.text._ZN2at6native18elementwise_kernelILi128ELi4EZNS0_22gpu_kernel_impl_nocastIZZZNS0_16sinh_kernel_cudaERNS_18TensorIteratorBaseEENKUlvE0_clEvENKUlvE2_clEvEUlN3c108BFloat16EE_EEvS4_RKT_EUliE_EEviT1_:
[----:B------:R-:W-:Y:S08]  /*0000*/  LDC R1, c[0x0][0x37c] ;  /* 0x0000df00ff017b82 */ /* 0x000ff00000000800 */
[----:B------:R-:W0:Y:S01]  /*0010*/  LDC R2, c[0x0][0x388] ;  /* 0x0000e200ff027b82 */ /* 0x000e220000000800 */
[----:B------:R-:W1:Y:S01]  /*0020*/  S2R R3, SR_TID.X ;  /* 0x0000000000037919 */ /* 0x000e620000002100 */
[----:B------:R-:W2:Y:S06]  /*0030*/  LDCU.64 UR6, c[0x0][0x358] ;  /* 0x00006b00ff0677ac */ /* 0x000eac0008000a00 */
[----:B------:R-:W3:Y:S01]  /*0040*/  S2UR UR4, SR_CTAID.X ;  /* 0x00000000000479c3 */ /* 0x000ee20000002500 */
[----:B0-----:R-:W-:Y:S01]  /*0050*/  ISETP.NE.AND P0, PT, R2, RZ, PT ;  /* 0x000000ff0200720c */ /* 0x001fe20003f05270 */
[----:B---3--:R-:W-:-:S06]  /*0060*/  USHF.L.U32 UR4, UR4, 0x9, URZ ;  /* 0x0000000904047899 */ /* 0x008fcc00080006ff */
[----:B-1----:R-:W-:-:S06]  /*0070*/  LOP3.LUT R3, R3, UR4, RZ, 0xfc, !PT ;  /* 0x0000000403037c12 */ /* 0x002fcc000f8efcff */
[----:B--2---:R-:W-:Y:S05]  /*0080*/  @P0 BRA `(.L_x_576) ;  /* 0x0000000800400947 */ /* 0x004fea0003800000 */
[----:B------:R-:W0:Y:S01]  /*0090*/  LDCU UR4, c[0x0][0x380] ;  /* 0x00007000ff0477ac */ /* 0x000e220008000800 */
[----:B------:R-:W-:Y:S04]  /*00a0*/  BSSY.RECONVERGENT B0, `(.L_x_577) ;  /* 0x000006b000007945 */ /* 0x000fe80003800200 */
[----:B------:R-:W-:Y:S01]  /*00b0*/  BSSY.RELIABLE B1, `(.L_x_578) ;  /* 0x0000049000017945 */ /* 0x000fe20003800100 */
[----:B0-----:R-:W-:-:S13]  /*00c0*/  ISETP.GE.AND P0, PT, R3, UR4, PT ;  /* 0x0000000403007c0c */ /* 0x001fda000bf06270 */
[----:B------:R-:W-:Y:S05]  /*00d0*/  @P0 BRA `(.L_x_579) ;  /* 0x00000004000c0947 */ /* 0x000fea0003800000 */
[----:B------:R-:W0:Y:S02]  /*00e0*/  LDC.64 R4, c[0x0][0x588] ;  /* 0x00016200ff047b82 */ /* 0x000e240000000a00 */
[----:B0-----:R0:W2:Y:S01]  /*00f0*/  LDG.E.U16 R4, desc[UR6][R4.64] ;  /* 0x0000000604047981 */ /* 0x0010a2000c1e1500 */
[----:B------:R-:W-:Y:S01]  /*0100*/  HFMA2 R7, -RZ, RZ, 3.4921875, 0 ;  /* 0x42fc0000ff077431 */ /* 0x000fe200000001ff */
[----:B------:R-:W-:Y:S02]  /*0110*/  IADD3 R3, PT, PT, R3, 0x80, RZ ;  /* 0x0000008003037810 */ /* 0x000fe40007ffe0ff */
[----:B0-----:R-:W-:Y:S02]  /*0120*/  MOV R5, 0x363d0ada ;  /* 0x363d0ada00057802 */ /* 0x001fe40000000f00 */
[----:B--2---:R-:W-:-:S05]  /*0130*/  SHF.L.U32 R0, R4, 0x10, RZ ;  /* 0x0000001004007819 */ /* 0x004fca00000006ff */
[C---:B------:R-:W-:Y:S01]  /*0140*/  FMUL.FTZ R2, |R0|.reuse, 1.4426950216293334961 ;  /* 0x3fb8aa3b00027820 */ /* 0x040fe20000410200 */
[----:B------:R-:W-:-:S04]  /*0150*/  FMUL.FTZ R8, R0, R0 ;  /* 0x0000000000087220 */ /* 0x000fc80000410000 */
[C---:B------:R-:W-:Y:S01]  /*0160*/  FFMA.FTZ R5, R8.reuse, R5, 0.00019836159481201320887 ;  /* 0x394fff4908057423 */ /* 0x040fe20000010005 */
[----:B------:R-:W0:Y:S03]  /*0170*/  FRND.TRUNC R2, R2 ;  /* 0x0000000200027307 */ /* 0x000e26000020d000 */
[C---:B------:R-:W-:Y:S02]  /*0180*/  FFMA.FTZ R11, R8.reuse, R5, 0.0083333496004343032837 ;  /* 0x3c08889a080b7423 */ /* 0x040fe40000010005 */
[----:B------:R-:W1:Y:S02]  /*0190*/  LDC.64 R4, c[0x0][0x580] ;  /* 0x00016000ff047b82 */ /* 0x000e640000000a00 */
        /* <DEDUP_REMOVED lines=18> */
[----:B------:R-:W-:-:S04]  /*02c0*/  ISETP.GE.AND P0, PT, R3, UR4, PT ;  /* 0x0000000403007c0c */ /* 0x000fc8000bf06270 */
[----:B------:R-:W-:-:S05]  /*02d0*/  F2FP.BF16.F32.PACK_AB R9, RZ, R9 ;  /* 0x00000009ff09723e */ /* 0x000fca00000010ff */
[----:B-1----:R0:W-:Y:S04]  /*02e0*/  STG.E.U16 desc[UR6][R4.64], R9 ;  /* 0x0000000904007986 */ /* 0x0021e8000c101506 */
[----:B------:R-:W-:Y:S05]  /*02f0*/  @P0 BREAK.RELIABLE B1 ;  /* 0x0000000000010942 */ /* 0x000fea0003800100 */
[----:B------:R-:W-:Y:S05]  /*0300*/  @P0 BRA `(.L_x_580) ;  /* 0x0000000400100947 */ /* 0x000fea0003800000 */
[----:B0-----:R-:W0:Y:S02]  /*0310*/  LDC.64 R4, c[0x0][0x588] ;  /* 0x00016200ff047b82 */ /* 0x001e240000000a00 */
[----:B0-----:R0:W2:Y:S01]  /*0320*/  LDG.E.U16 R4, desc[UR6][R4.64] ;  /* 0x0000000604047981 */ /* 0x0010a2000c1e1500 */
[----:B------:R-:W-:Y:S02]  /*0330*/  MOV R7, 0x42fc0000 ;  /* 0x42fc000000077802 */ /* 0x000fe40000000f00 */
        /* <DEDUP_REMOVED lines=26> */
[----:B------:R-:W-:-:S05]  /*04e0*/  @!P0 FFMA.FTZ R9, R0, R11, R0 ;  /* 0x0000000b00098223 */ /* 0x000fca0000010000 */
[----:B------:R-:W-:-:S05]  /*04f0*/  F2FP.BF16.F32.PACK_AB R9, RZ, R9 ;  /* 0x00000009ff09723e */ /* 0x000fca00000010ff */
[----:B-1----:R0:W-:Y:S02]  /*0500*/  STG.E.U16 desc[UR6][R4.64], R9 ;  /* 0x0000000904007986 */ /* 0x0021e4000c101506 */
.L_x_579:
[----:B------:R-:W-:-:S13]  /*0510*/  ISETP.GE.AND P0, PT, R3, UR4, PT ;  /* 0x0000000403007c0c */ /* 0x000fda000bf06270 */
[----:B------:R-:W-:Y:S05]  /*0520*/  @P0 BREAK.RELIABLE B1 ;  /* 0x0000000000010942 */ /* 0x000fea0003800100 */
[----:B------:R-:W-:Y:S05]  /*0530*/  @P0 BRA `(.L_x_580) ;  /* 0x0000000000840947 */ /* 0x000fea0003800000 */
[----:B------:R-:W-:Y:S05]  /*0540*/  BSYNC.RELIABLE B1 ;  /* 0x0000000000017941 */ /* 0x000fea0003800100 */
.L_x_578:
[----:B0-----:R-:W0:Y:S02]  /*0550*/  LDC.64 R4, c[0x0][0x588] ;  /* 0x00016200ff047b82 */ /* 0x001e240000000a00 */
        /* <DEDUP_REMOVED lines=31> */
.L_x_580:
[----:B------:R-:W-:Y:S05]  /*0750*/  BSYNC.RECONVERGENT B0 ;  /* 0x0000000000007941 */ /* 0x000fea0003800200 */
.L_x_577:
[----:B------:R-:W-:Y:S05]  /*0760*/  WARPSYNC.ALL ;  /* 0x0000000000007948 */ /* 0x000fea0003800000 */
[----:B------:R-:W-:-:S13]  /*0770*/  ISETP.GE.AND P0, PT, R3, UR4, PT ;  /* 0x0000000403007c0c */ /* 0x000fda000bf06270 */
[----:B------:R-:W-:Y:S05]  /*0780*/  @P0 EXIT ;  /* 0x000000000000094d */ /* 0x000fea0003800000 */
[----:B------:R-:W2:Y:S02]  /*0790*/  LDC.64 R2, c[0x0][0x588] ;  /* 0x00016200ff027b82 */ /* 0x000ea40000000a00 */
[----:B--2---:R2:W3:Y:S01]  /*07a0*/  LDG.E.U16 R2, desc[UR6][R2.64] ;  /* 0x0000000602027981 */ /* 0x0044e2000c1e1500 */
[----:B01----:R-:W-:Y:S01]  /*07b0*/  HFMA2 R5, -RZ, RZ, 3.4921875, 0 ;  /* 0x42fc0000ff057431 */ /* 0x003fe200000001ff */
[----:B--2---:R-:W-:Y:S02]  /*07c0*/  MOV R3, 0x363d0ada ;  /* 0x363d0ada00037802 */ /* 0x004fe40000000f00 */
[----:B---3--:R-:W-:-:S05]  /*07d0*/  SHF.L.U32 R0, R2, 0x10, RZ ;  /* 0x0000001002007819 */ /* 0x008fca00000006ff */
[----:B------:R-:W-:-:S06]  /*07e0*/  FMUL.FTZ R4, |R0|, 1.4426950216293334961 ;  /* 0x3fb8aa3b00047820 */ /* 0x000fcc0000410200 */
[----:B------:R-:W0:Y:S02]  /*07f0*/  FRND.TRUNC R4, R4 ;  /* 0x0000000400047307 */ /* 0x000e24000020d000 */
[----:B0-----:R-:W-:Y:S02]  /*0800*/  FSETP.GT.FTZ.AND P0, PT, |R4|, 126, PT ;  /* 0x42fc00000400780b */ /* 0x001fe40003f14200 */
[----:B------:R-:W-:-:S04]  /*0810*/  LOP3.LUT R5, R5, 0x80000000, R4, 0xb8, !PT ;  /* 0x8000000005057812 */ /* 0x000fc800078eb804 */
[----:B------:R-:W-:Y:S01]  /*0820*/  FSEL R5, R5, R4, P0 ;  /* 0x0000000405057208 */ /* 0x000fe20000000000 */
[C---:B------:R-:W-:Y:S01]  /*0830*/  FMUL.FTZ R4, R0.reuse, R0 ;  /* 0x0000000000047220 */ /* 0x040fe20000410000 */
[----:B------:R-:W-:-:S03]  /*0840*/  FSETP.GE.FTZ.AND P0, PT, |R0|, 1, PT ;  /* 0x3f8000000000780b */ /* 0x000fc60003f16200 */
[----:B------:R-:W-:Y:S01]  /*0850*/  FFMA.FTZ R6, R5, -0.69314718246459960938, |R0| ;  /* 0xbf31721805067823 */ /* 0x000fe20000010400 */
[----:B------:R-:W-:-:S03]  /*0860*/  FFMA.FTZ R3, R4, R3, 0.00019836159481201320887 ;  /* 0x394fff4904037423 */ /* 0x000fc60000010003 */
[C---:B------:R-:W-:Y:S01]  /*0870*/  FFMA.FTZ R6, R5.reuse, 1.9046542121259335545e-09, R6 ;  /* 0x3102e30805067823 */ /* 0x040fe20000010006 */
[----:B------:R-:W-:Y:S01]  /*0880*/  FADD.FTZ R5, R5, 12583037 ;  /* 0x4b40007d05057421 */ /* 0x000fe20000010000 */
[----:B------:R-:W-:Y:S02]  /*0890*/  FFMA.FTZ R9, R4, R3, 0.0083333496004343032837 ;  /* 0x3c08889a04097423 */ /* 0x000fe40000010003 */
[----:B------:R-:W-:Y:S02]  /*08a0*/  FMUL.FTZ R6, R6, 1.4426950216293334961 ;  /* 0x3fb8aa3b06067820 */ /* 0x000fe40000410000 */
[----:B------:R-:W-:Y:S01]  /*08b0*/  SHF.L.U32 R5, R5, 0x17, RZ ;  /* 0x0000001705057819 */ /* 0x000fe200000006ff */
[----:B------:R-:W-:-:S03]  /*08c0*/  FFMA.FTZ R9, R4, R9, 0.16666667163372039795 ;  /* 0x3e2aaaab04097423 */ /* 0x000fc60000010009 */
[----:B------:R-:W0:Y:S01]  /*08d0*/  MUFU.EX2 R6, R6 ;  /* 0x0000000600067308 */ /* 0x000e220000000800 */
[----:B------:R-:W-:Y:S01]  /*08e0*/  FMUL.FTZ R9, R4, R9 ;  /* 0x0000000904097220 */ /* 0x000fe20000410000 */
[----:B0-----:R-:W-:-:S04]  /*08f0*/  FMUL.FTZ R5, R5, R6 ;  /* 0x0000000605057220 */ /* 0x001fc80000410000 */
[----:B------:R-:W0:Y:S02]  /*0900*/  MUFU.RCP R2, R5 ;  /* 0x0000000500027308 */ /* 0x000e240000001000 */
[----:B0-----:R-:W-:-:S04]  /*0910*/  FMUL.FTZ R2, R2, -0.125 ;  /* 0xbe00000002027820 */ /* 0x001fc80000410000 */
[----:B------:R-:W-:Y:S02]  /*0920*/  FFMA.FTZ R7, R5, 2, R2 ;  /* 0x4000000005077823 */ /* 0x000fe40000010002 */
[----:B------:R-:W0:Y:S03]  /*0930*/  LDC.64 R2, c[0x0][0x580] ;  /* 0x00016000ff027b82 */ /* 0x000e260000000a00 */
[--C-:B------:R-:W-:Y:S01]  /*0940*/  LOP3.LUT R7, R7, 0x80000000, R0.reuse, 0xb8, !PT ;  /* 0x8000000007077812 */ /* 0x100fe200078eb800 */
[----:B------:R-:W-:-:S05]  /*0950*/  @!P0 FFMA.FTZ R7, R0, R9, R0 ;  /* 0x0000000900078223 */ /* 0x000fca0000010000 */
[----:B------:R-:W-:-:S05]  /*0960*/  F2FP.BF16.F32.PACK_AB R7, RZ, R7 ;  /* 0x00000007ff07723e */ /* 0x000fca00000010ff */
[----:B0-----:R-:W-:Y:S01]  /*0970*/  STG.E.U16 desc[UR6][R2.64], R7 ;  /* 0x0000000702007986 */ /* 0x001fe2000c101506 */
[----:B------:R-:W-:Y:S05]  /*0980*/  EXIT ;  /* 0x000000000000794d */ /* 0x000fea0003800000 */
.L_x_576:
[----:B------:R-:W0:Y:S01]  /*0990*/  LDCU UR4, c[0x0][0x380] ;  /* 0x00007000ff0477ac */ /* 0x000e220008000800 */
[----:B------:R-:W-:Y:S01]  /*09a0*/  IADD3 R2, PT, PT, R2, -0x1, RZ ;  /* 0xffffffff02027810 */ /* 0x000fe20007ffe0ff */
[----:B------:R-:W-:Y:S04]  /*09b0*/  BSSY.RECONVERGENT B0, `(.L_x_581) ;  /* 0x00003f4000007945 */ /* 0x000fe80003800200 */
[----:B------:R-:W-:Y:S01]  /*09c0*/  BSSY.RELIABLE B1, `(.L_x_582) ;  /* 0x00002a5000017945 */ /* 0x000fe20003800100 */
[----:B------:R-:W-:-:S04]  /*09d0*/  VIMNMX.U32 R0, PT, PT, R2, 0x18, PT ;  /* 0x0000001802007848 */ /* 0x000fc80003fe0000 */
[----:B------:R-:W-:Y:S02]  /*09e0*/  IADD3 R0, PT, PT, R0, 0x1, RZ ;  /* 0x0000000100007810 */ /* 0x000fe40007ffe0ff */
[----:B0-----:R-:W-:-:S13]  /*09f0*/  ISETP.GE.AND P0, PT, R3, UR4, PT ;  /* 0x0000000403007c0c */ /* 0x001fda000bf06270 */
[----:B------:R-:W-:Y:S05]  /*0a00*/  @P0 BRA `(.L_x_583) ;  /* 0x0000002800740947 */ /* 0x000fea0003800000 */
[----:B------:R-:W0:Y:S01]  /*0a10*/  LDCU.64 UR8, c[0x0][0x390] ;  /* 0x00007200ff0877ac */ /* 0x000e220008000a00 */
[----:B------:R-:W-:Y:S01]  /*0a20*/  HFMA2 R4, -RZ, RZ, 0, 0 ;  /* 0x00000000ff047431 */ /* 0x000fe200000001ff */
[----:B------:R-:W-:Y:S01]  /*0a30*/  MOV R5, R3 ;  /* 0x0000000300057202 */ /* 0x000fe20000000f00 */
[----:B------:R-:W1:Y:S01]  /*0a40*/  LDCU UR5, c[0x0][0x38c] ;  /* 0x00007180ff0577ac */ /* 0x000e620008000800 */
[----:B------:R-:W-:Y:S01]  /*0a50*/  ISETP.NE.AND P0, PT, R2, RZ, PT ;  /* 0x000000ff0200720c */ /* 0x000fe20003f05270 */
[----:B------:R-:W2:Y:S01]  /*0a60*/  LDCU.64 UR10, c[0x0][0x4b8] ;  /* 0x00009700ff0a77ac */ /* 0x000ea20008000a00 */
[----:B0-----:R-:W-:-:S05]  /*0a70*/  IMAD.HI.U32 R6, R3, UR8, R4 ;  /* 0x0000000803067c27 */ /* 0x001fca000f8e0004 */
[----:B------:R-:W-:-:S04]  /*0a80*/  SHF.R.U32.HI R7, RZ, UR9, R6 ;  /* 0x00000009ff077c19 */ /* 0x000fc80008011606 */
[----:B------:R-:W-:-:S05]  /*0a90*/  IADD3 R4, PT, PT, -R7, RZ, RZ ;  /* 0x000000ff07047210 */ /* 0x000fca0007ffe1ff */
[----:B-1----:R-:W-:-:S04]  /*0aa0*/  IMAD R4, R4, UR5, R3 ;  /* 0x0000000504047c24 */ /* 0x002fc8000f8e0203 */
[C---:B--2---:R-:W-:Y:S02]  /*0ab0*/  IMAD R5, R4.reuse, UR10, RZ ;  /* 0x0000000a04057c24 */ /* 0x044fe4000f8e02ff */
[----:B------:R-:W-:Y:S01]  /*0ac0*/  IMAD R4, R4, UR11, RZ ;  /* 0x0000000b04047c24 */ /* 0x000fe2000f8e02ff */
[----:B------:R-:W-:Y:S06]  /*0ad0*/  @!P0 BRA `(.L_x_584) ;  /* 0x0000001000748947 */ /* 0x000fec0003800000 */
[----:B------:R-:W0:Y:S01]  /*0ae0*/  LDCU.64 UR8, c[0x0][0x398] ;  /* 0x00007300ff0877ac */ /* 0x000e220008000a00 */
[----:B------:R-:W-:Y:S02]  /*0af0*/  MOV R6, RZ ;  /* 0x000000ff00067202 */ /* 0x000fe40000000f00 */
[----:B------:R-:W-:Y:S01]  /*0b00*/  ISETP.NE.AND P0, PT, R0, 0x2, PT ;  /* 0x000000020000780c */ /* 0x000fe20003f05270 */
[----:B------:R-:W1:Y:S01]  /*0b10*/  LDCU UR5, c[0x0][0x3a0] ;  /* 0x00007400ff0577ac */ /* 0x000e620008000800 */
[----:B------:R-:W2:Y:S01]  /*0b20*/  LDCU.64 UR10, c[0x0][0x4c0] ;  /* 0x00009800ff0a77ac */ /* 0x000ea20008000a00 */
[----:B0-----:R-:W-:-:S05]  /*0b30*/  IMAD.HI.U32 R8, R7, UR9, R6 ;  /* 0x0000000907087c27 */ /* 0x001fca000f8e0006 */
[----:B-1----:R-:W-:-:S04]  /*0b40*/  SHF.R.U32.HI R9, RZ, UR5, R8 ;  /* 0x00000005ff097c19 */ /* 0x002fc80008011608 */
[----:B------:R-:W-:-:S05]  /*0b50*/  IADD3 R6, PT, PT, -R9, RZ, RZ ;  /* 0x000000ff09067210 */ /* 0x000fca0007ffe1ff */
[----:B------:R-:W-:-:S04]  /*0b60*/  IMAD R6, R6, UR8, R7 ;  /* 0x0000000806067c24 */ /* 0x000fc8000f8e0207 */
[C---:B--2---:R-:W-:Y:S02]  /*0b70*/  IMAD R5, R6.reuse, UR10, R5 ;  /* 0x0000000a06057c24 */ /* 0x044fe4000f8e0205 */
[----:B------:R-:W-:Y:S01]  /*0b80*/  IMAD R4, R6, UR11, R4 ;  /* 0x0000000b06047c24 */ /* 0x000fe2000f8e0204 */
[----:B------:R-:W-:Y:S06]  /*0b90*/  @!P0 BRA `(.L_x_584) ;  /* 0x0000001000448947 */ /* 0x000fec0003800000 */
[----:B------:R-:W0:Y:S01]  /*0ba0*/  LDCU.64 UR8, c[0x0][0x3a8] ;  /* 0x00007500ff0877ac */ /* 0x000e220008000a00 */
[----:B------:R-:W-:Y:S01]  /*0bb0*/  HFMA2 R8, -RZ, RZ, 0, 0 ;  /* 0x00000000ff087431 */ /* 0x000fe200000001ff */
[----:B------:R-:W-:Y:S01]  /*0bc0*/  ISETP.NE.AND P0, PT, R0, 0x3, PT ;  /* 0x000000030000780c */ /* 0x000fe20003f05270 */
[----:B------:R-:W1:Y:S01]  /*0bd0*/  LDCU UR5, c[0x0][0x3a4] ;  /* 0x00007480ff0577ac */ /* 0x000e620008000800 */
[----:B------:R-:W2:Y:S02]  /*0be0*/  LDCU.64 UR10, c[0x0][0x4c8] ;  /* 0x00009900ff0a77ac */ /* 0x000ea40008000a00 */
[----:B0-----:R-:W-:-:S05]  /*0bf0*/  IMAD.HI.U32 R6, R9, UR8, R8 ;  /* 0x0000000809067c27 */ /* 0x001fca000f8e0008 */
[----:B------:R-:W-:-:S04]  /*0c00*/  SHF.R.U32.HI R7, RZ, UR9, R6 ;  /* 0x00000009ff077c19 */ /* 0x000fc80008011606 */
[----:B------:R-:W-:-:S05]  /*0c10*/  IADD3 R8, PT, PT, -R7, RZ, RZ ;  /* 0x000000ff07087210 */ /* 0x000fca0007ffe1ff */
[----:B-1----:R-:W-:-:S04]  /*0c20*/  IMAD R8, R8, UR5, R9 ;  /* 0x0000000508087c24 */ /* 0x002fc8000f8e0209 */
[C---:B--2---:R-:W-:Y:S02]  /*0c30*/  IMAD R5, R8.reuse, UR10, R5 ;  /* 0x0000000a08057c24 */ /* 0x044fe4000f8e0205 */
[----:B------:R-:W-:Y:S01]  /*0c40*/  IMAD R4, R8, UR11, R4 ;  /* 0x0000000b08047c24 */ /* 0x000fe2000f8e0204 */
        /* <DEDUP_REMOVED lines=241> */
[----:B------:R-:W-:Y:S01]  /*1b60*/  ISETP.NE.AND P0, PT, R0, 0x18, PT ;  /* 0x000000180000780c */ /* 0x000fe20003f05270 */
[----:B------:R-:W0:Y:S01]  /*1b70*/  LDCU.64 UR8, c[0x0][0x4a0] ;  /* 0x00009400ff0877ac */ /* 0x000e220008000a00 */
[----:B------:R-:W-:Y:S01]  /*1b80*/  HFMA2 R6, -RZ, RZ, 0, 0 ;  /* 0x00000000ff067431 */ /* 0x000fe200000001ff */
[----:B------:R-:W1:Y:S01]  /*1b90*/  LDCU UR5, c[0x0][0x4a8] ;  /* 0x00009500ff0577ac */ /* 0x000e620008000800 */
[----:B------:R-:W2:Y:S09]  /*1ba0*/  LDCU.64 UR10, c[0x0][0x570] ;  /* 0x0000ae00ff0a77ac */ /* 0x000eb20008000a00 */
[----:B------:R-:W3:Y:S01]  /*1bb0*/  @P0 LDC.64 R14, c[0x0][0x4b0] ;  /* 0x00012c00ff0e0b82 */ /* 0x000ee20000000a00 */
[----:B0-----:R-:W-:-:S07]  /*1bc0*/  IMAD.HI.U32 R10, R7, UR9, R6 ;  /* 0x00000009070a7c27 */ /* 0x001fce000f8e0006 */
[----:B------:R-:W0:Y:S01]  /*1bd0*/  @P0 LDC R17, c[0x0][0x4ac] ;  /* 0x00012b00ff110b82 */ /* 0x000e220000000800 */
[----:B-1----:R-:W-:Y:S02]  /*1be0*/  SHF.R.U32.HI R11, RZ, UR5, R10 ;  /* 0x00000005ff0b7c19 */ /* 0x002fe4000801160a */
[----:B------:R-:W-:Y:S02]  /*1bf0*/  @P0 MOV R10, RZ ;  /* 0x000000ff000a0202 */ /* 0x000fe40000000f00 */
[----:B------:R-:W-:-:S03]  /*1c00*/  IADD3 R13, PT, PT, -R11, RZ, RZ ;  /* 0x000000ff0b0d7210 */ /* 0x000fc60007ffe1ff */
[----:B------:R-:W1:Y:S01]  /*1c10*/  @P0 LDC.64 R8, c[0x0][0x578] ;  /* 0x00015e00ff080b82 */ /* 0x000e620000000a00 */
[----:B---3--:R-:W-:-:S05]  /*1c20*/  @P0 IMAD.HI.U32 R6, R11, R14, R10 ;  /* 0x0000000e0b060227 */ /* 0x008fca00078e000a */
[----:B------:R-:W-:Y:S01]  /*1c30*/  @P0 SHF.R.U32.HI R10, RZ, R15, R6 ;  /* 0x0000000fff0a0219 */ /* 0x000fe20000011606 */
[----:B------:R-:W-:-:S03]  /*1c40*/  IMAD R6, R13, UR8, R7 ;  /* 0x000000080d067c24 */ /* 0x000fc6000f8e0207 */
[----:B------:R-:W-:Y:S01]  /*1c50*/  @P0 IADD3 R10, PT, PT, -R10, RZ, RZ ;  /* 0x000000ff0a0a0210 */ /* 0x000fe20007ffe1ff */
[C---:B--2---:R-:W-:Y:S02]  /*1c60*/  IMAD R5, R6.reuse, UR10, R5 ;  /* 0x0000000a06057c24 */ /* 0x044fe4000f8e0205 */
[----:B------:R-:W-:Y:S02]  /*1c70*/  IMAD R4, R6, UR11, R4 ;  /* 0x0000000b06047c24 */ /* 0x000fe4000f8e0204 */
[----:B0-----:R-:W-:-:S04]  /*1c80*/  @P0 IMAD R10, R10, R17, R11 ;  /* 0x000000110a0a0224 */ /* 0x001fc800078e020b */
[C---:B-1----:R-:W-:Y:S02]  /*1c90*/  @P0 IMAD R5, R10.reuse, R8, R5 ;  /* 0x000000080a050224 */ /* 0x042fe400078e0205 */
[----:B------:R-:W-:-:S07]  /*1ca0*/  @P0 IMAD R4, R10, R9, R4 ;  /* 0x000000090a040224 */ /* 0x000fce00078e0204 */
.L_x_584:
[----:B------:R-:W0:Y:S02]  /*1cb0*/  LDCU.128 UR8, c[0x0][0x580] ;  /* 0x0000b000ff0877ac */ /* 0x000e240008000c00 */
[----:B0-----:R-:W-:-:S04]  /*1cc0*/  IADD3 R6, P0, PT, R4, UR10, RZ ;  /* 0x0000000a04067c10 */ /* 0x001fc8000ff1e0ff */
[----:B------:R-:W-:-:S05]  /*1cd0*/  IADD3.X R7, PT, PT, RZ, UR11, RZ, P0, !PT ;  /* 0x0000000bff077c10 */ /* 0x000fca00087fe4ff */
[----:B------:R0:W2:Y:S01]  /*1ce0*/  LDG.E.U16 R6, desc[UR6][R6.64] ;  /* 0x0000000606067981 */ /* 0x0000a2000c1e1500 */
[----:B------:R-:W-:Y:S02]  /*1cf0*/  MOV R9, 0x42fc0000 ;  /* 0x42fc000000097802 */ /* 0x000fe40000000f00 */
[----:B------:R-:W-:Y:S02]  /*1d00*/  IADD3 R3, PT, PT, R3, 0x80, RZ ;  /* 0x0000008003037810 */ /* 0x000fe40007ffe0ff */
[----:B0-----:R-:W-:Y:S02]  /*1d10*/  MOV R7, 0x363d0ada ;  /* 0x363d0ada00077802 */ /* 0x001fe40000000f00 */
[----:B--2---:R-:W-:-:S05]  /*1d20*/  SHF.L.U32 R4, R6, 0x10, RZ ;  /* 0x0000001006047819 */ /* 0x004fca00000006ff */
        /* <DEDUP_REMOVED lines=20> */
[----:B------:R-:W-:-:S05]  /*1e70*/  FFMA.FTZ R7, R9, 2, R6 ;  /* 0x4000000009077823 */ /* 0x000fca0000010006 */
[--C-:B------:R-:W-:Y:S01]  /*1e80*/  LOP3.LUT R7, R7, 0x80000000, R4.reuse, 0xb8, !PT ;  /* 0x8000000007077812 */ /* 0x100fe200078eb804 */
[----:B------:R-:W-:Y:S01]  /*1e90*/  @!P0 FFMA.FTZ R7, R4, R11, R4 ;  /* 0x0000000b04078223 */ /* 0x000fe20000010004 */
[----:B------:R-:W-:-:S04]  /*1ea0*/  IADD3 R4, P0, PT, R5, UR8, RZ ;  /* 0x0000000805047c10 */ /* 0x000fc8000ff1e0ff */
[----:B------:R-:W-:Y:S02]  /*1eb0*/  F2FP.BF16.F32.PACK_AB R7, RZ, R7 ;  /* 0x00000007ff07723e */ /* 0x000fe400000010ff */
[----:B------:R-:W-:Y:S02]  /*1ec0*/  IADD3.X R5, PT, PT, RZ, UR9, RZ, P0, !PT ;  /* 0x00000009ff057c10 */ /* 0x000fe400087fe4ff */
[----:B------:R-:W-:-:S03]  /*1ed0*/  ISETP.GE.AND P0, PT, R3, UR4, PT ;  /* 0x0000000403007c0c */ /* 0x000fc6000bf06270 */
[----:B------:R0:W-:Y:S10]  /*1ee0*/  STG.E.U16 desc[UR6][R4.64], R7 ;  /* 0x0000000704007986 */ /* 0x0001f4000c101506 */
[----:B------:R-:W-:Y:S05]  /*1ef0*/  @P0 BREAK.RELIABLE B1 ;  /* 0x0000000000010942 */ /* 0x000fea0003800100 */
[----:B------:R-:W-:Y:S05]  /*1f00*/  @P0 BRA `(.L_x_585) ;  /* 0x0000002800780947 */ /* 0x000fea0003800000 */
[----:B------:R-:W1:Y:S01]  /*1f10*/  LDCU.64 UR8, c[0x0][0x390] ;  /* 0x00007200ff0877ac */ /* 0x000e620008000a00 */
[----:B0-----:R-:W-:Y:S01]  /*1f20*/  HFMA2 R4, -RZ, RZ, 0, 0 ;  /* 0x00000000ff047431 */ /* 0x001fe200000001ff */
[----:B------:R-:W-:Y:S01]  /*1f30*/  MOV R5, R3 ;  /* 0x0000000300057202 */ /* 0x000fe20000000f00 */
[----:B------:R-:W0:Y:S01]  /*1f40*/  LDCU UR5, c[0x0][0x38c] ;  /* 0x00007180ff0577ac */ /* 0x000e220008000800 */
[----:B------:R-:W-:Y:S01]  /*1f50*/  ISETP.NE.AND P0, PT, R2, RZ, PT ;  /* 0x000000ff0200720c */ /* 0x000fe20003f05270 */
[----:B------:R-:W2:Y:S01]  /*1f60*/  LDCU.64 UR10, c[0x0][0x4b8] ;  /* 0x00009700ff0a77ac */ /* 0x000ea20008000a00 */
[----:B-1----:R-:W-:-:S05]  /*1f70*/  IMAD.HI.U32 R6, R3, UR8, R4 ;  /* 0x0000000803067c27 */ /* 0x002fca000f8e0004 */
[----:B------:R-:W-:-:S04]  /*1f80*/  SHF.R.U32.HI R7, RZ, UR9, R6 ;  /* 0x00000009ff077c19 */ /* 0x000fc80008011606 */
[----:B------:R-:W-:-:S05]  /*1f90*/  IADD3 R4, PT, PT, -R7, RZ, RZ ;  /* 0x000000ff07047210 */ /* 0x000fca0007ffe1ff */
[----:B0-----:R-:W-:-:S04]  /*1fa0*/  IMAD R4, R4, UR5, R3 ;  /* 0x0000000504047c24 */ /* 0x001fc8000f8e0203 */
        /* <DEDUP_REMOVED lines=288> */
.L_x_586:
        /* <DEDUP_REMOVED lines=33> */
[----:B------:R-:W-:-:S05]  /*33c0*/  IADD3.X R5, PT, PT, RZ, UR9, RZ, P0, !PT ;  /* 0x00000009ff057c10 */ /* 0x000fca00087fe4ff */
[----:B------:R0:W-:Y:S02]  /*33d0*/  STG.E.U16 desc[UR6][R4.64], R7 ;  /* 0x0000000704007986 */ /* 0x0001e4000c101506 */
.L_x_583:
[----:B------:R-:W-:-:S13]  /*33e0*/  ISETP.GE.AND P0, PT, R3, UR4, PT ;  /* 0x0000000403007c0c */ /* 0x000fda000bf06270 */
[----:B------:R-:W-:Y:S05]  /*33f0*/  @P0 BREAK.RELIABLE B1 ;  /* 0x0000000000010942 */ /* 0x000fea0003800100 */
[----:B------:R-:W-:Y:S05]  /*3400*/  @P0 BRA `(.L_x_585) ;  /* 0x0000001400380947 */ /* 0x000fea0003800000 */
[----:B------:R-:W-:Y:S05]  /*3410*/  BSYNC.RELIABLE B1 ;  /* 0x0000000000017941 */ /* 0x000fea0003800100 */
.L_x_582:
        /* <DEDUP_REMOVED lines=298> */
.L_x_587:
        /* <DEDUP_REMOVED lines=35> */
.L_x_585:
[----:B------:R-:W-:Y:S05]  /*48f0*/  BSYNC.RECONVERGENT B0 ;  /* 0x0000000000007941 */ /* 0x000fea0003800200 */
.L_x_581:
[----:B------:R-:W-:Y:S05]  /*4900*/  WARPSYNC.ALL ;  /* 0x0000000000007948 */ /* 0x000fea0003800000 */
[----:B------:R-:W-:-:S13]  /*4910*/  ISETP.GE.AND P0, PT, R3, UR4, PT ;  /* 0x0000000403007c0c */ /* 0x000fda000bf06270 */
[----:B------:R-:W-:Y:S05]  /*4920*/  @P0 EXIT ;  /* 0x000000000000094d */ /* 0x000fea0003800000 */
[----:B------:R-:W2:Y:S01]  /*4930*/  LDCU.64 UR4, c[0x0][0x390] ;  /* 0x00007200ff0477ac */ /* 0x000ea20008000a00 */
[----:B01----:R-:W-:Y:S01]  /*4940*/  HFMA2 R4, -RZ, RZ, 0, 0 ;  /* 0x00000000ff047431 */ /* 0x003fe200000001ff */
[----:B------:R-:W-:Y:S01]  /*4950*/  MOV R5, R3 ;  /* 0x0000000300057202 */ /* 0x000fe20000000f00 */
[----:B------:R-:W0:Y:S01]  /*4960*/  LDCU UR8, c[0x0][0x38c] ;  /* 0x00007180ff0877ac */ /* 0x000e220008000800 */
[----:B------:R-:W-:Y:S01]  /*4970*/  ISETP.NE.AND P0, PT, R2, RZ, PT ;  /* 0x000000ff0200720c */ /* 0x000fe20003f05270 */
[----:B------:R-:W1:Y:S01]  /*4980*/  LDCU.64 UR10, c[0x0][0x4b8] ;  /* 0x00009700ff0a77ac */ /* 0x000e620008000a00 */
[----:B--2---:R-:W-:-:S05]  /*4990*/  IMAD.HI.U32 R4, R3, UR4, R4 ;  /* 0x0000000403047c27 */ /* 0x004fca000f8e0004 */
[----:B------:R-:W-:-:S04]  /*49a0*/  SHF.R.U32.HI R5, RZ, UR5, R4 ;  /* 0x00000005ff057c19 */ /* 0x000fc80008011604 */
[----:B------:R-:W-:-:S05]  /*49b0*/  IADD3 R6, PT, PT, -R5, RZ, RZ ;  /* 0x000000ff05067210 */ /* 0x000fca0007ffe1ff */
[----:B0-----:R-:W-:-:S04]  /*49c0*/  IMAD R2, R6, UR8, R3 ;  /* 0x0000000806027c24 */ /* 0x001fc8000f8e0203 */
[C---:B-1----:R-:W-:Y:S02]  /*49d0*/  IMAD R3, R2.reuse, UR10, RZ ;  /* 0x0000000a02037c24 */ /* 0x042fe4000f8e02ff */
        /* <DEDUP_REMOVED lines=269> */
[----:B------:R-:W1:Y:S10]  /*5ab0*/  LDCU UR4, c[0x0][0x4a8] ;  /* 0x00009500ff0477ac */ /* 0x000e740008000800 */
[----:B------:R-:W2:Y:S01]  /*5ac0*/  @P0 LDC.64 R8, c[0x0][0x4b0] ;  /* 0x00012c00ff080b82 */ /* 0x000ea20000000a00 */
[----:B0-----:R-:W-:-:S07]  /*5ad0*/  IMAD.HI.U32 R6, R5, UR9, R4 ;  /* 0x0000000905067c27 */ /* 0x001fce000f8e0004 */
[----:B------:R-:W0:Y:S01]  /*5ae0*/  @P0 LDC R11, c[0x0][0x4ac] ;  /* 0x00012b00ff0b0b82 */ /* 0x000e220000000800 */
[----:B-1----:R-:W-:Y:S01]  /*5af0*/  SHF.R.U32.HI R7, RZ, UR4, R6 ;  /* 0x00000004ff077c19 */ /* 0x002fe20008011606 */
[----:B------:R-:W1:Y:S01]  /*5b00*/  LDCU.64 UR4, c[0x0][0x570] ;  /* 0x0000ae00ff0477ac */ /* 0x000e620008000a00 */
[----:B------:R-:W-:Y:S02]  /*5b10*/  @P0 MOV R6, RZ ;  /* 0x000000ff00060202 */ /* 0x000fe40000000f00 */
[----:B------:R-:W-:-:S03]  /*5b20*/  IADD3 R4, PT, PT, -R7, RZ, RZ ;  /* 0x000000ff07047210 */ /* 0x000fc60007ffe1ff */
[----:B------:R-:W3:Y:S02]  /*5b30*/  @P0 LDC.64 R12, c[0x0][0x578] ;  /* 0x00015e00ff0c0b82 */ /* 0x000ee40000000a00 */
[----:B------:R-:W-:Y:S02]  /*5b40*/  IMAD R4, R4, UR8, R5 ;  /* 0x0000000804047c24 */ /* 0x000fe4000f8e0205 */
[----:B--2---:R-:W-:-:S05]  /*5b50*/  @P0 IMAD.HI.U32 R0, R7, R8, R6 ;  /* 0x0000000807000227 */ /* 0x004fca00078e0006 */
[----:B------:R-:W-:Y:S01]  /*5b60*/  @P0 SHF.R.U32.HI R0, RZ, R9, R0 ;  /* 0x00000009ff000219 */ /* 0x000fe20000011600 */
[C---:B-1----:R-:W-:Y:S02]  /*5b70*/  IMAD R3, R4.reuse, UR4, R3 ;  /* 0x0000000404037c24 */ /* 0x042fe4000f8e0203 */
[----:B------:R-:W-:Y:S01]  /*5b80*/  IMAD R2, R4, UR5, R2 ;  /* 0x0000000504027c24 */ /* 0x000fe2000f8e0202 */
[----:B------:R-:W-:-:S05]  /*5b90*/  @P0 IADD3 R6, PT, PT, -R0, RZ, RZ ;  /* 0x000000ff00060210 */ /* 0x000fca0007ffe1ff */
[----:B0-----:R-:W-:-:S04]  /*5ba0*/  @P0 IMAD R6, R11, R6, R7 ;  /* 0x000000060b060224 */ /* 0x001fc800078e0207 */
[C---:B---3--:R-:W-:Y:S02]  /*5bb0*/  @P0 IMAD R3, R6.reuse, R12, R3 ;  /* 0x0000000c06030224 */ /* 0x048fe400078e0203 */
[----:B------:R-:W-:-:S07]  /*5bc0*/  @P0 IMAD R2, R6, R13, R2 ;  /* 0x0000000d06020224 */ /* 0x000fce00078e0202 */
.L_x_588:
[----:B------:R-:W0:Y:S02]  /*5bd0*/  LDCU.128 UR8, c[0x0][0x580] ;  /* 0x0000b000ff0877ac */ /* 0x000e240008000c00 */
[----:B0-----:R-:W-:-:S04]  /*5be0*/  IADD3 R4, P0, PT, R2, UR10, RZ ;  /* 0x0000000a02047c10 */ /* 0x001fc8000ff1e0ff */
[----:B------:R-:W-:-:S05]  /*5bf0*/  IADD3.X R5, PT, PT, RZ, UR11, RZ, P0, !PT ;  /* 0x0000000bff057c10 */ /* 0x000fca00087fe4ff */
[----:B------:R0:W2:Y:S01]  /*5c00*/  LDG.E.U16 R4, desc[UR6][R4.64] ;  /* 0x0000000604047981 */ /* 0x0000a2000c1e1500 */
[----:B------:R-:W-:Y:S02]  /*5c10*/  MOV R7, 0x42fc0000 ;  /* 0x42fc000000077802 */ /* 0x000fe40000000f00 */
[----:B0-----:R-:W-:Y:S02]  /*5c20*/  MOV R5, 0x363d0ada ;  /* 0x363d0ada00057802 */ /* 0x001fe40000000f00 */
[----:B--2---:R-:W-:-:S05]  /*5c30*/  SHF.L.U32 R0, R4, 0x10, RZ ;  /* 0x0000001004007819 */ /* 0x004fca00000006ff */
[C---:B------:R-:W-:Y:S01]  /*5c40*/  FMUL.FTZ R2, |R0|.reuse, 1.4426950216293334961 ;  /* 0x3fb8aa3b00027820 */ /* 0x040fe20000410200 */
[----:B------:R-:W-:-:S04]  /*5c50*/  FMUL.FTZ R4, R0, R0 ;  /* 0x0000000000047220 */ /* 0x000fc80000410000 */
        /* <DEDUP_REMOVED lines=24> */
[----:B------:R-:W-:Y:S01]  /*5de0*/  STG.E.U16 desc[UR6][R2.64], R5 ;  /* 0x0000000502007986 */ /* 0x000fe2000c101506 */
[----:B------:R-:W-:Y:S05]  /*5df0*/  EXIT ;  /* 0x000000000000794d */ /* 0x000fea0003800000 */
.L_x_589:
        /* <DEDUP_REMOVED lines=16> */
.L_x_2793:


//--------------------- .text._ZN2at6native27unrolled_elementwise_kernelIZZZNS0_16sinh_kernel_cudaERNS_18TensorIteratorBaseEENKUlvE0_clEvENKUlvE2_clEvEUlN3c108BFloat16EE_St5arrayIPcLm2EELi4E23TrivialOffsetCalculatorILi1EjESD_NS0_6memory15LoadWithoutCastENSE_16StoreWithoutCastEEEviT_T0_T2_T3_T4_T5_ --------------------------
	.section	.text._ZN2at6native27unrolled_elementwise_kernelIZZZNS0_16sinh_kernel_cudaERNS_18TensorIteratorBaseEENKUlvE0_clEvENKUlvE2_clEvEUlN3c108BFloat16EE_St5arrayIPcLm2EELi4E23TrivialOffsetCalculatorILi1EjESD_NS0_6memory15LoadWithoutCastENSE_16StoreWithoutCastEEEviT_T0_T2_T3_T4_T5_,"ax",@progbits
	.align	128
        .global         _ZN2at6native27unrolled_elementwise_kernelIZZZNS0_16sinh_kernel_cudaERNS_18TensorIteratorBaseEENKUlvE0_clEvENKUlvE2_clEvEUlN3c108BFloat16EE_St5arrayIPcLm2EELi4E23TrivialOffsetCalculatorILi1EjESD_NS0_6memory15LoadWithoutCastENSE_16StoreWithoutCastEEEviT_T0_T2_T3_T4_T5_
        .type           _ZN2at6native27unrolled_elementwise_kernelIZZZNS0_16sinh_kernel_cudaERNS_18TensorIteratorBaseEENKUlvE0_clEvENKUlvE2_clEvEUlN3c108BFloat16EE_St5arrayIPcLm2EELi4E23TrivialOffsetCalculatorILi1EjESD_NS0_6memory15LoadWithoutCastENSE_16StoreWithoutCastEEEviT_T0_T2_T3_T4_T5_,@function
        .size           _ZN2at6native27unrolled_elementwise_kernelIZZZNS0_16sinh_kernel_cudaERNS_18TensorIteratorBaseEENKUlvE0_clEvENKUlvE2_clEvEUlN3c108BFloat16EE_St5arrayIPcLm2EELi4E23TrivialOffsetCalculatorILi1EjESD_NS0_6memory15LoadWithoutCastENSE_16StoreWithoutCastEEEviT_T0_T2_T3_T4_T5_,(.L_x_2794 - _ZN2at6native27unrolled_elementwise_kernelIZZZNS0_16sinh_kernel_cudaERNS_18TensorIteratorBaseEENKUlvE0_clEvENKUlvE2_clEvEUlN3c108BFloat16EE_St5arrayIPcLm2EELi4E23TrivialOffsetCalculatorILi1EjESD_NS0_6memory15LoadWithoutCastENSE_16StoreWithoutCastEEEviT_T0_T2_T3_T4_T5_)
        .other          _ZN2at6native27unrolled_elementwise_kernelIZZZNS0_16sinh_kernel_cudaERNS_18TensorIteratorBaseEENKUlvE0_clEvENKUlvE2_clEvEUlN3c108BFloat16EE_St5arrayIPcLm2EELi4E23TrivialOffsetCalculatorILi1EjESD_NS0_6memory15LoadWithoutCastENSE_16StoreWithoutCastEEEviT_T0_T2_T3_T4_T5_,@"STO_CUDA_ENTRY STV_DEFAULT"
_ZN2at6native27unrolled_elementwise_kernelIZZZNS0_16sinh_kernel_cudaERNS_18TensorIteratorBaseEENKUlvE0_clEvENKUlvE2_clEvEUlN3c108BFloat16EE_St5arrayIPcLm2EELi4E23TrivialOffsetCalculatorILi1EjESD_NS0_6memory15LoadWithoutCastENSE_16StoreWithoutCastEEEviT_T0_T2_T3_T4_T5_:
.text._ZN2at6native27unrolled_elementwise_kernelIZZZNS0_16sinh_kernel_cudaERNS_18TensorIteratorBaseEENKUlvE0_clEvENKUlvE2_clEvEUlN3c108BFloat16EE_St5arrayIPcLm2EELi4E23TrivialOffsetCalculatorILi1EjESD_NS0_6memory15LoadWithoutCastENSE_16StoreWithoutCastEEEviT_T0_T2_T3_T4_T5_:
[----:B------:R-:W-:Y:S01]  /*0000*/  LDC R1, c[0x0][0x37c] ;  /* 0x0000df00ff017b82 */ /* 0x000fe20000000800 */
[----:B------:R-:W0:Y:S07]  /*0010*/  S2R R0, SR_CTAID.X ;  /* 0x0000000000007919 */ /* 0x000e2e0000002500 */
[----:B------:R-:W0:Y:S01]  /*0020*/  LDC R3, c[0x0][0x380] ;  /* 0x0000e000ff037b82 */ /* 0x000e220000000800 */
[----:B------:R-:W1:Y:S01]  /*0030*/  LDCU.64 UR4, c[0x0][0x358] ;  /* 0x00006b00ff0477ac */ /* 0x000e620008000a00 */
[----:B------:R-:W-:Y:S01]  /*0040*/  PRMT R8, RZ, 0x7610, R8 ;  /* 0x00007610ff087816 */ /* 0x000fe20000000008 */
[----:B------:R-:W2:Y:S01]  /*0050*/  S2R R7, SR_TID.X ;  /* 0x0000000000077919 */ /* 0x000ea20000002100 */
[----:B------:R-:W-:Y:S01]  /*0060*/  PRMT R6, RZ, 0x7610, R6 ;  /* 0x00007610ff067816 */ /* 0x000fe20000000006 */
[----:B0-----:R-:W-:Y:S01]  /*0070*/  IMAD R2, R0, -0x200, R3 ;  /* 0xfffffe0000027824 */ /* 0x001fe200078e0203 */
[----:B--2---:R-:W-:-:S04]  /*0080*/  MOV R3, R7 ;  /* 0x0000000700037202 */ /* 0x004fc80000000f00 */
[----:B------:R-:W-:-:S13]  /*0090*/  ISETP.GE.AND P0, PT, R7, R2, PT ;  /* 0x000000020700720c */ /* 0x000fda0003f06270 */
[----:B------:R-:W-:-:S04]  /*00a0*/  @!P0 IADD3 R7, PT, PT, R3, 0x80, RZ ;  /* 0x0000008003078810 */ /* 0x000fc80007ffe0ff */
[----:B------:R-:W-:-:S13]  /*00b0*/  ISETP.GE.AND P1, PT, R7, R2, PT ;  /* 0x000000020700720c */ /* 0x000fda0003f26270 */
[----:B------:R-:W-:Y:S01]  /*00c0*/  @!P1 LEA R9, R0, R7, 0x9 ;  /* 0x0000000700099211 */ /* 0x000fe200078e48ff */
[----:B------:R-:W0:Y:S01]  /*00d0*/  @!P1 LDC.64 R10, c[0x0][0x390] ;  /* 0x0000e400ff0a9b82 */ /* 0x000e220000000a00 */
[----:B------:R-:W-:-:S04]  /*00e0*/  @!P1 IADD3 R7, PT, PT, R7, 0x80, RZ ;  /* 0x0000008007079810 */ /* 0x000fc80007ffe0ff */
[----:B------:R-:W-:-:S13]  /*00f0*/  ISETP.GE.AND P3, PT, R7, R2, PT ;  /* 0x000000020700720c */ /* 0x000fda0003f66270 */
[----:B------:R-:W2:Y:S01]  /*0100*/  @!P3 LDC.64 R4, c[0x0][0x390] ;  /* 0x0000e400ff04bb82 */ /* 0x000ea20000000a00 */
[----:B------:R-:W-:Y:S02]  /*0110*/  @!P3 LEA R17, R0, R7, 0x9 ;  /* 0x000000070011b211 */ /* 0x000fe400078e48ff */
[----:B------:R-:W-:Y:S01]  /*0120*/  @!P3 IADD3 R7, PT, PT, R7, 0x80, RZ ;  /* 0x000000800707b810 */ /* 0x000fe20007ffe0ff */
[----:B0-----:R-:W-:-:S03]  /*0130*/  @!P1 IMAD.WIDE.U32 R10, R9, 0x2, R10 ;  /* 0x00000002090a9825 */ /* 0x001fc600078e000a */
[----:B------:R-:W-:Y:S01]  /*0140*/  ISETP.GE.AND P2, PT, R7, R2, PT ;  /* 0x000000020700720c */ /* 0x000fe20003f46270 */
[----:B--2---:R-:W-:-:S12]  /*0150*/  @!P3 IMAD.WIDE.U32 R16, R17, 0x2, R4 ;  /* 0x000000021110b825 */ /* 0x004fd800078e0004 */
[----:B------:R-:W0:Y:S01]  /*0160*/  @!P2 LDC.64 R12, c[0x0][0x390] ;  /* 0x0000e400ff0cab82 */ /* 0x000e220000000a00 */
[C---:B------:R-:W-:Y:S01]  /*0170*/  @!P2 LEA R7, R0.reuse, R7, 0x9 ;  /* 0x000000070007a211 */ /* 0x040fe200078e48ff */
[----:B-1----:R1:W5:Y:S06]  /*0180*/  @!P1 LDG.E.U16 R8, desc[UR4][R10.64] ;  /* 0x000000040a089981 */ /* 0x00236c000c1e1500 */
[----:B------:R-:W2:Y:S01]  /*0190*/  @!P0 LDC.64 R4, c[0x0][0x390] ;  /* 0x0000e400ff048b82 */ /* 0x000ea20000000a00 */
[----:B------:R-:W-:Y:S01]  /*01a0*/  @!P0 IMAD R9, R0, 0x200, R3 ;  /* 0x0000020000098824 */ /* 0x000fe200078e0203 */
[----:B------:R-:W-:Y:S01]  /*01b0*/  IADD3 R19, PT, PT, R3, 0x80, RZ ;  /* 0x0000008003137810 */ /* 0x000fe20007ffe0ff */
[----:B------:R-:W-:Y:S01]  /*01c0*/  BSSY.RECONVERGENT B0, `(.L_x_590) ;  /* 0x000002f000007945 */ /* 0x000fe20003800200 */
[----:B0-----:R-:W-:Y:S01]  /*01d0*/  @!P2 IMAD.WIDE.U32 R12, R7, 0x2, R12 ;  /* 0x00000002070ca825 */ /* 0x001fe200078e000c */
[----:B------:R-:W-:-:S02]  /*01e0*/  PRMT R7, RZ, 0x7610, R7 ;  /* 0x00007610ff077816 */ /* 0x000fc40000000007 */
[----:B-1----:R-:W-:Y:S02]  /*01f0*/  IADD3 R11, PT, PT, R3, 0x100, RZ ;  /* 0x00000100030b7810 */ /* 0x002fe40007ffe0ff */
[----:B------:R-:W5:Y:S01]  /*0200*/  @!P2 LDG.E.U16 R6, desc[UR4][R12.64] ;  /* 0x000000040c06a981 */ /* 0x000f62000c1e1500 */
[----:B--2---:R-:W-:Y:S01]  /*0210*/  @!P0 IMAD.WIDE.U32 R4, R9, 0x2, R4 ;  /* 0x0000000209048825 */ /* 0x004fe200078e0004 */
[----:B------:R-:W-:Y:S02]  /*0220*/  PRMT R9, RZ, 0x7610, R9 ;  /* 0x00007610ff097816 */ /* 0x000fe40000000009 */
[----:B------:R0:W5:Y:S04]  /*0230*/  @!P3 LDG.E.U16 R7, desc[UR4][R16.64] ;  /* 0x000000041007b981 */ /* 0x000168000c1e1500 */
[----:B------:R1:W5:Y:S01]  /*0240*/  @!P0 LDG.E.U16 R9, desc[UR4][R4.64] ;  /* 0x0000000404098981 */ /* 0x000362000c1e1500 */
[----:B------:R-:W-:-:S13]  /*0250*/  ISETP.GE.AND P0, PT, R3, R2, PT ;  /* 0x000000020300720c */ /* 0x000fda0003f06270 */
[----:B------:R-:W1:Y:S01]  /*0260*/  @!P0 LDC.64 R14, c[0x0][0x388] ;  /* 0x0000e200ff0e8b82 */ /* 0x000e620000000a00 */
[----:B0-----:R-:W-:Y:S02]  /*0270*/  IADD3 R17, PT, PT, R3, 0x180, RZ ;  /* 0x0000018003117810 */ /* 0x001fe40007ffe0ff */
[----:B------:R-:W-:Y:S02]  /*0280*/  @!P0 LEA R13, R0, R3, 0x9 ;  /* 0x00000003000d8211 */ /* 0x000fe400078e48ff */
[----:B------:R-:W-:Y:S02]  /*0290*/  @!P0 MOV R3, R19 ;  /* 0x0000001300038202 */ /* 0x000fe40000000f00 */
[-C--:B------:R-:W-:Y:S02]  /*02a0*/  ISETP.GE.AND P1, PT, R19, R2.reuse, PT ;  /* 0x000000021300720c */ /* 0x080fe40003f26270 */
[-C--:B------:R-:W-:Y:S02]  /*02b0*/  ISETP.GE.AND P2, PT, R11, R2.reuse, PT ;  /* 0x000000020b00720c */ /* 0x080fe40003f46270 */
[----:B------:R-:W-:-:S02]  /*02c0*/  ISETP.GE.AND P3, PT, R17, R2, PT ;  /* 0x000000021100720c */ /* 0x000fc40003f66270 */
[----:B------:R-:W-:Y:S01]  /*02d0*/  ISETP.GE.AND P4, PT, R3, R2, PT ;  /* 0x000000020300720c */ /* 0x000fe20003f86270 */
[----:B-1----:R-:W-:Y:S01]  /*02e0*/  @!P0 IMAD.WIDE.U32 R4, R13, 0x2, R14 ;  /* 0x000000020d048825 */ /* 0x002fe200078e000e */
[----:B------:R-:W-:Y:S11]  /*02f0*/  @P0 BRA `(.L_x_591) ;  /* 0x00000000006c0947 */ /* 0x000ff60003800000 */
[----:B-----5:R-:W-:Y:S02]  /*0300*/  IMAD.U32 R9, R9, 0x10000, RZ ;  /* 0x0001000009097824 */ /* 0x020fe400078e00ff */
[----:B------:R-:W-:Y:S01]  /*0310*/  HFMA2 R11, -RZ, RZ, 3.4921875, 0 ;  /* 0x42fc0000ff0b7431 */ /* 0x000fe200000001ff */
[----:B------:R-:W-:Y:S01]  /*0320*/  MOV R15, 0x363d0ada ;  /* 0x363d0ada000f7802 */ /* 0x000fe20000000f00 */
        /* <DEDUP_REMOVED lines=23> */
[----:B------:R-:W-:-:S07]  /*04a0*/  F2FP.BF16.F32.PACK_AB R9, RZ, R10 ;  /* 0x0000000aff09723e */ /* 0x000fce00000010ff */
.L_x_591:
[----:B------:R-:W-:Y:S05]  /*04b0*/  BSYNC.RECONVERGENT B0 ;  /* 0x0000000000007941 */ /* 0x000fea0003800200 */
.L_x_590:
[----:B------:R-:W-:Y:S04]  /*04c0*/  BSSY.RECONVERGENT B0, `(.L_x_592) ;  /* 0x000001d000007945 */ /* 0x000fe80003800200 */
[----:B------:R-:W-:Y:S05]  /*04d0*/  @P1 BRA `(.L_x_593) ;  /* 0x00000000006c1947 */ /* 0x000fea0003800000 */
[----:B-----5:R-:W-:Y:S01]  /*04e0*/  SHF.L.U32 R8, R8, 0x10, RZ ;  /* 0x0000001008087819 */ /* 0x020fe200000006ff */
[----:B------:R-:W-:Y:S02]  /*04f0*/  HFMA2 R11, -RZ, RZ, 3.4921875, 0 ;  /* 0x42fc0000ff0b7431 */ /* 0x000fe400000001ff */
[----:B------:R-:W-:Y:S02]  /*0500*/  IMAD.MOV.U32 R13, RZ, RZ, 0x363d0ada ;  /* 0x363d0adaff0d7424 */ /* 0x000fe400078e00ff */
        /* <DEDUP_REMOVED lines=24> */
.L_x_593:
[----:B------:R-:W-:Y:S05]  /*0690*/  BSYNC.RECONVERGENT B0 ;  /* 0x0000000000007941 */ /* 0x000fea0003800200 */
.L_x_592:
[----:B------:R-:W-:Y:S04]  /*06a0*/  BSSY.RECONVERGENT B0, `(.L_x_594) ;  /* 0x000001d000007945 */ /* 0x000fe80003800200 */
[----:B------:R-:W-:Y:S05]  /*06b0*/  @P2 BRA `(.L_x_595) ;  /* 0x00000000006c2947 */ /* 0x000fea0003800000 */
[----:B-----5:R-:W-:Y:S01]  /*06c0*/  SHF.L.U32 R7, R7, 0x10, RZ ;  /* 0x0000001007077819 */ /* 0x020fe200000006ff */
[----:B------:R-:W-:Y:S01]  /*06d0*/  HFMA2 R15, -RZ, RZ, 0.389892578125, 0.0002090930938720703125 ;  /* 0x363d0adaff0f7431 */ /* 0x000fe200000001ff */
[----:B------:R-:W-:-:S03]  /*06e0*/  MOV R11, 0x42fc0000 ;  /* 0x42fc0000000b7802 */ /* 0x000fc60000000f00 */
        /* <DEDUP_REMOVED lines=24> */
.L_x_595:
[----:B------:R-:W-:Y:S05]  /*0870*/  BSYNC.RECONVERGENT B0 ;  /* 0x0000000000007941 */ /* 0x000fea0003800200 */
.L_x_594:
        /* <DEDUP_REMOVED lines=29> */
.L_x_597:
[----:B------:R-:W-:Y:S05]  /*0a50*/  BSYNC.RECONVERGENT B0 ;  /* 0x0000000000007941 */ /* 0x000fea0003800200 */
.L_x_596:
[----:B-----5:R0:W-:Y:S01]  /*0a60*/  @!P0 STG.E.U16 desc[UR4][R4.64], R9 ;  /* 0x0000000904008986 */ /* 0x0201e2000c101504 */
[----:B------:R-:W-:Y:S04]  /*0a70*/  BSSY.RECONVERGENT B0, `(.L_x_598) ;  /* 0x000000d000007945 */ /* 0x000fe80003800200 */
[----:B------:R-:W-:Y:S05]  /*0a80*/  @P4 BRA `(.L_x_599) ;  /* 0x00000000002c4947 */ /* 0x000fea0003800000 */
[----:B0-----:R-:W0:Y:S01]  /*0a90*/  LDC.64 R4, c[0x0][0x388] ;  /* 0x0000e200ff047b82 */ /* 0x001e220000000a00 */
[----:B------:R-:W-:Y:S02]  /*0aa0*/  LEA R9, R0, R3, 0x9 ;  /* 0x0000000300097211 */ /* 0x000fe400078e48ff */
[----:B------:R-:W-:Y:S02]  /*0ab0*/  IADD3 R3, PT, PT, R3, 0x80, RZ ;  /* 0x0000008003037810 */ /* 0x000fe40007ffe0ff */
[----:B------:R-:W-:Y:S02]  /*0ac0*/  PRMT R6, R8, 0x7610, R6 ;  /* 0x0000761008067816 */ /* 0x000fe40000000006 */
[----:B------:R-:W-:-:S13]  /*0ad0*/  ISETP.GE.AND P0, PT, R3, R2, PT ;  /* 0x000000020300720c */ /* 0x000fda0003f06270 */
[----:B------:R-:W-:Y:S02]  /*0ae0*/  @!P0 LEA R11, R0, R3, 0x9 ;  /* 0x00000003000b8211 */ /* 0x000fe400078e48ff */
[----:B------:R-:W-:Y:S01]  /*0af0*/  @!P0 IADD3 R3, PT, PT, R3, 0x80, RZ ;  /* 0x0000008003038810 */ /* 0x000fe20007ffe0ff */
[----:B0-----:R-:W-:-:S04]  /*0b00*/  IMAD.WIDE.U32 R8, R9, 0x2, R4 ;  /* 0x0000000209087825 */ /* 0x001fc800078e0004 */
[----:B------:R-:W-:Y:S01]  /*0b10*/  @!P0 IMAD.WIDE.U32 R4, R11, 0x2, R4 ;  /* 0x000000020b048825 */ /* 0x000fe200078e0004 */
[----:B------:R1:W-:Y:S04]  /*0b20*/  STG.E.U16 desc[UR4][R8.64], R6 ;  /* 0x0000000608007986 */ /* 0x0003e8000c101504 */
[----:B------:R1:W-:Y:S02]  /*0b30*/  @!P0 STG.E.U16 desc[UR4][R4.64], R7 ;  /* 0x0000000704008986 */ /* 0x0003e4000c101504 */
.L_x_599:
[----:B------:R-:W-:Y:S05]  /*0b40*/  BSYNC.RECONVERGENT B0 ;  /* 0x0000000000007941 */ /* 0x000fea0003800200 */
.L_x_598:
[----:B------:R-:W-:-:S13]  /*0b50*/  ISETP.GE.AND P0, PT, R3, R2, PT ;  /* 0x000000020300720c */ /* 0x000fda0003f06270 */
[----:B------:R-:W-:Y:S05]  /*0b60*/  @P0 EXIT ;  /* 0x000000000000094d */ /* 0x000fea0003800000 */
[----:B01----:R-:W0:Y:S01]  /*0b70*/  LDC.64 R4, c[0x0][0x388] ;  /* 0x0000e200ff047b82 */ /* 0x003e220000000a00 */
[----:B------:R-:W-:-:S05]  /*0b80*/  LEA R3, R0, R3, 0x9 ;  /* 0x0000000300037211 */ /* 0x000fca00078e48ff */
[----:B0-----:R-:W-:-:S05]  /*0b90*/  IMAD.WIDE.U32 R2, R3, 0x2, R4 ;  /* 0x0000000203027825 */ /* 0x001fca00078e0004 */
[----:B------:R-:W-:Y:S01]  /*0ba0*/  STG.E.U16 desc[UR4][R2.64], R13 ;  /* 0x0000000d02007986 */ /* 0x000fe2000c101504 */
[----:B------:R-:W-:Y:S05]  /*0bb0*/  EXIT ;  /* 0x000000000000794d */ /* 0x000fea0003800000 */
.L_x_600:
        /* <DEDUP_REMOVED lines=12> */
.L_x_2794:


//--------------------- .text._ZN2at6native29vectorized_elementwise_kernelILi2EZZZNS0_16sinh_kernel_cudaERNS_18TensorIteratorBaseEENKUlvE0_clEvENKUlvE2_clEvEUlN3c108BFloat16EE_St5arrayIPcLm2EEEEviT0_T1_ --------------------------
	.section	.text._ZN2at6native29vectorized_elementwise_kernelILi2EZZZNS0_16sinh_kernel_cudaERNS_18TensorIteratorBaseEENKUlvE0_clEvENKUlvE2_clEvEUlN3c108BFloat16EE_St5arrayIPcLm2EEEEviT0_T1_,"ax",@progbits
	.align	128
        .global         _ZN2at6native29vectorized_elementwise_kernelILi2EZZZNS0_16sinh_kernel_cudaERNS_18TensorIteratorBaseEENKUlvE0_clEvENKUlvE2_clEvEUlN3c108BFloat16EE_St5arrayIPcLm2EEEEviT0_T1_
        .type           _ZN2at6native29vectorized_elementwise_kernelILi2EZZZNS0_16sinh_kernel_cudaERNS_18TensorIteratorBaseEENKUlvE0_clEvENKUlvE2_clEvEUlN3c108BFloat16EE_St5arrayIPcLm2EEEEviT0_T1_,@function
        .size           _ZN2at6native29vectorized_elementwise_kernelILi2EZZZNS0_16sinh_kernel_cudaERNS_18TensorIteratorBaseEENKUlvE0_clEvENKUlvE2_clEvEUlN3c108BFloat16EE_St5arrayIPcLm2EEEEviT0_T1_,(.L_x_2795 - _ZN2at6native29vectorized_elementwise_kernelILi2EZZZNS0_16sinh_kernel_cudaERNS_18TensorIteratorBaseEENKUlvE0_clEvENKUlvE2_clEvEUlN3c108BFloat16EE_St5arrayIPcLm2EEEEviT0_T1_)
        .other          _ZN2at6native29vectorized_elementwise_kernelILi2EZZZNS0_16sinh_kernel_cudaERNS_18TensorIteratorBaseEENKUlvE0_clEvENKUlvE2_clEvEUlN3c108BFloat16EE_St5arrayIPcLm2EEEEviT0_T1_,@"STO_CUDA_ENTRY STV_DEFAULT"
_ZN2at6native29vectorized_elementwise_kernelILi2EZZZNS0_16sinh_kernel_cudaERNS_18TensorIteratorBaseEENKUlvE0_clEvENKUlvE2_clEvEUlN3c108BFloat16EE_St5arrayIPcLm2EEEEviT0_T1_:
.text._ZN2at6native29vectorized_elementwise_kernelILi2EZZZNS0_16sinh_kernel_cudaERNS_18TensorIteratorBaseEENKUlvE0_clEvENKUlvE2_clEvEUlN3c108BFloat16EE_St5arrayIPcLm2EEEEviT0_T1_:
[----:B------:R-:W-:Y:S01]  /*0000*/  LDC R1, c[0x0][0x37c] ;  /* 0x0000df00ff017b82 */ /* 0x000fe20000000800 */
[----:B------:R-:W0:Y:S01]  /*0010*/  S2R R0, SR_CTAID.X ;  /* 0x0000000000007919 */ /* 0x000e220000002500 */
[----:B------:R-:W1:Y:S01]  /*0020*/  LDCU UR6, c[0x0][0x380] ;  /* 0x00007000ff0677ac */ /* 0x000e620008000800 */
[----:B------:R-:W2:Y:S01]  /*0030*/  LDCU.64 UR4, c[0x0][0x358] ;  /* 0x00006b00ff0477ac */ /* 0x000ea20008000a00 */
[----:B0-----:R-:W-:-:S04]  /*0040*/  SHF.L.U32 R0, R0, 0xa, RZ ;  /* 0x0000000a00007819 */ /* 0x001fc800000006ff */
[----:B-1----:R-:W-:-:S04]  /*0050*/  IADD3 R2, PT, PT, -R0, UR6, RZ ;  /* 0x0000000600027c10 */ /* 0x002fc8000fffe1ff */
[----:B------:R-:W-:-:S13]  /*0060*/  ISETP.GT.U32.AND P0, PT, R2, 0x3ff, PT ;  /* 0x000003ff0200780c */ /* 0x000fda0003f04070 */
[----:B--2---:R-:W-:Y:S05]  /*0070*/  @P0 BRA `(.L_x_601) ;  /* 0x0000001400cc0947 */ /* 0x004fea0003800000 */
[----:B------:R-:W0:Y:S01]  /*0080*/  S2R R27, SR_TID.X ;  /* 0x00000000001b7919 */ /* 0x000e220000002100 */
[----:B------:R-:W-:Y:S02]  /*0090*/  PRMT R9, RZ, 0x7610, R9 ;  /* 0x00007610ff097816 */ /* 0x000fe40000000009 */
[----:B0-----:R-:W-:Y:S02]  /*00a0*/  ISETP.GE.U32.AND P0, PT, R27, R2, PT ;  /* 0x000000021b00720c */ /* 0x001fe40003f06070 */
[----:B------:R-:W-:-:S11]  /*00b0*/  MOV R3, R27 ;  /* 0x0000001b00037202 */ /* 0x000fd60000000f00 */
[----:B------:R-:W-:-:S04]  /*00c0*/  @!P0 IADD3 R27, PT, PT, R3, 0x80, RZ ;  /* 0x00000080031b8810 */ /* 0x000fc80007ffe0ff */
[----:B------:R-:W-:-:S13]  /*00d0*/  ISETP.GE.U32.AND P6, PT, R27, R2, PT ;  /* 0x000000021b00720c */ /* 0x000fda0003fc6070 */
[----:B------:R-:W-:Y:S01]  /*00e0*/  @!P6 IADD3 R5, PT, PT, R0, R27, RZ ;  /* 0x0000001b0005e210 */ /* 0x000fe20007ffe0ff */
[----:B------:R-:W0:Y:S01]  /*00f0*/  @!P6 LDC.64 R28, c[0x0][0x390] ;  /* 0x0000e400ff1ceb82 */ /* 0x000e220000000a00 */
[----:B------:R-:W-:-:S04]  /*0100*/  @!P6 IADD3 R27, PT, PT, R27, 0x80, RZ ;  /* 0x000000801b1be810 */ /* 0x000fc80007ffe0ff */
[----:B------:R-:W-:-:S13]  /*0110*/  ISETP.GE.U32.AND P5, PT, R27, R2, PT ;  /* 0x000000021b00720c */ /* 0x000fda0003fa6070 */
[----:B------:R-:W-:Y:S01]  /*0120*/  @!P5 IADD3 R8, PT, PT, R0, R27, RZ ;  /* 0x0000001b0008d210 */ /* 0x000fe20007ffe0ff */
[----:B------:R-:W1:Y:S01]  /*0130*/  @!P5 LDC.64 R20, c[0x0][0x390] ;  /* 0x0000e400ff14db82 */ /* 0x000e620000000a00 */
[----:B------:R-:W-:-:S04]  /*0140*/  @!P5 IADD3 R27, PT, PT, R27, 0x80, RZ ;  /* 0x000000801b1bd810 */ /* 0x000fc80007ffe0ff */
[----:B------:R-:W-:Y:S01]  /*0150*/  ISETP.GE.U32.AND P4, PT, R27, R2, PT ;  /* 0x000000021b00720c */ /* 0x000fe20003f86070 */
[----:B0-----:R-:W-:-:S05]  /*0160*/  @!P6 IMAD.WIDE.U32 R28, R5, 0x2, R28 ;  /* 0x00000002051ce825 */ /* 0x001fca00078e001c */
[----:B------:R-:W5:Y:S07]  /*0170*/  @!P6 LDG.E.U16 R9, desc[UR4][R28.64] ;  /* 0x000000041c09e981 */ /* 0x000f6e000c1e1500 */
[----:B------:R-:W-:Y:S01]  /*0180*/  @!P4 IADD3 R25, PT, PT, R0, R27, RZ ;  /* 0x0000001b0019c210 */ /* 0x000fe20007ffe0ff */
[----:B------:R-:W0:Y:S01]  /*0190*/  @!P4 LDC.64 R4, c[0x0][0x390] ;  /* 0x0000e400ff04cb82 */ /* 0x000e220000000a00 */
[----:B------:R-:W-:-:S04]  /*01a0*/  @!P4 IADD3 R27, PT, PT, R27, 0x80, RZ ;  /* 0x000000801b1bc810 */ /* 0x000fc80007ffe0ff */
[----:B------:R-:W-:-:S13]  /*01b0*/  ISETP.GE.U32.AND P3, PT, R27, R2, PT ;  /* 0x000000021b00720c */ /* 0x000fda0003f66070 */
[----:B------:R-:W-:Y:S02]  /*01c0*/  @!P3 IADD3 R23, PT, PT, R0, R27, RZ ;  /* 0x0000001b0017b210 */ /* 0x000fe40007ffe0ff */
[----:B------:R-:W-:Y:S01]  /*01d0*/  PRMT R16, RZ, 0x7610, R16 ;  /* 0x00007610ff107816 */ /* 0x000fe20000000010 */
[----:B-1----:R-:W-:Y:S01]  /*01e0*/  @!P5 IMAD.WIDE.U32 R20, R8, 0x2, R20 ;  /* 0x000000020814d825 */ /* 0x002fe200078e0014 */
[----:B------:R-:W-:Y:S01]  /*01f0*/  @!P3 IADD3 R27, PT, PT, R27, 0x80, RZ ;  /* 0x000000801b1bb810 */ /* 0x000fe20007ffe0ff */
[----:B------:R-:W1:Y:S03]  /*0200*/  @!P3 LDC.64 R6, c[0x0][0x390] ;  /* 0x0000e400ff06bb82 */ /* 0x000e660000000a00 */
[----:B------:R-:W-:-:S13]  /*0210*/  ISETP.GE.U32.AND P2, PT, R27, R2, PT ;  /* 0x000000021b00720c */ /* 0x000fda0003f46070 */
[----:B------:R-:W-:Y:S01]  /*0220*/  @!P2 IADD3 R19, PT, PT, R0, R27, RZ ;  /* 0x0000001b0013a210 */ /* 0x000fe20007ffe0ff */
[----:B------:R-:W2:Y:S01]  /*0230*/  @!P2 LDC.64 R10, c[0x0][0x390] ;  /* 0x0000e400ff0aab82 */ /* 0x000ea20000000a00 */
[----:B------:R-:W-:-:S04]  /*0240*/  @!P2 IADD3 R27, PT, PT, R27, 0x80, RZ ;  /* 0x000000801b1ba810 */ /* 0x000fc80007ffe0ff */
[----:B------:R-:W-:-:S13]  /*0250*/  ISETP.GE.U32.AND P1, PT, R27, R2, PT ;  /* 0x000000021b00720c */ /* 0x000fda0003f26070 */
[C---:B------:R-:W-:Y:S02]  /*0260*/  @!P1 IADD3 R17, PT, PT, R0.reuse, R27, RZ ;  /* 0x0000001b00119210 */ /* 0x040fe40007ffe0ff */
[----:B------:R-:W-:Y:S01]  /*0270*/  PRMT R8, RZ, 0x7610, R8 ;  /* 0x00007610ff087816 */ /* 0x000fe20000000008 */
[----:B-1----:R-:W-:Y:S01]  /*0280*/  @!P3 IMAD.WIDE.U32 R6, R23, 0x2, R6 ;  /* 0x000000021706b825 */ /* 0x002fe200078e0006 */
[----:B------:R-:W-:Y:S01]  /*0290*/  @!P1 IADD3 R27, PT, PT, R27, 0x80, RZ ;  /* 0x000000801b1b9810 */ /* 0x000fe20007ffe0ff */
[----:B------:R-:W1:Y:S03]  /*02a0*/  @!P1 LDC.64 R14, c[0x0][0x390] ;  /* 0x0000e400ff0e9b82 */ /* 0x000e660000000a00 */
[----:B------:R-:W-:Y:S01]  /*02b0*/  ISETP.GE.U32.AND P6, PT, R27, R2, PT ;  /* 0x000000021b00720c */ /* 0x000fe20003fc6070 */
[----:B------:R3:W5:Y:S04]  /*02c0*/  @!P5 LDG.E.U16 R8, desc[UR4][R20.64] ;  /* 0x000000041408d981 */ /* 0x000768000c1e1500 */
[----:B---3--:R-:W3:Y:S08]  /*02d0*/  @!P0 LDC.64 R20, c[0x0][0x390] ;  /* 0x0000e400ff148b82 */ /* 0x008ef00000000a00 */
[----:B------:R-:W4:Y:S01]  /*02e0*/  @!P6 LDC.64 R12, c[0x0][0x390] ;  /* 0x0000e400ff0ceb82 */ /* 0x000f220000000a00 */
[----:B------:R-:W-:-:S05]  /*02f0*/  @!P6 IADD3 R27, PT, PT, R0, R27, RZ ;  /* 0x0000001b001be210 */ /* 0x000fca0007ffe0ff */
[----:B----4-:R-:W-:-:S05]  /*0300*/  @!P6 IMAD.WIDE.U32 R12, R27, 0x2, R12 ;  /* 0x000000021b0ce825 */ /* 0x010fca00078e000c */
[----:B------:R-:W5:Y:S01]  /*0310*/  @!P6 LDG.E.U16 R16, desc[UR4][R12.64] ;  /* 0x000000040c10e981 */ /* 0x000f62000c1e1500 */
[----:B------:R-:W-:-:S05]  /*0320*/  @!P0 IADD3 R23, PT, PT, R0, R3, RZ ;  /* 0x0000000300178210 */ /* 0x000fca0007ffe0ff */
[----:B---3--:R-:W-:Y:S01]  /*0330*/  @!P0 IMAD.WIDE.U32 R20, R23, 0x2, R20 ;  /* 0x0000000217148825 */ /* 0x008fe200078e0014 */
[----:B------:R-:W-:-:S06]  /*0340*/  PRMT R23, RZ, 0x7610, R23 ;  /* 0x00007610ff177816 */ /* 0x000fcc0000000017 */
[----:B------:R-:W5:Y:S01]  /*0350*/  @!P0 LDG.E.U16 R23, desc[UR4][R20.64] ;  /* 0x0000000414178981 */ /* 0x000f62000c1e1500 */
[----:B------:R-:W-:Y:S01]  /*0360*/  ISETP.GE.U32.AND P0, PT, R3, R2, PT ;  /* 0x000000020300720c */ /* 0x000fe20003f06070 */
[----:B0-----:R-:W-:Y:S01]  /*0370*/  @!P4 IMAD.WIDE.U32 R4, R25, 0x2, R4 ;  /* 0x000000021904c825 */ /* 0x001fe200078e0004 */
[----:B------:R-:W-:-:S06]  /*0380*/  PRMT R22, RZ, 0x7610, R22 ;  /* 0x00007610ff167816 */ /* 0x000fcc0000000016 */
[----:B------:R0:W5:Y:S01]  /*0390*/  @!P4 LDG.E.U16 R22, desc[UR4][R4.64] ;  /* 0x000000040416c981 */ /* 0x000162000c1e1500 */
[----:B--2---:R-:W-:Y:S01]  /*03a0*/  @!P2 IMAD.WIDE.U32 R10, R19, 0x2, R10 ;  /* 0x00000002130aa825 */ /* 0x004fe200078e000a */
[----:B------:R-:W-:Y:S02]  /*03b0*/  PRMT R19, RZ, 0x7610, R19 ;  /* 0x00007610ff137816 */ /* 0x000fe40000000013 */
[----:B------:R-:W-:Y:S01]  /*03c0*/  PRMT R18, RZ, 0x7610, R18 ;  /* 0x00007610ff127816 */ /* 0x000fe20000000012 */
[----:B-1----:R-:W-:Y:S01]  /*03d0*/  @!P1 IMAD.WIDE.U32 R14, R17, 0x2, R14 ;  /* 0x00000002110e9825 */ /* 0x002fe200078e000e */
[----:B0-----:R-:W0:Y:S01]  /*03e0*/  @!P0 LDC.64 R4, c[0x0][0x388] ;  /* 0x0000e200ff048b82 */ /* 0x001e220000000a00 */
[----:B------:R-:W-:Y:S01]  /*03f0*/  PRMT R17, RZ, 0x7610, R17 ;  /* 0x00007610ff117816 */ /* 0x000fe20000000011 */
[----:B------:R1:W5:Y:S01]  /*0400*/  @!P3 LDG.E.U16 R19, desc[UR4][R6.64] ;  /* 0x000000040613b981 */ /* 0x000362000c1e1500 */
[----:B------:R-:W-:Y:S03]  /*0410*/  BSSY.RECONVERGENT B0, `(.L_x_602) ;  /* 0x0000027000007945 */ /* 0x000fe60003800200 */
[----:B------:R2:W5:Y:S04]  /*0420*/  @!P2 LDG.E.U16 R18, desc[UR4][R10.64] ;  /* 0x000000040a12a981 */ /* 0x000568000c1e1500 */
[----:B------:R3:W5:Y:S01]  /*0430*/  @!P1 LDG.E.U16 R17, desc[UR4][R14.64] ;  /* 0x000000040e119981 */ /* 0x000762000c1e1500 */
[----:B-1----:R-:W-:-:S02]  /*0440*/  IADD3 R7, PT, PT, R3, 0x100, RZ ;  /* 0x0000010003077810 */ /* 0x002fc40007ffe0ff */
[C---:B--2---:R-:W-:Y:S02]  /*0450*/  IADD3 R11, PT, PT, R3.reuse, 0x180, RZ ;  /* 0x00000180030b7810 */ /* 0x044fe40007ffe0ff */
[----:B---3--:R-:W-:Y:S02]  /*0460*/  IADD3 R15, PT, PT, R3, 0x200, RZ ;  /* 0x00000200030f7810 */ /* 0x008fe40007ffe0ff */
[-C--:B------:R-:W-:Y:S02]  /*0470*/  ISETP.GE.U32.AND P3, PT, R7, R2.reuse, PT ;  /* 0x000000020700720c */ /* 0x080fe40003f66070 */
[-C--:B------:R-:W-:Y:S02]  /*0480*/  ISETP.GE.U32.AND P1, PT, R11, R2.reuse, PT ;  /* 0x000000020b00720c */ /* 0x080fe40003f26070 */
[----:B------:R-:W-:Y:S02]  /*0490*/  ISETP.GE.U32.AND P2, PT, R15, R2, PT ;  /* 0x000000020f00720c */ /* 0x000fe40003f46070 */
[----:B------:R-:W-:-:S02]  /*04a0*/  IADD3 R7, PT, PT, R3, 0x80, RZ ;  /* 0x0000008003077810 */ /* 0x000fc40007ffe0ff */
[----:B------:R-:W-:Y:S01]  /*04b0*/  IADD3 R11, PT, PT, R3, 0x280, RZ ;  /* 0x00000280030b7810 */ /* 0x000fe20007ffe0ff */
[----:B------:R-:W-:Y:S08]  /*04c0*/  @P0 BRA `(.L_x_603) ;  /* 0x00000000006c0947 */ /* 0x000ff00003800000 */
[----:B-----5:R-:W-:Y:S01]  /*04d0*/  SHF.L.U32 R6, R23, 0x10, RZ ;  /* 0x0000001017067819 */ /* 0x020fe200000006ff */
[----:B------:R-:W-:Y:S01]  /*04e0*/  HFMA2 R13, -RZ, RZ, 3.4921875, 0 ;  /* 0x42fc0000ff0d7431 */ /* 0x000fe200000001ff */
[----:B------:R-:W-:-:S03]  /*04f0*/  MOV R15, 0x363d0ada ;  /* 0x363d0ada000f7802 */ /* 0x000fc60000000f00 */
[C---:B------:R-:W-:Y:S01]  /*0500*/  FMUL.FTZ R10, |R6|.reuse, 1.4426950216293334961 ;  /* 0x3fb8aa3b060a7820 */ /* 0x040fe20000410200 */
[----:B------:R-:W-:-:S04]  /*0510*/  FMUL.FTZ R14, R6, R6 ;  /* 0x00000006060e7220 */ /* 0x000fc80000410000 */
[C---:B------:R-:W-:Y:S01]  /*0520*/  FFMA.FTZ R15, R14.reuse, R15, 0.00019836159481201320887 ;  /* 0x394fff490e0f7423 */ /* 0x040fe2000001000f */
[----:B------:R-:W1:Y:S03]  /*0530*/  FRND.TRUNC R10, R10 ;  /* 0x0000000a000a7307 */ /* 0x000e66000020d000 */
        /* <DEDUP_REMOVED lines=12> */
[----:B------:R-:W1:Y:S02]  /*0600*/  MUFU.EX2 R12, R12 ;  /* 0x0000000c000c7308 */ /* 0x000e640000000800 */
[----:B-1----:R-:W-:-:S04]  /*0610*/  FMUL.FTZ R13, R13, R12 ;  /* 0x0000000c0d0d7220 */ /* 0x002fc80000410000 */
[----:B------:R-:W1:Y:S02]  /*0620*/  MUFU.RCP R10, R13 ;  /* 0x0000000d000a7308 */ /* 0x000e640000001000 */
[----:B-1----:R-:W-:-:S04]  /*0630*/  FMUL.FTZ R10, R10, -0.125 ;  /* 0xbe0000000a0a7820 */ /* 0x002fc80000410000 */
[----:B------:R-:W-:-:S05]  /*0640*/  FFMA.FTZ R15, R13, 2, R10 ;  /* 0x400000000d0f7823 */ /* 0x000fca000001000a */
[--C-:B------:R-:W-:Y:S01]  /*0650*/  LOP3.LUT R15, R15, 0x80000000, R6.reuse, 0xb8, !PT ;  /* 0x800000000f0f7812 */ /* 0x100fe200078eb806 */
[----:B------:R-:W-:-:S05]  /*0660*/  @!P4 FFMA.FTZ R15, R6, R21, R6 ;  /* 0x00000015060fc223 */ /* 0x000fca0000010006 */
[----:B------:R-:W-:-:S07]  /*0670*/  F2FP.BF16.F32.PACK_AB R6, RZ, R15 ;  /* 0x0000000fff06723e */ /* 0x000fce00000010ff */
.L_x_603:
[----:B------:R-:W-:Y:S05]  /*0680*/  BSYNC.RECONVERGENT B0 ;  /* 0x0000000000007941 */ /* 0x000fea0003800200 */
.L_x_602:
[-C--:B------:R-:W-:Y:S01]  /*0690*/  ISETP.GE.U32.AND P5, PT, R7, R2.reuse, PT ;  /* 0x000000020700720c */ /* 0x080fe20003fa6070 */
[----:B------:R-:W-:Y:S01]  /*06a0*/  BSSY.RECONVERGENT B0, `(.L_x_604) ;  /* 0x000001f000007945 */ /* 0x000fe20003800200 */
[----:B------:R-:W-:Y:S02]  /*06b0*/  ISETP.GE.U32.AND P4, PT, R11, R2, PT ;  /* 0x000000020b00720c */ /* 0x000fe40003f86070 */
[----:B------:R-:W-:-:S09]  /*06c0*/  IADD3 R11, PT, PT, R3, 0x300, RZ ;  /* 0x00000300030b7810 */ /* 0x000fd20007ffe0ff */
[----:B------:R-:W-:Y:S05]  /*06d0*/  @P5 BRA `(.L_x_605) ;  /* 0x00000000006c5947 */ /* 0x000fea0003800000 */
        /* <DEDUP_REMOVED lines=27> */
.L_x_605:
[----:B------:R-:W-:Y:S05]  /*0890*/  BSYNC.RECONVERGENT B0 ;  /* 0x0000000000007941 */ /* 0x000fea0003800200 */
.L_x_604:
[----:B------:R-:W-:Y:S01]  /*08a0*/  BSSY.RECONVERGENT B0, `(.L_x_606) ;  /* 0x000001f000007945 */ /* 0x000fe20003800200 */
[----:B------:R-:W-:Y:S02]  /*08b0*/  ISETP.GE.U32.AND P5, PT, R11, R2, PT ;  /* 0x000000020b00720c */ /* 0x000fe40003fa6070 */
[----:B------:R-:W-:Y:S01]  /*08c0*/  IADD3 R11, PT, PT, R3, 0x380, RZ ;  /* 0x00000380030b7810 */ /* 0x000fe20007ffe0ff */
[----:B------:R-:W-:Y:S10]  /*08d0*/  @P3 BRA `(.L_x_607) ;  /* 0x00000000006c3947 */ /* 0x000ff40003800000 */
        /* <DEDUP_REMOVED lines=27> */
.L_x_607:
[----:B------:R-:W-:Y:S05]  /*0a90*/  BSYNC.RECONVERGENT B0 ;  /* 0x0000000000007941 */ /* 0x000fea0003800200 */
.L_x_606:
[----:B------:R-:W-:Y:S01]  /*0aa0*/  ISETP.GE.U32.AND P3, PT, R11, R2, PT ;  /* 0x000000020b00720c */ /* 0x000fe20003f66070 */
[----:B------:R-:W-:Y:S01]  /*0ab0*/  BSSY.RECONVERGENT B0, `(.L_x_608) ;  /* 0x000001f000007945 */ /* 0x000fe20003800200 */
[----:B------:R-:W-:-:S05]  /*0ac0*/  @!P0 IADD3 R11, PT, PT, R0, R3, RZ ;  /* 0x00000003000b8210 */ /* 0x000fca0007ffe0ff */
[----:B0-----:R-:W-:Y:S01]  /*0ad0*/  @!P0 IMAD.WIDE.U32 R4, R11, 0x2, R4 ;  /* 0x000000020b048825 */ /* 0x001fe200078e0004 */
[----:B------:R-:W-:Y:S06]  /*0ae0*/  @P1 BRA `(.L_x_609) ;  /* 0x00000000006c1947 */ /* 0x000fec0003800000 */
[----:B-----5:R-:W-:Y:S01]  /*0af0*/  SHF.L.U32 R22, R22, 0x10, RZ ;  /* 0x0000001016167819 */ /* 0x020fe200000006ff */
[----:B------:R-:W-:Y:S01]  /*0b00*/  HFMA2 R11, -RZ, RZ, 3.4921875, 0 ;  /* 0x42fc0000ff0b7431 */ /* 0x000fe200000001ff */
        /* <DEDUP_REMOVED lines=25> */
.L_x_609:
[----:B------:R-:W-:Y:S05]  /*0ca0*/  BSYNC.RECONVERGENT B0 ;  /* 0x0000000000007941 */ /* 0x000fea0003800200 */
.L_x_608:
[----:B------:R-:W-:Y:S04]  /*0cb0*/  BSSY.RECONVERGENT B0, `(.L_x_610) ;  /* 0x000001d000007945 */ /* 0x000fe80003800200 */
[----:B------:R-:W-:Y:S05]  /*0cc0*/  @P2 BRA `(.L_x_611) ;  /* 0x00000000006c2947 */ /* 0x000fea0003800000 */
        /* <DEDUP_REMOVED lines=27> */
.L_x_611:
[----:B------:R-:W-:Y:S05]  /*0e80*/  BSYNC.RECONVERGENT B0 ;  /* 0x0000000000007941 */ /* 0x000fea0003800200 */
.L_x_610:
        /* <DEDUP_REMOVED lines=29> */
.L_x_613:
[----:B------:R-:W-:Y:S05]  /*1060*/  BSYNC.RECONVERGENT B0 ;  /* 0x0000000000007941 */ /* 0x000fea0003800200 */
.L_x_612:
        /* <DEDUP_REMOVED lines=29> */
.L_x_615:
[----:B------:R-:W-:Y:S05]  /*1240*/  BSYNC.RECONVERGENT B0 ;  /* 0x0000000000007941 */ /* 0x000fea0003800200 */
.L_x_614:
        /* <DEDUP_REMOVED lines=29> */
.L_x_617:
[----:B------:R-:W-:Y:S05]  /*1420*/  BSYNC.RECONVERGENT B0 ;  /* 0x0000000000007941 */ /* 0x000fea0003800200 */
.L_x_616:
[----:B------:R-:W-:Y:S01]  /*1430*/  @!P0 MOV R3, R7 ;  /* 0x0000000700038202 */ /* 0x000fe20000000f00 */
[----:B------:R0:W-:Y:S01]  /*1440*/  @!P0 STG.E.U16 desc[UR4][R4.64], R6 ;  /* 0x0000000604008986 */ /* 0x0001e2000c101504 */
[----:B------:R-:W-:Y:S04]  /*1450*/  BSSY.RECONVERGENT B0, `(.L_x_618) ;  /* 0x000002d000007945 */ /* 0x000fe80003800200 */
[----:B------:R-:W-:Y:S01]  /*1460*/  BSSY.RELIABLE B1, `(.L_x_619) ;  /* 0x0000025000017945 */ /* 0x000fe20003800100 */
[----:B------:R-:W-:-:S13]  /*1470*/  ISETP.GE.U32.AND P0, PT, R3, R2, PT ;  /* 0x000000020300720c */ /* 0x000fda0003f06070 */
[----:B0-----:R-:W-:Y:S05]  /*1480*/  @P0 BRA `(.L_x_620) ;  /* 0x0000000000300947 */ /* 0x001fea0003800000 */
[----:B------:R-:W0:Y:S01]  /*1490*/  LDC.64 R4, c[0x0][0x388] ;  /* 0x0000e200ff047b82 */ /* 0x000e220000000a00 */
[----:B------:R-:W-:Y:S02]  /*14a0*/  IADD3 R7, PT, PT, R0, R3, RZ ;  /* 0x0000000300077210 */ /* 0x000fe40007ffe0ff */
[----:B------:R-:W-:-:S04]  /*14b0*/  IADD3 R3, PT, PT, R3, 0x80, RZ ;  /* 0x0000008003037810 */ /* 0x000fc80007ffe0ff */
[----:B------:R-:W-:Y:S01]  /*14c0*/  ISETP.GE.U32.AND P0, PT, R3, R2, PT ;  /* 0x000000020300720c */ /* 0x000fe20003f06070 */
[----:B0-----:R-:W-:-:S05]  /*14d0*/  IMAD.WIDE.U32 R4, R7, 0x2, R4 ;  /* 0x0000000207047825 */ /* 0x001fca00078e0004 */
[----:B-----5:R0:W-:Y:S07]  /*14e0*/  STG.E.U16 desc[UR4][R4.64], R9 ;  /* 0x0000000904007986 */ /* 0x0201ee000c101504 */
[----:B------:R-:W-:Y:S05]  /*14f0*/  @P0 BRA `(.L_x_621) ;  /* 0x0000000000300947 */ /* 0x000fea0003800000 */
[----:B0-----:R-:W0:Y:S01]  /*1500*/  LDC.64 R4, c[0x0][0x388] ;  /* 0x0000e200ff047b82 */ /* 0x001e220000000a00 */
[----:B------:R-:W-:Y:S02]  /*1510*/  IADD3 R7, PT, PT, R0, R3, RZ ;  /* 0x0000000300077210 */ /* 0x000fe40007ffe0ff */
[----:B------:R-:W-:-:S03]  /*1520*/  IADD3 R3, PT, PT, R3, 0x80, RZ ;  /* 0x0000008003037810 */ /* 0x000fc60007ffe0ff */
[----:B0-----:R-:W-:-:S05]  /*1530*/  IMAD.WIDE.U32 R4, R7, 0x2, R4 ;  /* 0x0000000207047825 */ /* 0x001fca00078e0004 */
[----:B------:R0:W-:Y:S02]  /*1540*/  STG.E.U16 desc[UR4][R4.64], R8 ;  /* 0x0000000804007986 */ /* 0x0001e4000c101504 */
.L_x_620:
[----:B------:R-:W-:-:S13]  /*1550*/  ISETP.GE.U32.AND P0, PT, R3, R2, PT ;  /* 0x000000020300720c */ /* 0x000fda0003f06070 */
[----:B------:R-:W-:Y:S05]  /*1560*/  @P0 BRA `(.L_x_622) ;  /* 0x0000000000300947 */ /* 0x000fea0003800000 */
[----:B0-----:R-:W0:Y:S01]  /*1570*/  LDC.64 R4, c[0x0][0x388] ;  /* 0x0000e200ff047b82 */ /* 0x001e220000000a00 */
[----:B------:R-:W-:Y:S02]  /*1580*/  IADD3 R7, PT, PT, R0, R3, RZ ;  /* 0x0000000300077210 */ /* 0x000fe40007ffe0ff */
[----:B------:R-:W-:-:S03]  /*1590*/  IADD3 R3, PT, PT, R3, 0x80, RZ ;  /* 0x0000008003037810 */ /* 0x000fc60007ffe0ff */
[----:B0-----:R-:W-:-:S05]  /*15a0*/  IMAD.WIDE.U32 R4, R7, 0x2, R4 ;  /* 0x0000000207047825 */ /* 0x001fca00078e0004 */
[----:B------:R1:W-:Y:S02]  /*15b0*/  STG.E.U16 desc[UR4][R4.64], R10 ;  /* 0x0000000a04007986 */ /* 0x0003e4000c101504 */
.L_x_621:
[----:B------:R-:W-:-:S13]  /*15c0*/  ISETP.GE.U32.AND P0, PT, R3, R2, PT ;  /* 0x000000020300720c */ /* 0x000fda0003f06070 */
[----:B------:R-:W-:Y:S05]  /*15d0*/  @P0 BRA `(.L_x_623) ;  /* 0x0000000000340947 */ /* 0x000fea0003800000 */
[----:B01----:R-:W0:Y:S01]  /*15e0*/  LDC.64 R4, c[0x0][0x388] ;  /* 0x0000e200ff047b82 */ /* 0x003e220000000a00 */
[----:B------:R-:W-:Y:S02]  /*15f0*/  IADD3 R7, PT, PT, R0, R3, RZ ;  /* 0x0000000300077210 */ /* 0x000fe40007ffe0ff */
[----:B------:R-:W-:-:S03]  /*1600*/  IADD3 R3, PT, PT, R3, 0x80, RZ ;  /* 0x0000008003037810 */ /* 0x000fc60007ffe0ff */
[----:B0-----:R-:W-:-:S05]  /*1610*/  IMAD.WIDE.U32 R4, R7, 0x2, R4 ;  /* 0x0000000207047825 */ /* 0x001fca00078e0004 */
[----:B------:R1:W-:Y:S02]  /*1620*/  STG.E.U16 desc[UR4][R4.64], R11 ;  /* 0x0000000b04007986 */ /* 0x0003e4000c101504 */
.L_x_622:
[----:B------:R-:W-:-:S13]  /*1630*/  ISETP.GE.U32.AND P0, PT, R3, R2, PT ;  /* 0x000000020300720c */ /* 0x000fda0003f06070 */
[----:B------:R-:W-:Y:S05]  /*1640*/  @P0 BREAK.RELIABLE B1 ;  /* 0x0000000000010942 */ /* 0x000fea0003800100 */
[----:B------:R-:W-:Y:S05]  /*1650*/  @P0 BRA `(.L_x_624) ;  /* 0x0000000000300947 */ /* 0x000fea0003800000 */
[----:B01----:R-:W0:Y:S01]  /*1660*/  LDC.64 R4, c[0x0][0x388] ;  /* 0x0000e200ff047b82 */ /* 0x003e220000000a00 */
[----:B------:R-:W-:Y:S02]  /*1670*/  IADD3 R7, PT, PT, R0, R3, RZ ;  /* 0x0000000300077210 */ /* 0x000fe40007ffe0ff */
[----:B------:R-:W-:-:S03]  /*1680*/  IADD3 R3, PT, PT, R3, 0x80, RZ ;  /* 0x0000008003037810 */ /* 0x000fc60007ffe0ff */
[----:B0-----:R-:W-:-:S05]  /*1690*/  IMAD.WIDE.U32 R4, R7, 0x2, R4 ;  /* 0x0000000207047825 */ /* 0x001fca00078e0004 */
[----:B------:R2:W-:Y:S02]  /*16a0*/  STG.E.U16 desc[UR4][R4.64], R12 ;  /* 0x0000000c04007986 */ /* 0x0005e4000c101504 */
.L_x_623:
[----:B------:R-:W-:Y:S05]  /*16b0*/  BSYNC.RELIABLE B1 ;  /* 0x0000000000017941 */ /* 0x000fea0003800100 */
.L_x_619:
[----:B------:R-:W-:-:S13]  /*16c0*/  ISETP.GE.U32.AND P0, PT, R3, R2, PT ;  /* 0x000000020300720c */ /* 0x000fda0003f06070 */
[----:B012---:R-:W0:Y:S01]  /*16d0*/  @!P0 LDC.64 R4, c[0x0][0x388] ;  /* 0x0000e200ff048b82 */ /* 0x007e220000000a00 */
[----:B------:R-:W-:Y:S02]  /*16e0*/  @!P0 IADD3 R7, PT, PT, R0, R3, RZ ;  /* 0x0000000300078210 */ /* 0x000fe40007ffe0ff */
[----:B------:R-:W-:-:S03]  /*16f0*/  @!P0 IADD3 R3, PT, PT, R3, 0x80, RZ ;  /* 0x0000008003038810 */ /* 0x000fc60007ffe0ff */
[----:B0-----:R-:W-:-:S05]  /*1700*/  @!P0 IMAD.WIDE.U32 R4, R7, 0x2, R4 ;  /* 0x0000000207048825 */ /* 0x001fca00078e0004 */
[----:B------:R2:W-:Y:S02]  /*1710*/  @!P0 STG.E.U16 desc[UR4][R4.64], R13 ;  /* 0x0000000d04008986 */ /* 0x0005e4000c101504 */
.L_x_624:
[----:B------:R-:W-:Y:S05]  /*1720*/  BSYNC.RECONVERGENT B0 ;  /* 0x0000000000007941 */ /* 0x000fea0003800200 */
.L_x_618:
[----:B------:R-:W-:Y:S05]  /*1730*/  WARPSYNC.ALL ;  /* 0x0000000000007948 */ /* 0x000fea0003800000 */
[----:B------:R-:W-:-:S13]  /*1740*/  ISETP.GE.U32.AND P0, PT, R3, R2, PT ;  /* 0x000000020300720c */ /* 0x000fda0003f06070 */
[----:B------:R-:W-:Y:S05]  /*1750*/  @P0 EXIT ;  /* 0x000000000000094d */ /* 0x000fea0003800000 */
[----:B012---:R-:W0:Y:S01]  /*1760*/  LDC.64 R4, c[0x0][0x388] ;  /* 0x0000e200ff047b82 */ /* 0x007e220000000a00 */
[----:B------:R-:W-:-:S05]  /*1770*/  IADD3 R3, PT, PT, R0, R3, RZ ;  /* 0x0000000300037210 */ /* 0x000fca0007ffe0ff */
[----:B0-----:R-:W-:-:S05]  /*1780*/  IMAD.WIDE.U32 R2, R3, 0x2, R4 ;  /* 0x0000000203027825 */ /* 0x001fca00078e0004 */
[----:B------:R-:W-:Y:S01]  /*1790*/  STG.E.U16 desc[UR4][R2.64], R14 ;  /* 0x0000000e02007986 */ /* 0x000fe2000c101504 */
[----:B------:R-:W-:Y:S05]  /*17a0*/  EXIT ;  /* 0x000000000000794d */ /* 0x000fea0003800000 */
.L_x_601:
[----:B------:R-:W0:Y:S01]  /*17b0*/  S2R R5, SR_TID.X ;  /* 0x0000000000057919 */ /* 0x000e220000002100 */
[----:B------:R-:W1:Y:S02]  /*17c0*/  LDC.64 R2, c[0x0][0x390] ;  /* 0x0000e400ff027b82 */ /* 0x000e640000000a00 */
[----:B-1----:R-:W-:-:S04]  /*17d0*/  IMAD.WIDE.U32 R2, R0, 0x2, R2 ;  /* 0x0000000200027825 */ /* 0x002fc800078e0002 */
[----:B0-----:R-:W-:-:S05]  /*17e0*/  IMAD.WIDE.U32 R8, R5, 0x4, R2 ;  /* 0x0000000405087825 */ /* 0x001fca00078e0002 */
[----:B------:R-:W2:Y:S04]  /*17f0*/  LDG.E R2, desc[UR4][R8.64] ;  /* 0x0000000408027981 */ /* 0x000ea8000c1e1900 */
[----:B------:R-:W3:Y:S04]  /*1800*/  LDG.E R4, desc[UR4][R8.64+0x200] ;  /* 0x0002000408047981 */ /* 0x000ee8000c1e1900 */
[----:B------:R-:W4:Y:S04]  /*1810*/  LDG.E R13, desc[UR4][R8.64+0x600] ;  /* 0x00060004080d7981 */ /* 0x000f28000c1e1900 */
[----:B------:R0:W5:Y:S01]  /*1820*/  LDG.E R6, desc[UR4][R8.64+0x400] ;  /* 0x0004000408067981 */ /* 0x000162000c1e1900 */
[----:B------:R-:W-:Y:S01]  /*1830*/  HFMA2 R3, -RZ, RZ, 3.4921875, 0 ;  /* 0x42fc0000ff037431 */ /* 0x000fe200000001ff */
[----:B--2---:R-:W-:-:S02]  /*1840*/  SHF.L.U32 R11, R2, 0x10, RZ ;  /* 0x00000010020b7819 */ /* 0x004fc400000006ff */
[----:B------:R-:W-:-:S03]  /*1850*/  PRMT R14, R2, 0x7632, R14 ;  /* 0x00007632020e7816 */ /* 0x000fc6000000000e */
[----:B------:R-:W-:-:S04]  /*1860*/  FMUL.FTZ R7, |R11|, 1.4426950216293334961 ;  /* 0x3fb8aa3b0b077820 */ /* 0x000fc80000410200 */
[----:B------:R-:W1:Y:S01]  /*1870*/  FRND.TRUNC R2, R7 ;  /* 0x0000000700027307 */ /* 0x000e62000020d000 */
[----:B------:R-:W-:-:S05]  /*1880*/  SHF.L.U32 R14, R14, 0x10, RZ ;  /* 0x000000100e0e7819 */ /* 0x000fca00000006ff */
[----:B------:R-:W-:Y:S01]  /*1890*/  FMUL.FTZ R10, |R14|, 1.4426950216293334961 ;  /* 0x3fb8aa3b0e0a7820 */ /* 0x000fe20000410200 */
[----:B-1----:R-:W-:Y:S02]  /*18a0*/  FSETP.GT.FTZ.AND P0, PT, |R2|, 126, PT ;  /* 0x42fc00000200780b */ /* 0x002fe40003f14200 */
[----:B------:R-:W-:-:S03]  /*18b0*/  LOP3.LUT R15, R3, 0x80000000, R2, 0xb8, !PT ;  /* 0x80000000030f7812 */ /* 0x000fc600078eb802 */
[----:B------:R-:W1:Y:S01]  /*18c0*/  FRND.TRUNC R10, R10 ;  /* 0x0000000a000a7307 */ /* 0x000e62000020d000 */
[----:B0-----:R-:W-:-:S05]  /*18d0*/  FSEL R8, R15, R2, P0 ;  /* 0x000000020f087208 */ /* 0x001fca0000000000 */
[----:B------:R-:W-:-:S04]  /*18e0*/  FFMA.FTZ R9, R8, -0.69314718246459960938, |R11| ;  /* 0xbf31721808097823 */ /* 0x000fc8000001040b */
[----:B------:R-:W-:Y:S01]  /*18f0*/  FFMA.FTZ R9, R8, 1.9046542121259335545e-09, R9 ;  /* 0x3102e30808097823 */ /* 0x000fe20000010009 */
[----:B---3--:R-:W-:-:S03]  /*1900*/  SHF.L.U32 R2, R4, 0x10, RZ ;  /* 0x0000001004027819 */ /* 0x008fc600000006ff */
[----:B------:R-:W-:Y:S01]  /*1910*/  FMUL.FTZ R17, R9, 1.4426950216293334961 ;  /* 0x3fb8aa3b09117820 */ /* 0x000fe20000410000 */
[----:B-1----:R-:W-:Y:S02]  /*1920*/  FSETP.GT.FTZ.AND P0, PT, |R10|, 126, PT ;  /* 0x42fc00000a00780b */ /* 0x002fe40003f14200 */
[----:B------:R-:W-:Y:S01]  /*1930*/  LOP3.LUT R7, R3, 0x80000000, R10, 0xb8, !PT ;  /* 0x8000000003077812 */ /* 0x000fe200078eb80a */
[----:B------:R-:W-:Y:S02]  /*1940*/  FMUL.FTZ R12, |R2|, 1.4426950216293334961 ;  /* 0x3fb8aa3b020c7820 */ /* 0x000fe40000410200 */
[----:B------:R-:W0:Y:S01]  /*1950*/  MUFU.EX2 R17, R17 ;  /* 0x0000001100117308 */ /* 0x000e220000000800 */
[----:B------:R-:W-:Y:S01]  /*1960*/  FSEL R7, R7, R10, P0 ;  /* 0x0000000a07077208 */ /* 0x000fe20000000000 */
[----:B------:R-:W-:Y:S02]  /*1970*/  FADD.FTZ R8, R8, 12583037 ;  /* 0x4b40007d08087421 */ /* 0x000fe40000010000 */
[----:B------:R-:W1:Y:S02]  /*1980*/  FRND.TRUNC R12, R12 ;  /* 0x0000000c000c7307 */ /* 0x000e64000020d000 */
[----:B------:R-:W-:Y:S01]  /*1990*/  FFMA.FTZ R10, R7, -0.69314718246459960938, |R14| ;  /* 0xbf317218070a7823 */ /* 0x000fe2000001040e */
[----:B------:R-:W-:-:S03]  /*19a0*/  SHF.L.U32 R8, R8, 0x17, RZ ;  /* 0x0000001708087819 */ /* 0x000fc600000006ff */
[----:B------:R-:W-:-:S04]  /*19b0*/  FFMA.FTZ R10, R7, 1.9046542121259335545e-09, R10 ;  /* 0x3102e308070a7823 */ /* 0x000fc8000001000a */
[----:B------:R-:W-:Y:S01]  /*19c0*/  FMUL.FTZ R15, R10, 1.4426950216293334961 ;  /* 0x3fb8aa3b0a0f7820 */ /* 0x000fe20000410000 */
[----:B------:R-:W-:Y:S01]  /*19d0*/  PRMT R10, R4, 0x7632, R10 ;  /* 0x00007632040a7816 */ /* 0x000fe2000000000a */
[----:B0-----:R-:W-:Y:S01]  /*19e0*/  FMUL.FTZ R8, R8, R17 ;  /* 0x0000001108087220 */ /* 0x001fe20000410000 */
[----:B------:R-:W-:Y:S01]  /*19f0*/  MOV R4, 0x363d0ada ;  /* 0x363d0ada00047802 */ /* 0x000fe20000000f00 */
[----:B------:R-:W-:Y:S01]  /*1a00*/  FMUL.FTZ R21, R11, R11 ;  /* 0x0000000b0b157220 */ /* 0x000fe20000410000 */
[----:B------:R-:W-:Y:S01]  /*1a10*/  SHF.L.U32 R10, R10, 0x10, RZ ;  /* 0x000000100a0a7819 */ /* 0x000fe200000006ff */
[----:B------:R-:W0:Y:S01]  /*1a20*/  MUFU.RCP R19, R8 ;  /* 0x0000000800137308 */ /* 0x000e220000001000 */
[----:B-1----:R-:W-:Y:S01]  /*1a30*/  FSETP.GT.FTZ.AND P0, PT, |R12|, 126, PT ;  /* 0x42fc00000c00780b */ /* 0x002fe20003f14200 */
[----:B------:R-:W-:Y:S01]  /*1a40*/  FFMA.FTZ R18, R21, R4, 0.00019836159481201320887 ;  /* 0x394fff4915127423 */ /* 0x000fe20000010004 */
[----:B------:R-:W-:Y:S01]  /*1a50*/  LOP3.LUT R17, R3, 0x80000000, R12, 0xb8, !PT ;  /* 0x8000000003117812 */ /* 0x000fe200078eb80c */
[----:B------:R-:W-:-:S04]  /*1a60*/  FMUL.FTZ R25, |R10|, 1.4426950216293334961 ;  /* 0x3fb8aa3b0a197820 */ /* 0x000fc80000410200 */
[----:B------:R-:W1:Y:S01]  /*1a70*/  MUFU.EX2 R15, R15 ;  /* 0x0000000f000f7308 */ /* 0x000e620000000800 */
[----:B------:R-:W-:Y:S01]  /*1a80*/  FSEL R17, R17, R12, P0 ;  /* 0x0000000c11117208 */ /* 0x000fe20000000000 */
[----:B------:R-:W-:Y:S01]  /*1a90*/  FFMA.FTZ R12, R21, R18, 0.0083333496004343032837 ;  /* 0x3c08889a150c7423 */ /* 0x000fe20000010012 */
[----:B------:R-:W-:Y:S01]  /*1aa0*/  FADD.FTZ R20, R7, 12583037 ;  /* 0x4b40007d07147421 */ /* 0x000fe20000010000 */
[----:B------:R-:W2:Y:S02]  /*1ab0*/  FRND.TRUNC R18, R25 ;  /* 0x0000001900127307 */ /* 0x000ea4000020d000 */
[C---:B------:R-:W-:Y:S02]  /*1ac0*/  FFMA.FTZ R24, R17.reuse, -0.69314718246459960938, |R2| ;  /* 0xbf31721811187823 */ /* 0x040fe40000010402 */
[----:B------:R-:W-:Y:S01]  /*1ad0*/  SHF.L.U32 R22, R20, 0x17, RZ ;  /* 0x0000001714167819 */ /* 0x000fe200000006ff */
[----:B------:R-:W-:Y:S01]  /*1ae0*/  FMUL.FTZ R23, R14, R14 ;  /* 0x0000000e0e177220 */ /* 0x000fe20000410000 */
[----:B------:R-:W-:Y:S01]  /*1af0*/  FFMA.FTZ R24, R17, 1.9046542121259335545e-09, R24 ;  /* 0x3102e30811187823 */ /* 0x000fe20000010018 */
[----:B0-----:R-:W-:Y:S01]  /*1b00*/  FMUL.FTZ R19, R19, -0.125 ;  /* 0xbe00000013137820 */ /* 0x001fe20000410000 */
[----:B------:R-:W-:Y:S01]  /*1b10*/  FFMA.FTZ R12, R21, R12, 0.16666667163372039795 ;  /* 0x3e2aaaab150c7423 */ /* 0x000fe2000001000c */
[----:B-1----:R-:W-:Y:S01]  /*1b20*/  FMUL.FTZ R15, R22, R15 ;  /* 0x0000000f160f7220 */ /* 0x002fe20000410000 */
[----:B------:R-:W-:Y:S01]  /*1b30*/  FMUL.FTZ R22, R24, 1.4426950216293334961 ;  /* 0x3fb8aa3b18167820 */ /* 0x000fe20000410000 */
[----:B------:R-:W-:Y:S01]  /*1b40*/  FFMA.FTZ R24, R23, R4, 0.00019836159481201320887 ;  /* 0x394fff4917187423 */ /* 0x000fe20000010004 */
[----:B----4-:R-:W-:Y:S01]  /*1b50*/  SHF.L.U32 R7, R13, 0x10, RZ ;  /* 0x000000100d077819 */ /* 0x010fe200000006ff */
[----:B------:R-:W-:Y:S01]  /*1b60*/  FMUL.FTZ R20, R21, R12 ;  /* 0x0000000c15147220 */ /* 0x000fe20000410000 */
[----:B-----5:R-:W-:-:S02]  /*1b70*/  SHF.L.U32 R9, R6, 0x10, RZ ;  /* 0x0000001006097819 */ /* 0x020fc400000006ff */
[----:B------:R-:W-:Y:S01]  /*1b80*/  PRMT R13, R6, 0x7632, R13 ;  /* 0x00007632060d7816 */ /* 0x000fe2000000000d */
[----:B------:R-:W-:Y:S01]  /*1b90*/  FFMA.FTZ R6, R8, 2, R19 ;  /* 0x4000000008067823 */ /* 0x000fe20000010013 */
[----:B------:R-:W-:Y:S01]  /*1ba0*/  FSETP.GE.FTZ.AND P0, PT, |R11|, 1, PT ;  /* 0x3f8000000b00780b */ /* 0x000fe20003f16200 */
[----:B------:R-:W-:Y:S01]  /*1bb0*/  FFMA.FTZ R24, R23, R24, 0.0083333496004343032837 ;  /* 0x3c08889a17187423 */ /* 0x000fe20000010018 */
[----:B--2---:R-:W-:Y:S01]  /*1bc0*/  FSETP.GT.FTZ.AND P1, PT, |R18|, 126, PT ;  /* 0x42fc00001200780b */ /* 0x004fe20003f34200 */
[----:B------:R-:W0:Y:S01]  /*1bd0*/  MUFU.RCP R19, R15 ;  /* 0x0000000f00137308 */ /* 0x000e220000001000 */
[----:B------:R-:W-:Y:S01]  /*1be0*/  LOP3.LUT R21, R3, 0x80000000, R18, 0xb8, !PT ;  /* 0x8000000003157812 */ /* 0x000fe200078eb812 */
[----:B------:R-:W-:Y:S01]  /*1bf0*/  FFMA.FTZ R24, R23, R24, 0.16666667163372039795 ;  /* 0x3e2aaaab17187423 */ /* 0x000fe20000010018 */
[----:B------:R-:W-:Y:S02]  /*1c00*/  FADD.FTZ R25, R17, 12583037 ;  /* 0x4b40007d11197421 */ /* 0x000fe40000010000 */
[----:B------:R-:W-:-:S03]  /*1c10*/  FSEL R21, R21, R18, P1 ;  /* 0x0000001215157208 */ /* 0x000fc60000800000 */
[----:B------:R-:W1:Y:S01]  /*1c20*/  MUFU.EX2 R22, R22 ;  /* 0x0000001600167308 */ /* 0x000e620000000800 */
[----:B------:R-:W-:Y:S01]  /*1c30*/  FMUL.FTZ R16, |R9|, 1.4426950216293334961 ;  /* 0x3fb8aa3b09107820 */ /* 0x000fe20000410200 */
[----:B------:R-:W-:Y:S01]  /*1c40*/  FMUL.FTZ R17, R23, R24 ;  /* 0x0000001817117220 */ /* 0x000fe20000410000 */
[----:B------:R-:W-:Y:S01]  /*1c50*/  FFMA.FTZ R24, R21, -0.69314718246459960938, |R10| ;  /* 0xbf31721815187823 */ /* 0x000fe2000001040a */
[----:B------:R-:W-:Y:S02]  /*1c60*/  SHF.L.U32 R25, R25, 0x17, RZ ;  /* 0x0000001719197819 */ /* 0x000fe400000006ff */
[--C-:B------:R-:W-:Y:S01]  /*1c70*/  LOP3.LUT R6, R6, 0x80000000, R11.reuse, 0xb8, !PT ;  /* 0x8000000006067812 */ /* 0x100fe200078eb80b */
[----:B------:R-:W2:Y:S01]  /*1c80*/  FRND.TRUNC R16, R16 ;  /* 0x0000001000107307 */ /* 0x000ea2000020d000 */
[--C-:B------:R-:W-:Y:S01]  /*1c90*/  @!P0 FFMA.FTZ R6, R11, R20, R11.reuse ;  /* 0x000000140b068223 */ /* 0x100fe2000001000b */
[----:B------:R-:W-:Y:S01]  /*1ca0*/  FFMA.FTZ R24, R21, 1.9046542121259335545e-09, R24 ;  /* 0x3102e30815187823 */ /* 0x000fe20000010018 */
[----:B------:R-:W-:-:S02]  /*1cb0*/  PRMT R11, R13, 0x7632, R11 ;  /* 0x000076320d0b7816 */ /* 0x000fc4000000000b */
[----:B------:R-:W-:Y:S01]  /*1cc0*/  SHF.L.U32 R8, R13, 0x10, RZ ;  /* 0x000000100d087819 */ /* 0x000fe200000006ff */
[----:B-1----:R-:W-:Y:S01]  /*1cd0*/  FMUL.FTZ R22, R25, R22 ;  /* 0x0000001619167220 */ /* 0x002fe20000410000 */
[----:B------:R-:W-:Y:S01]  /*1ce0*/  FMUL.FTZ R25, R24, 1.4426950216293334961 ;  /* 0x3fb8aa3b18197820 */ /* 0x000fe20000410000 */
[----:B------:R-:W-:Y:S01]  /*1cf0*/  SHF.L.U32 R11, R11, 0x10, RZ ;  /* 0x000000100b0b7819 */ /* 0x000fe200000006ff */
[----:B0-----:R-:W-:Y:S01]  /*1d00*/  FMUL.FTZ R24, R19, -0.125 ;  /* 0xbe00000013187820 */ /* 0x001fe20000410000 */
[----:B------:R-:W-:Y:S01]  /*1d10*/  FMUL.FTZ R18, |R8|, 1.4426950216293334961 ;  /* 0x3fb8aa3b08127820 */ /* 0x000fe20000410200 */
[----:B------:R-:W0:Y:S01]  /*1d20*/  MUFU.EX2 R19, R25 ;  /* 0x0000001900137308 */ /* 0x000e220000000800 */
[----:B------:R-:W-:Y:S01]  /*1d30*/  FMUL.FTZ R26, |R7|, 1.4426950216293334961 ;  /* 0x3fb8aa3b071a7820 */ /* 0x000fe20000410200 */
[----:B------:R-:W-:Y:S01]  /*1d40*/  FFMA.FTZ R13, R15, 2, R24 ;  /* 0x400000000f0d7823 */ /* 0x000fe20000010018 */
[----:B------:R-:W-:Y:S01]  /*1d50*/  FMUL.FTZ R24, |R11|, 1.4426950216293334961 ;  /* 0x3fb8aa3b0b187820 */ /* 0x000fe20000410200 */
[----:B------:R-:W-:Y:S01]  /*1d60*/  FMUL.FTZ R23, R2, R2 ;  /* 0x0000000202177220 */ /* 0x000fe20000410000 */
[----:B------:R-:W1:Y:S01]  /*1d70*/  FRND.TRUNC R18, R18 ;  /* 0x0000001200127307 */ /* 0x000e62000020d000 */
[----:B------:R-:W-:Y:S01]  /*1d80*/  FADD.FTZ R21, R21, 12583037 ;  /* 0x4b40007d15157421 */ /* 0x000fe20000010000 */
[----:B------:R-:W-:-:S02]  /*1d90*/  FSETP.GE.FTZ.AND P0, PT, |R14|, 1, PT ;  /* 0x3f8000000e00780b */ /* 0x000fc40003f16200 */
[----:B--2---:R-:W-:Y:S02]  /*1da0*/  FSETP.GT.FTZ.AND P1, PT, |R16|, 126, PT ;  /* 0x42fc00001000780b */ /* 0x004fe40003f34200 */
[----:B------:R-:W-:Y:S02]  /*1db0*/  LOP3.LUT R15, R3, 0x80000000, R16, 0xb8, !PT ;  /* 0x80000000030f7812 */ /* 0x000fe400078eb810 */
[----:B------:R2:W-:Y:S01]  /*1dc0*/  FRND.TRUNC R12, R26 ;  /* 0x0000001a000c7307 */ /* 0x0005e2000020d000 */
[----:B------:R-:W-:Y:S02]  /*1dd0*/  SHF.L.U32 R28, R21, 0x17, RZ ;  /* 0x00000017151c7819 */ /* 0x000fe400000006ff */
[----:B------:R-:W-:-:S05]  /*1de0*/  FSEL R16, R15, R16, P1 ;  /* 0x000000100f107208 */ /* 0x000fca0000800000 */
[----:B------:R-:W3:Y:S01]  /*1df0*/  MUFU.RCP R20, R22 ;  /* 0x0000001600147308 */ /* 0x000ee20000001000 */
[----:B--2---:R-:W-:-:S04]  /*1e00*/  FFMA.FTZ R26, R23, R4, 0.00019836159481201320887 ;  /* 0x394fff49171a7423 */ /* 0x004fc80000010004 */
[----:B------:R-:W-:-:S03]  /*1e10*/  FFMA.FTZ R26, R23, R26, 0.0083333496004343032837 ;  /* 0x3c08889a171a7423 */ /* 0x000fc6000001001a */
[----:B------:R-:W2:Y:S01]  /*1e20*/  FRND.TRUNC R24, R24 ;  /* 0x0000001800187307 */ /* 0x000ea2000020d000 */
[----:B------:R-:W-:Y:S01]  /*1e30*/  FFMA.FTZ R26, R23, R26, 0.16666667163372039795 ;  /* 0x3e2aaaab171a7423 */ /* 0x000fe2000001001a */
[----:B0-----:R-:W-:Y:S01]  /*1e40*/  FMUL.FTZ R15, R28, R19 ;  /* 0x000000131c0f7220 */ /* 0x001fe20000410000 */
[----:B------:R-:W-:Y:S01]  /*1e50*/  FFMA.FTZ R19, R16, -0.69314718246459960938, |R9| ;  /* 0xbf31721810137823 */ /* 0x000fe20000010409 */
[--C-:B------:R-:W-:Y:S01]  /*1e60*/  LOP3.LUT R13, R13, 0x80000000, R14.reuse, 0xb8, !PT ;  /* 0x800000000d0d7812 */ /* 0x100fe200078eb80e */
[----:B------:R-:W-:Y:S01]  /*1e70*/  @!P0 FFMA.FTZ R13, R14, R17, R14 ;  /* 0x000000110e0d8223 */ /* 0x000fe2000001000e */
[----:B------:R-:W-:Y:S01]  /*1e80*/  FMUL.FTZ R21, R23, R26 ;  /* 0x0000001a17157220 */ /* 0x000fe20000410000 */
[----:B------:R-:W-:Y:S01]  /*1e90*/  FFMA.FTZ R19, R16, 1.9046542121259335545e-09, R19 ;  /* 0x3102e30810137823 */ /* 0x000fe20000010013 */
[----:B-1----:R-:W-:Y:S02]  /*1ea0*/  FSETP.GT.FTZ.AND P0, PT, |R18|, 126, PT ;  /* 0x42fc00001200780b */ /* 0x002fe40003f14200 */
[C---:B------:R-:W-:Y:S01]  /*1eb0*/  LOP3.LUT R23, R3.reuse, 0x80000000, R18, 0xb8, !PT ;  /* 0x8000000003177812 */ /* 0x040fe200078eb812 */
[----:B---3--:R-:W-:Y:S01]  /*1ec0*/  FMUL.FTZ R17, R20, -0.125 ;  /* 0xbe00000014117820 */ /* 0x008fe20000410000 */
[----:B------:R-:W-:Y:S01]  /*1ed0*/  LOP3.LUT R25, R3, 0x80000000, R12, 0xb8, !PT ;  /* 0x8000000003197812 */ /* 0x000fe200078eb80c */
[----:B------:R-:W-:Y:S01]  /*1ee0*/  FMUL.FTZ R14, R19, 1.4426950216293334961 ;  /* 0x3fb8aa3b130e7820 */ /* 0x000fe20000410000 */
[----:B------:R-:W-:-:S02]  /*1ef0*/  FSETP.GT.FTZ.AND P1, PT, |R12|, 126, PT ;  /* 0x42fc00000c00780b */ /* 0x000fc40003f34200 */
[----:B--2---:R-:W-:Y:S02]  /*1f00*/  LOP3.LUT R27, R3, 0x80000000, R24, 0xb8, !PT ;  /* 0x80000000031b7812 */ /* 0x004fe400078eb818 */
[----:B------:R-:W-:Y:S01]  /*1f10*/  FSEL R3, R23, R18, P0 ;  /* 0x0000001217037208 */ /* 0x000fe20000000000 */
[----:B------:R-:W-:Y:S01]  /*1f20*/  FFMA.FTZ R17, R22, 2, R17 ;  /* 0x4000000016117823 */ /* 0x000fe20000010011 */
[----:B------:R-:W-:Y:S01]  /*1f30*/  FSETP.GE.FTZ.AND P0, PT, |R2|, 1, PT ;  /* 0x3f8000000200780b */ /* 0x000fe20003f16200 */
[----:B------:R-:W0:Y:S01]  /*1f40*/  MUFU.RCP R22, R15 ;  /* 0x0000000f00167308 */ /* 0x000e220000001000 */
[----:B------:R-:W-:Y:S01]  /*1f50*/  FSEL R20, R25, R12, P1 ;  /* 0x0000000c19147208 */ /* 0x000fe20000800000 */
[----:B------:R-:W-:Y:S01]  /*1f60*/  FFMA.FTZ R12, R3, -0.69314718246459960938, |R8| ;  /* 0xbf317218030c7823 */ /* 0x000fe20000010408 */
[----:B------:R-:W-:Y:S01]  /*1f70*/  FADD.FTZ R23, R16, 12583037 ;  /* 0x4b40007d10177421 */ /* 0x000fe20000010000 */
[----:B------:R-:W-:-:S04]  /*1f80*/  FSETP.GT.FTZ.AND P2, PT, |R24|, 126, PT ;  /* 0x42fc00001800780b */ /* 0x000fc80003f54200 */
[----:B------:R-:W1:Y:S01]  /*1f90*/  MUFU.EX2 R14, R14 ;  /* 0x0000000e000e7308 */ /* 0x000e620000000800 */
[----:B------:R-:W-:Y:S01]  /*1fa0*/  FFMA.FTZ R16, R3, 1.9046542121259335545e-09, R12 ;  /* 0x3102e30803107823 */ /* 0x000fe2000001000c */
[----:B------:R-:W-:Y:S01]  /*1fb0*/  FSEL R18, R27, R24, P2 ;  /* 0x000000181b127208 */ /* 0x000fe20001000000 */
[----:B------:R-:W-:Y:S01]  /*1fc0*/  FFMA.FTZ R25, R20, -0.69314718246459960938, |R7| ;  /* 0xbf31721814197823 */ /* 0x000fe20000010407 */
[----:B------:R-:W-:Y:S01]  /*1fd0*/  FMUL.FTZ R19, R10, R10 ;  /* 0x0000000a0a137220 */ /* 0x000fe20000410000 */
[----:B------:R-:W-:Y:S01]  /*1fe0*/  FMUL.FTZ R26, R16, 1.4426950216293334961 ;  /* 0x3fb8aa3b101a7820 */ /* 0x000fe20000410000 */
[--C-:B------:R-:W-:Y:S01]  /*1ff0*/  LOP3.LUT R12, R17, 0x80000000, R2.reuse, 0xb8, !PT ;  /* 0x80000000110c7812 */ /* 0x100fe200078eb802 */
[----:B------:R-:W-:Y:S01]  /*2000*/  @!P0 FFMA.FTZ R12, R2, R21, R2 ;  /* 0x00000015020c8223 */ /* 0x000fe20000010002 */
[----:B------:R-:W-:Y:S01]  /*2010*/  SHF.L.U32 R23, R23, 0x17, RZ ;  /* 0x0000001717177819 */ /* 0x000fe200000006ff */
[----:B------:R-:W2:Y:S01]  /*2020*/  MUFU.EX2 R21, R26 ;  /* 0x0000001a00157308 */ /* 0x000ea20000000800 */
[----:B------:R-:W-:Y:S01]  /*2030*/  FFMA.FTZ R25, R20, 1.9046542121259335545e-09, R25 ;  /* 0x3102e30814197823 */ /* 0x000fe20000010019 */
[----:B------:R-:W-:Y:S01]  /*2040*/  FFMA.FTZ R2, R19, R4, 0.00019836159481201320887 ;  /* 0x394fff4913027423 */ /* 0x000fe20000010004 */
[C---:B------:R-:W-:Y:S01]  /*2050*/  FFMA.FTZ R27, R18.reuse, -0.69314718246459960938, |R11| ;  /* 0xbf317218121b7823 */ /* 0x040fe2000001040b */
[----:B-1----:R-:W-:Y:S01]  /*2060*/  FMUL.FTZ R14, R23, R14 ;  /* 0x0000000e170e7220 */ /* 0x002fe20000410000 */
[----:B------:R-:W-:Y:S01]  /*2070*/  FADD.FTZ R23, R3, 12583037 ;  /* 0x4b40007d03177421 */ /* 0x000fe20000010000 */
[----:B------:R-:W-:Y:S01]  /*2080*/  FMUL.FTZ R25, R25, 1.4426950216293334961 ;  /* 0x3fb8aa3b19197820 */ /* 0x000fe20000410000 */
[C---:B------:R-:W-:Y:S01]  /*2090*/  FFMA.FTZ R24, R19.reuse, R2, 0.0083333496004343032837 ;  /* 0x3c08889a13187423 */ /* 0x040fe20000010002 */
[----:B------:R-:W-:Y:S01]  /*20a0*/  FFMA.FTZ R27, R18, 1.9046542121259335545e-09, R27 ;  /* 0x3102e308121b7823 */ /* 0x000fe2000001001b */
[----:B0-----:R-:W-:Y:S01]  /*20b0*/  FMUL.FTZ R22, R22, -0.125 ;  /* 0xbe00000016167820 */ /* 0x001fe20000410000 */
[----:B------:R-:W-:Y:S01]  /*20c0*/  FSETP.GE.FTZ.AND P0, PT, |R10|, 1, PT ;  /* 0x3f8000000a00780b */ /* 0x000fe20003f16200 */
[----:B------:R-:W0:Y:S01]  /*20d0*/  LDC.64 R2, c[0x0][0x388] ;  /* 0x0000e200ff027b82 */ /* 0x000e220000000a00 */
[----:B------:R1:W3:Y:S01]  /*20e0*/  MUFU.EX2 R17, R25 ;  /* 0x0000001900117308 */ /* 0x0002e20000000800 */
[----:B------:R-:W-:Y:S01]  /*20f0*/  FFMA.FTZ R24, R19, R24, 0.16666667163372039795 ;  /* 0x3e2aaaab13187423 */ /* 0x000fe20000010018 */
[----:B------:R-:W-:Y:S01]  /*2100*/  SHF.L.U32 R28, R23, 0x17, RZ ;  /* 0x00000017171c7819 */ /* 0x000fe200000006ff */
[----:B------:R-:W-:Y:S01]  /*2110*/  FMUL.FTZ R16, R27, 1.4426950216293334961 ;  /* 0x3fb8aa3b1b107820 */ /* 0x000fe20000410000 */
[----:B------:R-:W-:Y:S01]  /*2120*/  FADD.FTZ R20, R20, 12583037 ;  /* 0x4b40007d14147421 */ /* 0x000fe20000010000 */
[----:B------:R-:W-:Y:S01]  /*2130*/  FMUL.FTZ R23, R19, R24 ;  /* 0x0000001813177220 */ /* 0x000fe20000410000 */
[----:B-1----:R-:W-:Y:S01]  /*2140*/  FFMA.FTZ R25, R15, 2, R22 ;  /* 0x400000000f197823 */ /* 0x002fe20000010016 */
[----:B--2---:R-:W-:-:S02]  /*2150*/  FMUL.FTZ R19, R28, R21 ;  /* 0x000000151c137220 */ /* 0x004fc40000410000 */
[----:B------:R-:W1:Y:S02]  /*2160*/  MUFU.EX2 R16, R16 ;  /* 0x0000001000107308 */ /* 0x000e640000000800 */
[--C-:B------:R-:W-:Y:S01]  /*2170*/  LOP3.LUT R21, R25, 0x80000000, R10.reuse, 0xb8, !PT ;  /* 0x8000000019157812 */ /* 0x100fe200078eb80a */
[----:B------:R-:W-:Y:S01]  /*2180*/  FMUL.FTZ R25, R9, R9 ;  /* 0x0000000909197220 */ /* 0x000fe20000410000 */
[----:B------:R-:W2:Y:S01]  /*2190*/  MUFU.RCP R15, R14 ;  /* 0x0000000e000f7308 */ /* 0x000ea20000001000 */
[----:B------:R-:W-:Y:S01]  /*21a0*/  FADD.FTZ R22, R18, 12583037 ;  /* 0x4b40007d12167421 */ /* 0x000fe20000010000 */
[----:B------:R-:W-:Y:S01]  /*21b0*/  SHF.L.U32 R20, R20, 0x17, RZ ;  /* 0x0000001714147819 */ /* 0x000fe200000006ff */
[----:B------:R-:W-:Y:S01]  /*21c0*/  @!P0 FFMA.FTZ R21, R10, R23, R10 ;  /* 0x000000170a158223 */ /* 0x000fe2000001000a */
[----:B------:R-:W-:-:S04]  /*21d0*/  FFMA.FTZ R10, R25, R4, 0.00019836159481201320887 ;  /* 0x394fff49190a7423 */ /* 0x000fc80000010004 */
[----:B------:R-:W4:Y:S01]  /*21e0*/  MUFU.RCP R18, R19 ;  /* 0x0000001300127308 */ /* 0x000f220000001000 */
[----:B---3--:R-:W-:Y:S01]  /*21f0*/  FMUL.FTZ R17, R20, R17 ;  /* 0x0000001114117220 */ /* 0x008fe20000410000 */
[C---:B------:R-:W-:Y:S01]  /*2200*/  FFMA.FTZ R20, R25.reuse, R10, 0.0083333496004343032837 ;  /* 0x3c08889a19147423 */ /* 0x040fe2000001000a */
[----:B------:R-:W-:Y:S01]  /*2210*/  SHF.L.U32 R27, R22, 0x17, RZ ;  /* 0x00000017161b7819 */ /* 0x000fe200000006ff */
[----:B------:R-:W-:Y:S02]  /*2220*/  FMUL.FTZ R23, R8, R8 ;  /* 0x0000000808177220 */ /* 0x000fe40000410000 */
[----:B------:R-:W-:Y:S02]  /*2230*/  FFMA.FTZ R20, R25, R20, 0.16666667163372039795 ;  /* 0x3e2aaaab19147423 */ /* 0x000fe40000010014 */
[----:B-1----:R-:W-:Y:S01]  /*2240*/  FMUL.FTZ R16, R27, R16 ;  /* 0x000000101b107220 */ /* 0x002fe20000410000 */
[----:B0-----:R-:W-:-:S04]  /*2250*/  IMAD.WIDE.U32 R2, R0, 0x2, R2 ;  /* 0x0000000200027825 */ /* 0x001fc800078e0002 */
[----:B------:R-:W-:Y:S01]  /*2260*/  FFMA.FTZ R22, R23, R4, 0.00019836159481201320887 ;  /* 0x394fff4917167423 */ /* 0x000fe20000010004 */
[----:B------:R-:W-:Y:S01]  /*2270*/  FMUL.FTZ R0, R25, R20 ;  /* 0x0000001419007220 */ /* 0x000fe20000410000 */
[----:B------:R-:W0:Y:S01]  /*2280*/  MUFU.RCP R10, R17 ;  /* 0x00000011000a7308 */ /* 0x000e220000001000 */
[----:B--2---:R-:W-:Y:S01]  /*2290*/  FMUL.FTZ R25, R15, -0.125 ;  /* 0xbe0000000f197820 */ /* 0x004fe20000410000 */
[----:B------:R-:W-:-:S06]  /*22a0*/  FFMA.FTZ R22, R23, R22, 0.0083333496004343032837 ;  /* 0x3c08889a17167423 */ /* 0x000fcc0000010016 */
[----:B------:R-:W1:Y:S01]  /*22b0*/  MUFU.RCP R20, R16 ;  /* 0x0000001000147308 */ /* 0x000e620000001000 */
[----:B----4-:R-:W-:Y:S01]  /*22c0*/  FMUL.FTZ R18, R18, -0.125 ;  /* 0xbe00000012127820 */ /* 0x010fe20000410000 */
[----:B------:R-:W-:Y:S01]  /*22d0*/  FFMA.FTZ R14, R14, 2, R25 ;  /* 0x400000000e0e7823 */ /* 0x000fe20000010019 */
[----:B------:R-:W-:Y:S01]  /*22e0*/  FFMA.FTZ R22, R23, R22, 0.16666667163372039795 ;  /* 0x3e2aaaab17167423 */ /* 0x000fe20000010016 */
[----:B------:R-:W-:Y:S01]  /*22f0*/  FMUL.FTZ R15, R7, R7 ;  /* 0x00000007070f7220 */ /* 0x000fe20000410000 */
[----:B------:R-:W-:Y:S01]  /*2300*/  FFMA.FTZ R25, R19, 2, R18 ;  /* 0x4000000013197823 */ /* 0x000fe20000010012 */
[----:B------:R-:W-:Y:S01]  /*2310*/  FMUL.FTZ R19, R11, R11 ;  /* 0x0000000b0b137220 */ /* 0x000fe20000410000 */
[----:B------:R-:W-:Y:S01]  /*2320*/  FMUL.FTZ R23, R23, R22 ;  /* 0x0000001617177220 */ /* 0x000fe20000410000 */
[-C--:B------:R-:W-:Y:S02]  /*2330*/  FFMA.FTZ R18, R15, R4.reuse, 0.00019836159481201320887 ;  /* 0x394fff490f127423 */ /* 0x080fe40000010004 */
[----:B------:R-:W-:Y:S01]  /*2340*/  FFMA.FTZ R22, R19, R4, 0.00019836159481201320887 ;  /* 0x394fff4913167423 */ /* 0x000fe20000010004 */
[----:B------:R-:W-:Y:S01]  /*2350*/  FSETP.GE.FTZ.AND P0, PT, |R9|, 1, PT ;  /* 0x3f8000000900780b */ /* 0x000fe20003f16200 */
[----:B------:R-:W-:Y:S01]  /*2360*/  FFMA.FTZ R18, R15, R18, 0.0083333496004343032837 ;  /* 0x3c08889a0f127423 */ /* 0x000fe20000010012 */
[----:B------:R-:W-:Y:S01]  /*2370*/  FSETP.GE.FTZ.AND P2, PT, |R7|, 1, PT ;  /* 0x3f8000000700780b */ /* 0x000fe20003f56200 */
[----:B------:R-:W-:Y:S01]  /*2380*/  FFMA.FTZ R22, R19, R22, 0.0083333496004343032837 ;  /* 0x3c08889a13167423 */ /* 0x000fe20000010016 */
[----:B------:R-:W-:-:S02]  /*2390*/  FSETP.GE.FTZ.AND P1, PT, |R8|, 1, PT ;  /* 0x3f8000000800780b */ /* 0x000fc40003f36200 */
[----:B------:R-:W-:Y:S01]  /*23a0*/  FSETP.GE.FTZ.AND P3, PT, |R11|, 1, PT ;  /* 0x3f8000000b00780b */ /* 0x000fe20003f76200 */
[----:B0-----:R-:W-:Y:S01]  /*23b0*/  FMUL.FTZ R10, R10, -0.125 ;  /* 0xbe0000000a0a7820 */ /* 0x001fe20000410000 */
[----:B-1----:R-:W-:Y:S01]  /*23c0*/  FMUL.FTZ R27, R20, -0.125 ;  /* 0xbe000000141b7820 */ /* 0x002fe20000410000 */
[----:B------:R-:W-:Y:S01]  /*23d0*/  FFMA.FTZ R4, R15, R18, 0.16666667163372039795 ;  /* 0x3e2aaaab0f047423 */ /* 0x000fe20000010012 */
[----:B------:R-:W-:Y:S01]  /*23e0*/  FFMA.FTZ R22, R19, R22, 0.16666667163372039795 ;  /* 0x3e2aaaab13167423 */ /* 0x000fe20000010016 */
[----:B------:R-:W-:Y:S01]  /*23f0*/  FFMA.FTZ R10, R17, 2, R10 ;  /* 0x40000000110a7823 */ /* 0x000fe2000001000a */
[----:B------:R-:W-:Y:S01]  /*2400*/  FFMA.FTZ R16, R16, 2, R27 ;  /* 0x4000000010107823 */ /* 0x000fe2000001001b */
[----:B------:R-:W-:Y:S01]  /*2410*/  FMUL.FTZ R4, R15, R4 ;  /* 0x000000040f047220 */ /* 0x000fe20000410000 */
[----:B------:R-:W-:Y:S01]  /*2420*/  FMUL.FTZ R22, R19, R22 ;  /* 0x0000001613167220 */ /* 0x000fe20000410000 */
[--C-:B------:R-:W-:Y:S01]  /*2430*/  LOP3.LUT R14, R14, 0x80000000, R9.reuse, 0xb8, !PT ;  /* 0x800000000e0e7812 */ /* 0x100fe200078eb809 */
[----:B------:R-:W-:Y:S01]  /*2440*/  @!P0 FFMA.FTZ R14, R9, R0, R9 ;  /* 0x00000000090e8223 */ /* 0x000fe20000010009 */
[--C-:B------:R-:W-:Y:S01]  /*2450*/  LOP3.LUT R25, R25, 0x80000000, R8.reuse, 0xb8, !PT ;  /* 0x8000000019197812 */ /* 0x100fe200078eb808 */
[----:B------:R-:W-:Y:S01]  /*2460*/  @!P1 FFMA.FTZ R25, R8, R23, R8 ;  /* 0x0000001708199223 */ /* 0x000fe20000010008 */
[--C-:B------:R-:W-:Y:S01]  /*2470*/  LOP3.LUT R10, R10, 0x80000000, R7.reuse, 0xb8, !PT ;  /* 0x800000000a0a7812 */ /* 0x100fe200078eb807 */
[----:B------:R-:W-:Y:S01]  /*2480*/  @!P2 FFMA.FTZ R10, R7, R4, R7 ;  /* 0x00000004070aa223 */ /* 0x000fe20000010007 */
[--C-:B------:R-:W-:Y:S01]  /*2490*/  LOP3.LUT R15, R16, 0x80000000, R11.reuse, 0xb8, !PT ;  /* 0x80000000100f7812 */ /* 0x100fe200078eb80b */
[----:B------:R-:W-:Y:S01]  /*24a0*/  @!P3 FFMA.FTZ R15, R11, R22, R11 ;  /* 0x000000160b0fb223 */ /* 0x000fe2000001000b */
[----:B------:R-:W-:Y:S01]  /*24b0*/  F2FP.BF16.F32.PACK_AB R13, R13, R6 ;  /* 0x000000060d0d723e */ /* 0x000fe200000010ff */
[----:B------:R-:W-:Y:S01]  /*24c0*/  IMAD.WIDE.U32 R2, R5, 0x4, R2 ;  /* 0x0000000405027825 */ /* 0x000fe200078e0002 */
[----:B------:R-:W-:-:S02]  /*24d0*/  F2FP.BF16.F32.PACK_AB R21, R21, R12 ;  /* 0x0000000c1515723e */ /* 0x000fc400000010ff */
[----:B------:R-:W-:Y:S02]  /*24e0*/  F2FP.BF16.F32.PACK_AB R25, R25, R14 ;  /* 0x0000000e1919723e */ /* 0x000fe400000010ff */
[----:B------:R-:W-:Y:S01]  /*24f0*/  F2FP.BF16.F32.PACK_AB R15, R15, R10 ;  /* 0x0000000a0f0f723e */ /* 0x000fe200000010ff */
[----:B------:R-:W-:Y:S04]  /*2500*/  STG.E desc[UR4][R2.64], R13 ;  /* 0x0000000d02007986 */ /* 0x000fe8000c101904 */
[----:B------:R-:W-:Y:S04]  /*2510*/  STG.E desc[UR4][R2.64+0x200], R21 ;  /* 0x0002001502007986 */ /* 0x000fe8000c101904 */
[----:B------:R-:W-:Y:S04]  /*2520*/  STG.E desc[UR4][R2.64+0x400], R25 ;  /* 0x0004001902007986 */ /* 0x000fe8000c101904 */
[----:B------:R-:W-:Y:S01]  /*2530*/  STG.E desc[UR4][R2.64+0x600], R15 ;  /* 0x0006000f02007986 */ /* 0x000fe2000c101904 */
[----:B------:R-:W-:Y:S05]  /*2540*/  EXIT ;  /* 0x000000000000794d */ /* 0x000fea0003800000 */
.L_x_625:
        /* <DEDUP_REMOVED lines=11> */
.L_x_2795:


//--------------------- .text._ZN2at6native29vectorized_elementwise_kernelILi4EZZZNS0_16sinh_kernel_cudaERNS_18TensorIteratorBaseEENKUlvE0_clEvENKUlvE2_clEvEUlN3c108BFloat16EE_St5arrayIPcLm2EEEEviT0_T1_ --------------------------
	.section	.text._ZN2at6native29vectorized_elementwise_kernelILi4EZZZNS0_16sinh_kernel_cudaERNS_18TensorIteratorBaseEENKUlvE0_clEvENKUlvE2_clEvEUlN3c108BFloat16EE_St5arrayIPcLm2EEEEviT0_T1_,"ax",@progbits
	.align	128
        .global         _ZN2at6native29vectorized_elementwise_kernelILi4EZZZNS0_16sinh_kernel_cudaERNS_18TensorIteratorBaseEENKUlvE0_clEvENKUlvE2_clEvEUlN3c108BFloat16EE_St5arrayIPcLm2EEEEviT0_T1_
        .type           _ZN2at6native29vectorized_elementwise_kernelILi4EZZZNS0_16sinh_kernel_cudaERNS_18TensorIteratorBaseEENKUlvE0_clEvENKUlvE2_clEvEUlN3c108BFloat16EE_St5arrayIPcLm2EEEEviT0_T1_,@function
        .size           _ZN2at6native29vectorized_elementwise_kernelILi4EZZZNS0_16sinh_kernel_cudaERNS_18TensorIteratorBaseEENKUlvE0_clEvENKUlvE2_clEvEUlN3c108BFloat16EE_St5arrayIPcLm2EEEEviT0_T1_,(.L_x_2796 - _ZN2at6native29vectorized_elementwise_kernelILi4EZZZNS0_16sinh_kernel_cudaERNS_18TensorIteratorBaseEENKUlvE0_clEvENKUlvE2_clEvEUlN3c108BFloat16EE_St5arrayIPcLm2EEEEviT0_T1_)
        .other          _ZN2at6native29vectorized_elementwise_kernelILi4EZZZNS0_16sinh_kernel_cudaERNS_18TensorIteratorBaseEENKUlvE0_clEvENKUlvE2_clEvEUlN3c108BFloat16EE_St5arrayIPcLm2EEEEviT0_T1_,@"STO_CUDA_ENTRY STV_DEFAULT"
_ZN2at6native29vectorized_elementwise_kernelILi4EZZZNS0_16sinh_kernel_cudaERNS_18TensorIteratorBaseEENKUlvE0_clEvENKUlvE2_clEvEUlN3c108BFloat16EE_St5arrayIPcLm2EEEEviT0_T1_:
.text._ZN2at6native29vectorized_elementwise_kernelILi4EZZZNS0_16sinh_kernel_cudaERNS_18TensorIteratorBaseEENKUlvE0_clEvENKUlvE2_clEvEUlN3c108BFloat16EE_St5arrayIPcLm2EEEEviT0_T1_:
        /* <DEDUP_REMOVED lines=104> */
.L_x_628:
[----:B------:R-:W-:Y:S05]  /*0680*/  BSYNC.RECONVERGENT B0 ;  /* 0x0000000000007941 */ /* 0x000fea0003800200 */
.L_x_627:
        /* <DEDUP_REMOVED lines=32> */
.L_x_630:
[----:B------:R-:W-:Y:S05]  /*0890*/  BSYNC.RECONVERGENT B0 ;  /* 0x0000000000007941 */ /* 0x000fea0003800200 */
.L_x_629:
        /* <DEDUP_REMOVED lines=31> */
.L_x_632:
[----:B------:R-:W-:Y:S05]  /*0a90*/  BSYNC.RECONVERGENT B0 ;  /* 0x0000000000007941 */ /* 0x000fea0003800200 */
.L_x_631:
        /* <DEDUP_REMOVED lines=32> */
.L_x_634:
[----:B------:R-:W-:Y:S05]  /*0ca0*/  BSYNC.RECONVERGENT B0 ;  /* 0x0000000000007941 */ /* 0x000fea0003800200 */
.L_x_633:
        /* <DEDUP_REMOVED lines=29> */
.L_x_636:
[----:B------:R-:W-:Y:S05]  /*0e80*/  BSYNC.RECONVERGENT B0 ;  /* 0x0000000000007941 */ /* 0x000fea0003800200 */
.L_x_635:
        /* <DEDUP_REMOVED lines=29> */
.L_x_638:
[----:B------:R-:W-:Y:S05]  /*1060*/  BSYNC.RECONVERGENT B0 ;  /* 0x0000000000007941 */ /* 0x000fea0003800200 */
.L_x_637:
        /* <DEDUP_REMOVED lines=29> */
.L_x_640:
[----:B------:R-:W-:Y:S05]  /*1240*/  BSYNC.RECONVERGENT B0 ;  /* 0x0000000000007941 */ /* 0x000fea0003800200 */
.L_x_639:
        /* <DEDUP_REMOVED lines=29> */
.L_x_642:
[----:B------:R-:W-:Y:S05]  /*1420*/  BSYNC.RECONVERGENT B0 ;  /* 0x0000000000007941 */ /* 0x000fea0003800200 */
.L_x_641:
        /* <DEDUP_REMOVED lines=18> */
.L_x_645:
[----:B------:R-:W-:-:S13]  /*1550*/  ISETP.GE.U32.AND P0, PT, R3, R2, PT ;  /* 0x000000020300720c */ /* 0x000fda0003f06070 */
[----:B------:R-:W-:Y:S05]  /*1560*/  @P0 BRA `(.L_x_647) ;  /* 0x0000000000300947 */ /* 0x000fea0003800000 */
[----:B0-----:R-:W0:Y:S01]  /*1570*/  LDC.64 R4, c[0x0][0x388] ;  /* 0x0000e200ff047b82 */ /* 0x001e220000000a00 */
[----:B------:R-:W-:Y:S02]  /*1580*/  IADD3 R7, PT, PT, R0, R3, RZ ;  /* 0x0000000300077210 */ /* 0x000fe40007ffe0ff */
[----:B------:R-:W-:-:S03]  /*1590*/  IADD3 R3, PT, PT, R3, 0x80, RZ ;  /* 0x0000008003037810 */ /* 0x000fc60007ffe0ff */
[----:B0-----:R-:W-:-:S05]  /*15a0*/  IMAD.WIDE.U32 R4, R7, 0x2, R4 ;  /* 0x0000000207047825 */ /* 0x001fca00078e0004 */
[----:B------:R1:W-:Y:S02]  /*15b0*/  STG.E.U16 desc[UR4][R4.64], R10 ;  /* 0x0000000a04007986 */ /* 0x0003e4000c101504 */
.L_x_646:
[----:B------:R-:W-:-:S13]  /*15c0*/  ISETP.GE.U32.AND P0, PT, R3, R2, PT ;  /* 0x000000020300720c */ /* 0x000fda0003f06070 */
[----:B------:R-:W-:Y:S05]  /*15d0*/  @P0 BRA `(.L_x_648) ;  /* 0x0000000000340947 */ /* 0x000fea0003800000 */
[----:B01----:R-:W0:Y:S01]  /*15e0*/  LDC.64 R4, c[0x0][0x388] ;  /* 0x0000e200ff047b82 */ /* 0x003e220000000a00 */
[----:B------:R-:W-:Y:S02]  /*15f0*/  IADD3 R7, PT, PT, R0, R3, RZ ;  /* 0x0000000300077210 */ /* 0x000fe40007ffe0ff */
[----:B------:R-:W-:-:S03]  /*1600*/  IADD3 R3, PT, PT, R3, 0x80, RZ ;  /* 0x0000008003037810 */ /* 0x000fc60007ffe0ff */
[----:B0-----:R-:W-:-:S05]  /*1610*/  IMAD.WIDE.U32 R4, R7, 0x2, R4 ;  /* 0x0000000207047825 */ /* 0x001fca00078e0004 */
[----:B------:R1:W-:Y:S02]  /*1620*/  STG.E.U16 desc[UR4][R4.64], R11 ;  /* 0x0000000b04007986 */ /* 0x0003e4000c101504 */
.L_x_647:
        /* <DEDUP_REMOVED lines=8> */
.L_x_648:
[----:B------:R-:W-:Y:S05]  /*16b0*/  BSYNC.RELIABLE B1 ;  /* 0x0000000000017941 */ /* 0x000fea0003800100 */
.L_x_644:
[----:B------:R-:W-:-:S13]  /*16c0*/  ISETP.GE.U32.AND P0, PT, R3, R2, PT ;  /* 0x000000020300720c */ /* 0x000fda0003f06070 */
[----:B012---:R-:W0:Y:S01]  /*16d0*/  @!P0 LDC.64 R4, c[0x0][0x388] ;  /* 0x0000e200ff048b82 */ /* 0x007e220000000a00 */
[----:B------:R-:W-:Y:S02]  /*16e0*/  @!P0 IADD3 R7, PT, PT, R0, R3, RZ ;  /* 0x0000000300078210 */ /* 0x000fe40007ffe0ff */
[----:B------:R-:W-:-:S03]  /*16f0*/  @!P0 IADD3 R3, PT, PT, R3, 0x80, RZ ;  /* 0x0000008003038810 */ /* 0x000fc60007ffe0ff */
[----:B0-----:R-:W-:-:S05]  /*1700*/  @!P0 IMAD.WIDE.U32 R4, R7, 0x2, R4 ;  /* 0x0000000207048825 */ /* 0x001fca00078e0004 */
[----:B------:R2:W-:Y:S02]  /*1710*/  @!P0 STG.E.U16 desc[UR4][R4.64], R13 ;  /* 0x0000000d04008986 */ /* 0x0005e4000c101504 */
.L_x_649:
[----:B------:R-:W-:Y:S05]  /*1720*/  BSYNC.RECONVERGENT B0 ;  /* 0x0000000000007941 */ /* 0x000fea0003800200 */
.L_x_643:
        /* <DEDUP_REMOVED lines=8> */
.L_x_626:
[----:B------:R-:W0:Y:S01]  /*17b0*/  S2R R4, SR_TID.X ;  /* 0x0000000000047919 */ /* 0x000e220000002100 */
[----:B------:R-:W1:Y:S02]  /*17c0*/  LDC.64 R2, c[0x0][0x390] ;  /* 0x0000e400ff027b82 */ /* 0x000e640000000a00 */
[----:B-1----:R-:W-:-:S04]  /*17d0*/  IMAD.WIDE.U32 R2, R0, 0x2, R2 ;  /* 0x0000000200027825 */ /* 0x002fc800078e0002 */
[----:B0-----:R-:W-:-:S05]  /*17e0*/  IMAD.WIDE.U32 R8, R4, 0x8, R2 ;  /* 0x0000000804087825 */ /* 0x001fca00078e0002 */
[----:B------:R-:W2:Y:S04]  /*17f0*/  LDG.E.64 R6, desc[UR4][R8.64] ;  /* 0x0000000408067981 */ /* 0x000ea8000c1e1b00 */
[----:B------:R0:W3:Y:S01]  /*1800*/  LDG.E.64 R2, desc[UR4][R8.64+0x400] ;  /* 0x0004000408027981 */ /* 0x0000e2000c1e1b00 */
[----:B------:R-:W-:Y:S02]  /*1810*/  MOV R15, 0x42fc0000 ;  /* 0x42fc0000000f7802 */ /* 0x000fe40000000f00 */
[C---:B--2---:R-:W-:Y:S02]  /*1820*/  SHF.L.U32 R20, R6.reuse, 0x10, RZ ;  /* 0x0000001006147819 */ /* 0x044fe400000006ff */
[----:B------:R-:W-:Y:S02]  /*1830*/  SHF.L.U32 R12, R7, 0x10, RZ ;  /* 0x00000010070c7819 */ /* 0x000fe400000006ff */
[----:B------:R-:W-:Y:S01]  /*1840*/  PRMT R10, R6, 0x7632, R10 ;  /* 0x00007632060a7816 */ /* 0x000fe2000000000a */
[----:B------:R-:W-:Y:S01]  /*1850*/  FMUL.FTZ R5, |R20|, 1.4426950216293334961 ;  /* 0x3fb8aa3b14057820 */ /* 0x000fe20000410200 */
[----:B------:R-:W-:-:S02]  /*1860*/  HFMA2 R6, -RZ, RZ, 0.389892578125, 0.0002090930938720703125 ;  /* 0x363d0adaff067431 */ /* 0x000fc400000001ff */
[----:B------:R-:W-:Y:S01]  /*1870*/  FMUL.FTZ R11, |R12|, 1.4426950216293334961 ;  /* 0x3fb8aa3b0c0b7820 */ /* 0x000fe20000410200 */
[----:B------:R-:W-:Y:S01]  /*1880*/  FMUL.FTZ R17, R20, R20 ;  /* 0x0000001414117220 */ /* 0x000fe20000410000 */
[----:B------:R3:W1:Y:S01]  /*1890*/  FRND.TRUNC R14, R5 ;  /* 0x00000005000e7307 */ /* 0x000662000020d000 */
[----:B------:R-:W-:Y:S01]  /*18a0*/  SHF.L.U32 R10, R10, 0x10, RZ ;  /* 0x000000100a0a7819 */ /* 0x000fe200000006ff */
[----:B------:R-:W-:Y:S01]  /*18b0*/  FMUL.FTZ R13, R12, R12 ;  /* 0x0000000c0c0d7220 */ /* 0x000fe20000410000 */
[----:B------:R-:W-:Y:S01]  /*18c0*/  FFMA.FTZ R16, R17, R6, 0.00019836159481201320887 ;  /* 0x394fff4911107423 */ /* 0x000fe20000010006 */
[----:B0-----:R-:W-:Y:S02]  /*18d0*/  PRMT R8, R7, 0x7632, R8 ;  /* 0x0000763207087816 */ /* 0x001fe40000000008 */
[----:B------:R-:W-:Y:S01]  /*18e0*/  FMUL.FTZ R7, |R10|, 1.4426950216293334961 ;  /* 0x3fb8aa3b0a077820 */ /* 0x000fe20000410200 */
[----:B------:R-:W-:Y:S01]  /*18f0*/  FFMA.FTZ R18, R17, R16, 0.0083333496004343032837 ;  /* 0x3c08889a11127423 */ /* 0x000fe20000010010 */
[----:B------:R0:W2:Y:S01]  /*1900*/  FRND.TRUNC R22, R11 ;  /* 0x0000000b00167307 */ /* 0x0000a2000020d000 */
[----:B------:R-:W-:-:S02]  /*1910*/  SHF.L.U32 R8, R8, 0x10, RZ ;  /* 0x0000001008087819 */ /* 0x000fc400000006ff */
[C---:B------:R-:W-:Y:S01]  /*1920*/  FFMA.FTZ R18, R17.reuse, R18, 0.16666667163372039795 ;  /* 0x3e2aaaab11127423 */ /* 0x040fe20000010012 */
[C---:B---3--:R-:W-:Y:S02]  /*1930*/  SHF.L.U32 R5, R2.reuse, 0x10, RZ ;  /* 0x0000001002057819 */ /* 0x048fe400000006ff */
[----:B------:R-:W-:Y:S01]  /*1940*/  PRMT R2, R2, 0x7632, R2 ;  /* 0x0000763202027816 */ /* 0x000fe20000000002 */
[----:B------:R-:W-:Y:S01]  /*1950*/  FMUL.FTZ R17, R17, R18 ;  /* 0x0000001211117220 */ /* 0x000fe20000410000 */
[----:B------:R-:W3:Y:S01]  /*1960*/  FRND.TRUNC R16, R7 ;  /* 0x0000000700107307 */ /* 0x000ee2000020d000 */
[----:B-1----:R-:W-:Y:S01]  /*1970*/  FSETP.GT.FTZ.AND P0, PT, |R14|, 126, PT ;  /* 0x42fc00000e00780b */ /* 0x002fe20003f14200 */
[----:B0-----:R-:W-:Y:S01]  /*1980*/  FMUL.FTZ R11, R10, R10 ;  /* 0x0000000a0a0b7220 */ /* 0x001fe20000410000 */
[----:B------:R-:W-:Y:S01]  /*1990*/  LOP3.LUT R19, R15, 0x80000000, R14, 0xb8, !PT ;  /* 0x800000000f137812 */ /* 0x000fe200078eb80e */
[----:B------:R-:W-:Y:S01]  /*19a0*/  FMUL.FTZ R26, |R5|, 1.4426950216293334961 ;  /* 0x3fb8aa3b051a7820 */ /* 0x000fe20000410200 */
[----:B------:R-:W-:-:S02]  /*19b0*/  SHF.L.U32 R2, R2, 0x10, RZ ;  /* 0x0000001002027819 */ /* 0x000fc400000006ff */
[----:B--2---:R-:W-:Y:S02]  /*19c0*/  FSETP.GT.FTZ.AND P1, PT, |R22|, 126, PT ;  /* 0x42fc00001600780b */ /* 0x004fe40003f34200 */
[----:B------:R-:W-:Y:S01]  /*19d0*/  LOP3.LUT R9, R15, 0x80000000, R22, 0xb8, !PT ;  /* 0x800000000f097812 */ /* 0x000fe200078eb816 */
[----:B------:R-:W-:Y:S01]  /*19e0*/  FMUL.FTZ R27, |R2|, 1.4426950216293334961 ;  /* 0x3fb8aa3b021b7820 */ /* 0x000fe20000410200 */
[----:B------:R-:W-:Y:S01]  /*19f0*/  FSEL R19, R19, R14, P0 ;  /* 0x0000000e13137208 */ /* 0x000fe20000000000 */
[----:B------:R-:W-:Y:S01]  /*1a00*/  FMUL.FTZ R14, |R8|, 1.4426950216293334961 ;  /* 0x3fb8aa3b080e7820 */ /* 0x000fe20000410200 */
[----:B------:R-:W-:Y:S01]  /*1a10*/  FSEL R9, R9, R22, P1 ;  /* 0x0000001609097208 */ /* 0x000fe20000800000 */
[----:B------:R-:W-:Y:S01]  /*1a20*/  FFMA.FTZ R22, R13, R6, 0.00019836159481201320887 ;  /* 0x394fff490d167423 */ /* 0x000fe20000010006 */
[----:B---3--:R-:W-:Y:S01]  /*1a30*/  FSETP.GT.FTZ.AND P0, PT, |R16|, 126, PT ;  /* 0x42fc00001000780b */ /* 0x008fe20003f14200 */
[----:B------:R-:W-:Y:S01]  /*1a40*/  FFMA.FTZ R18, R19, -0.69314718246459960938, |R20| ;  /* 0xbf31721813127823 */ /* 0x000fe20000010414 */
[----:B------:R-:W-:Y:S01]  /*1a50*/  LOP3.LUT R7, R15, 0x80000000, R16, 0xb8, !PT ;  /* 0x800000000f077812 */ /* 0x000fe200078eb810 */
[----:B------:R-:W0:Y:S01]  /*1a60*/  FRND.TRUNC R14, R14 ;  /* 0x0000000e000e7307 */ /* 0x000e22000020d000 */
[----:B------:R-:W-:Y:S01]  /*1a70*/  FFMA.FTZ R22, R13, R22, 0.0083333496004343032837 ;  /* 0x3c08889a0d167423 */ /* 0x000fe20000010016 */
[----:B------:R-:W-:Y:S01]  /*1a80*/  FFMA.FTZ R18, R19, 1.9046542121259335545e-09, R18 ;  /* 0x3102e30813127823 */ /* 0x000fe20000010012 */
[----:B------:R-:W-:Y:S01]  /*1a90*/  FSEL R7, R7, R16, P0 ;  /* 0x0000001007077208 */ /* 0x000fe20000000000 */
[----:B------:R-:W-:Y:S01]  /*1aa0*/  FFMA.FTZ R16, R11, R6, 0.00019836159481201320887 ;  /* 0x394fff490b107423 */ /* 0x000fe20000010006 */
[----:B------:R-:W-:Y:S01]  /*1ab0*/  FFMA.FTZ R22, R13, R22, 0.16666667163372039795 ;  /* 0x3e2aaaab0d167423 */ /* 0x000fe20000010016 */
[----:B------:R-:W-:Y:S01]  /*1ac0*/  FMUL.FTZ R21, R18, 1.4426950216293334961 ;  /* 0x3fb8aa3b12157820 */ /* 0x000fe20000410000 */
[C---:B------:R-:W-:Y:S01]  /*1ad0*/  FFMA.FTZ R18, R9.reuse, -0.69314718246459960938, |R12| ;  /* 0xbf31721809127823 */ /* 0x040fe2000001040c */
[----:B------:R-:W-:Y:S01]  /*1ae0*/  FADD.FTZ R24, R9, 12583037 ;  /* 0x4b40007d09187421 */ /* 0x000fe20000010000 */
[----:B------:R-:W-:Y:S01]  /*1af0*/  FMUL.FTZ R13, R13, R22 ;  /* 0x000000160d0d7220 */ /* 0x000fe20000410000 */
[----:B------:R-:W-:Y:S01]  /*1b00*/  FFMA.FTZ R22, R11, R16, 0.0083333496004343032837 ;  /* 0x3c08889a0b167423 */ /* 0x000fe20000010010 */
[----:B------:R-:W-:Y:S01]  /*1b10*/  FFMA.FTZ R23, R9, 1.9046542121259335545e-09, R18 ;  /* 0x3102e30809177823 */ /* 0x000fe20000010012 */
[----:B------:R-:W1:Y:S01]  /*1b20*/  MUFU.EX2 R21, R21 ;  /* 0x0000001500157308 */ /* 0x000e620000000800 */
[----:B------:R-:W-:Y:S01]  /*1b30*/  FADD.FTZ R16, R19, 12583037 ;  /* 0x4b40007d13107421 */ /* 0x000fe20000010000 */
[----:B------:R-:W-:Y:S01]  /*1b40*/  FFMA.FTZ R22, R11, R22, 0.16666667163372039795 ;  /* 0x3e2aaaab0b167423 */ /* 0x000fe20000010016 */
[----:B0-----:R-:W-:Y:S01]  /*1b50*/  FSETP.GT.FTZ.AND P0, PT, |R14|, 126, PT ;  /* 0x42fc00000e00780b */ /* 0x001fe20003f14200 */
[----:B------:R-:W-:Y:S01]  /*1b60*/  FMUL.FTZ R23, R23, 1.4426950216293334961 ;  /* 0x3fb8aa3b17177820 */ /* 0x000fe20000410000 */
[----:B------:R-:W-:Y:S01]  /*1b70*/  LOP3.LUT R25, R15, 0x80000000, R14, 0xb8, !PT ;  /* 0x800000000f197812 */ /* 0x000fe200078eb80e */
[----:B------:R-:W-:Y:S01]  /*1b80*/  FMUL.FTZ R11, R11, R22 ;  /* 0x000000160b0b7220 */ /* 0x000fe20000410000 */
[----:B------:R-:W-:Y:S01]  /*1b90*/  FFMA.FTZ R22, R7, -0.69314718246459960938, |R10| ;  /* 0xbf31721807167823 */ /* 0x000fe2000001040a */
[----:B------:R-:W-:Y:S01]  /*1ba0*/  FMUL.FTZ R9, R8, R8 ;  /* 0x0000000808097220 */ /* 0x000fe20000410000 */
[----:B------:R-:W-:Y:S01]  /*1bb0*/  FSEL R19, R25, R14, P0 ;  /* 0x0000000e19137208 */ /* 0x000fe20000000000 */
[----:B------:R0:W2:Y:S01]  /*1bc0*/  FRND.TRUNC R18, R26 ;  /* 0x0000001a00127307 */ /* 0x0000a2000020d000 */
[----:B------:R-:W-:Y:S01]  /*1bd0*/  SHF.L.U32 R14, R16, 0x17, RZ ;  /* 0x00000017100e7819 */ /* 0x000fe200000006ff */
[C---:B------:R-:W-:Y:S01]  /*1be0*/  FFMA.FTZ R22, R7.reuse, 1.9046542121259335545e-09, R22 ;  /* 0x3102e30807167823 */ /* 0x040fe20000010016 */
[----:B------:R-:W-:Y:S01]  /*1bf0*/  SHF.L.U32 R25, R24, 0x17, RZ ;  /* 0x0000001718197819 */ /* 0x000fe200000006ff */
[----:B------:R-:W-:Y:S01]  /*1c00*/  FADD.FTZ R7, R7, 12583037 ;  /* 0x4b40007d07077421 */ /* 0x000fe20000010000 */
[----:B------:R-:W-:Y:S01]  /*1c10*/  FSETP.GE.FTZ.AND P0, PT, |R20|, 1, PT ;  /* 0x3f8000001400780b */ /* 0x000fe20003f16200 */
[----:B-1----:R-:W-:Y:S01]  /*1c20*/  FMUL.FTZ R21, R14, R21 ;  /* 0x000000150e157220 */ /* 0x002fe20000410000 */
[----:B------:R-:W-:Y:S01]  /*1c30*/  FFMA.FTZ R14, R19, -0.69314718246459960938, |R8| ;  /* 0xbf317218130e7823 */ /* 0x000fe20000010408 */
[----:B------:R1:W3:Y:S01]  /*1c40*/  MUFU.EX2 R16, R23 ;  /* 0x0000001700107308 */ /* 0x0002e20000000800 */
[----:B------:R-:W-:Y:S01]  /*1c50*/  FMUL.FTZ R24, R22, 1.4426950216293334961 ;  /* 0x3fb8aa3b16187820 */ /* 0x000fe20000410000 */
[----:B------:R-:W-:Y:S01]  /*1c60*/  FFMA.FTZ R22, R9, R6, 0.00019836159481201320887 ;  /* 0x394fff4909167423 */ /* 0x000fe20000010006 */
[C---:B0-----:R-:W-:Y:S01]  /*1c70*/  FFMA.FTZ R26, R19.reuse, 1.9046542121259335545e-09, R14 ;  /* 0x3102e308131a7823 */ /* 0x041fe2000001000e */
[----:B------:R-:W-:Y:S01]  /*1c80*/  FADD.FTZ R19, R19, 12583037 ;  /* 0x4b40007d13137421 */ /* 0x000fe20000010000 */
[----:B------:R-:W0:Y:S01]  /*1c90*/  MUFU.RCP R14, R21 ;  /* 0x00000015000e7308 */ /* 0x000e220000001000 */
[----:B------:R-:W-:Y:S01]  /*1ca0*/  FFMA.FTZ R22, R9, R22, 0.0083333496004343032837 ;  /* 0x3c08889a09167423 */ /* 0x000fe20000010016 */
[----:B------:R-:W-:Y:S01]  /*1cb0*/  SHF.L.U32 R7, R7, 0x17, RZ ;  /* 0x0000001707077819 */ /* 0x000fe200000006ff */
[----:B-1----:R-:W-:-:S02]  /*1cc0*/  FMUL.FTZ R23, R26, 1.4426950216293334961 ;  /* 0x3fb8aa3b1a177820 */ /* 0x002fc40000410000 */
[----:B------:R-:W-:Y:S01]  /*1cd0*/  FFMA.FTZ R22, R9, R22, 0.16666667163372039795 ;  /* 0x3e2aaaab09167423 */ /* 0x000fe20000010016 */
[----:B------:R-:W-:Y:S02]  /*1ce0*/  SHF.L.U32 R26, R19, 0x17, RZ ;  /* 0x00000017131a7819 */ /* 0x000fe400000006ff */
[----:B------:R-:W1:Y:S01]  /*1cf0*/  MUFU.EX2 R24, R24 ;  /* 0x0000001800187308 */ /* 0x000e620000000800 */
[----:B---3--:R-:W-:Y:S01]  /*1d00*/  FMUL.FTZ R16, R25, R16 ;  /* 0x0000001019107220 */ /* 0x008fe20000410000 */
[----:B------:R-:W-:Y:S01]  /*1d10*/  FMUL.FTZ R9, R9, R22 ;  /* 0x0000001609097220 */ /* 0x000fe20000410000 */
[----:B--2---:R-:W-:Y:S01]  /*1d20*/  FSETP.GT.FTZ.AND P1, PT, |R18|, 126, PT ;  /* 0x42fc00001200780b */ /* 0x004fe20003f34200 */
[----:B------:R-:W2:Y:S04]  /*1d30*/  MUFU.EX2 R23, R23 ;  /* 0x0000001700177308 */ /* 0x000ea80000000800 */
[----:B------:R-:W3:Y:S01]  /*1d40*/  MUFU.RCP R22, R16 ;  /* 0x0000001000167308 */ /* 0x000ee20000001000 */
[----:B-1----:R-:W-:Y:S01]  /*1d50*/  FMUL.FTZ R19, R7, R24 ;  /* 0x0000001807137220 */ /* 0x002fe20000410000 */
[C---:B------:R-:W-:Y:S01]  /*1d60*/  SHF.L.U32 R7, R3.reuse, 0x10, RZ ;  /* 0x0000001003077819 */ /* 0x040fe200000006ff */
[----:B0-----:R-:W-:Y:S01]  /*1d70*/  FMUL.FTZ R24, R14, -0.125 ;  /* 0xbe0000000e187820 */ /* 0x001fe20000410000 */
[----:B------:R-:W-:Y:S01]  /*1d80*/  PRMT R3, R3, 0x7632, R3 ;  /* 0x0000763203037816 */ /* 0x000fe20000000003 */
[----:B--2---:R-:W-:-:S02]  /*1d90*/  FMUL.FTZ R14, R26, R23 ;  /* 0x000000171a0e7220 */ /* 0x004fc40000410000 */
[----:B------:R-:W-:Y:S01]  /*1da0*/  FFMA.FTZ R25, R21, 2, R24 ;  /* 0x4000000015197823 */ /* 0x000fe20000010018 */
[----:B------:R-:W-:Y:S01]  /*1db0*/  FMUL.FTZ R24, |R7|, 1.4426950216293334961 ;  /* 0x3fb8aa3b07187820 */ /* 0x000fe20000410200 */
[----:B------:R-:W-:Y:S01]  /*1dc0*/  SHF.L.U32 R3, R3, 0x10, RZ ;  /* 0x0000001003037819 */ /* 0x000fe200000006ff */
[----:B------:R-:W0:Y:S01]  /*1dd0*/  MUFU.RCP R23, R19 ;  /* 0x0000001300177308 */ /* 0x000e220000001000 */
[----:B---3--:R-:W-:-:S03]  /*1de0*/  FMUL.FTZ R21, R22, -0.125 ;  /* 0xbe00000016157820 */ /* 0x008fc60000410000 */
[----:B------:R-:W-:Y:S01]  /*1df0*/  FMUL.FTZ R26, |R3|, 1.4426950216293334961 ;  /* 0x3fb8aa3b031a7820 */ /* 0x000fe20000410200 */
[----:B------:R-:W-:-:S03]  /*1e00*/  FFMA.FTZ R21, R16, 2, R21 ;  /* 0x4000000010157823 */ /* 0x000fc60000010015 */
[----:B------:R-:W1:Y:S01]  /*1e10*/  FRND.TRUNC R22, R27 ;  /* 0x0000001b00167307 */ /* 0x000e62000020d000 */
[--C-:B------:R-:W-:Y:S01]  /*1e20*/  LOP3.LUT R16, R25, 0x80000000, R20.reuse, 0xb8, !PT ;  /* 0x8000000019107812 */ /* 0x100fe200078eb814 */
[----:B------:R-:W-:Y:S01]  /*1e30*/  @!P0 FFMA.FTZ R16, R20, R17, R20 ;  /* 0x0000001114108223 */ /* 0x000fe20000010014 */
[----:B------:R-:W-:Y:S02]  /*1e40*/  LOP3.LUT R17, R15, 0x80000000, R18, 0xb8, !PT ;  /* 0x800000000f117812 */ /* 0x000fe400078eb812 */
[----:B------:R-:W-:Y:S02]  /*1e50*/  FSETP.GE.FTZ.AND P0, PT, |R12|, 1, PT ;  /* 0x3f8000000c00780b */ /* 0x000fe40003f16200 */
[----:B------:R-:W-:Y:S01]  /*1e60*/  FSEL R20, R17, R18, P1 ;  /* 0x0000001211147208 */ /* 0x000fe20000800000 */
[----:B------:R-:W2:Y:S01]  /*1e70*/  FRND.TRUNC R24, R24 ;  /* 0x0000001800187307 */ /* 0x000ea2000020d000 */
[----:B0-----:R-:W-:-:S04]  /*1e80*/  FMUL.FTZ R28, R23, -0.125 ;  /* 0xbe000000171c7820 */ /* 0x001fc80000410000 */
[----:B------:R-:W-:Y:S01]  /*1e90*/  FFMA.FTZ R19, R19, 2, R28 ;  /* 0x4000000013137823 */ /* 0x000fe2000001001c */
[----:B-1----:R-:W-:Y:S02]  /*1ea0*/  FSETP.GT.FTZ.AND P2, PT, |R22|, 126, PT ;  /* 0x42fc00001600780b */ /* 0x002fe40003f54200 */
[----:B------:R-:W0:Y:S01]  /*1eb0*/  FRND.TRUNC R26, R26 ;  /* 0x0000001a001a7307 */ /* 0x000e22000020d000 */
[----:B------:R-:W-:Y:S02]  /*1ec0*/  LOP3.LUT R23, R15, 0x80000000, R22, 0xb8, !PT ;  /* 0x800000000f177812 */ /* 0x000fe400078eb816 */
[----:B------:R-:W-:Y:S02]  /*1ed0*/  LOP3.LUT R19, R19, 0x80000000, R10, 0xb8, !PT ;  /* 0x8000000013137812 */ /* 0x000fe400078eb80a */
[----:B------:R-:W-:Y:S01]  /*1ee0*/  FSEL R17, R23, R22, P2 ;  /* 0x0000001617117208 */ /* 0x000fe20001000000 */
[----:B------:R-:W-:Y:S01]  /*1ef0*/  FFMA.FTZ R23, R20, -0.69314718246459960938, |R5| ;  /* 0xbf31721814177823 */ /* 0x000fe20000010405 */
[----:B--2---:R-:W-:Y:S01]  /*1f00*/  FSETP.GT.FTZ.AND P3, PT, |R24|, 126, PT ;  /* 0x42fc00001800780b */ /* 0x004fe20003f74200 */
[----:B------:R-:W1:Y:S01]  /*1f10*/  MUFU.RCP R22, R14 ;  /* 0x0000000e00167308 */ /* 0x000e620000001000 */
[----:B------:R-:W-:Y:S01]  /*1f20*/  LOP3.LUT R25, R15, 0x80000000, R24, 0xb8, !PT ;  /* 0x800000000f197812 */ /* 0x000fe200078eb818 */
[----:B------:R-:W-:Y:S01]  /*1f30*/  FFMA.FTZ R23, R20, 1.9046542121259335545e-09, R23 ;  /* 0x3102e30814177823 */ /* 0x000fe20000010017 */
[----:B------:R-:W-:-:S02]  /*1f40*/  FSETP.GE.FTZ.AND P2, PT, |R7|, 1, PT ;  /* 0x3f8000000700780b */ /* 0x000fc40003f56200 */
[----:B------:R-:W-:Y:S02]  /*1f50*/  FSEL R24, R25, R24, P3 ;  /* 0x0000001819187208 */ /* 0x000fe40001800000 */
[----:B0-----:R-:W-:Y:S02]  /*1f60*/  LOP3.LUT R25, R15, 0x80000000, R26, 0xb8, !PT ;  /* 0x800000000f197812 */ /* 0x001fe400078eb81a */
[----:B------:R-:W-:Y:S02]  /*1f70*/  FSETP.GT.FTZ.AND P1, PT, |R26|, 126, PT ;  /* 0x42fc00001a00780b */ /* 0x000fe40003f34200 */
[--C-:B------:R-:W-:Y:S01]  /*1f80*/  LOP3.LUT R15, R21, 0x80000000, R12.reuse, 0xb8, !PT ;  /* 0x80000000150f7812 */ /* 0x100fe200078eb80c */
[----:B------:R-:W-:Y:S01]  /*1f90*/  FFMA.FTZ R21, R24, -0.69314718246459960938, |R7| ;  /* 0xbf31721818157823 */ /* 0x000fe20000010407 */
[----:B------:R-:W-:Y:S01]  /*1fa0*/  FSEL R18, R25, R26, P1 ;  /* 0x0000001a19127208 */ /* 0x000fe20000800000 */
[----:B------:R-:W-:Y:S01]  /*1fb0*/  @!P0 FFMA.FTZ R15, R12, R13, R12 ;  /* 0x0000000d0c0f8223 */ /* 0x000fe2000001000c */
[----:B------:R-:W-:Y:S01]  /*1fc0*/  FMUL.FTZ R12, R23, 1.4426950216293334961 ;  /* 0x3fb8aa3b170c7820 */ /* 0x000fe20000410000 */
[----:B------:R-:W-:Y:S01]  /*1fd0*/  FFMA.FTZ R21, R24, 1.9046542121259335545e-09, R21 ;  /* 0x3102e30818157823 */ /* 0x000fe20000010015 */
[----:B------:R-:W-:Y:S01]  /*1fe0*/  FFMA.FTZ R26, R17, -0.69314718246459960938, |R2| ;  /* 0xbf317218111a7823 */ /* 0x000fe20000010402 */
[----:B------:R-:W-:Y:S01]  /*1ff0*/  FFMA.FTZ R13, R18, -0.69314718246459960938, |R3| ;  /* 0xbf317218120d7823 */ /* 0x000fe20000010403 */
[----:B------:R-:W-:Y:S01]  /*2000*/  FSETP.GE.FTZ.AND P0, PT, |R10|, 1, PT ;  /* 0x3f8000000a00780b */ /* 0x000fe20003f16200 */
[----:B------:R-:W-:Y:S01]  /*2010*/  FMUL.FTZ R21, R21, 1.4426950216293334961 ;  /* 0x3fb8aa3b15157820 */ /* 0x000fe20000410000 */
[----:B------:R-:W-:Y:S01]  /*2020*/  FFMA.FTZ R26, R17, 1.9046542121259335545e-09, R26 ;  /* 0x3102e308111a7823 */ /* 0x000fe2000001001a */
[----:B------:R-:W-:Y:S01]  /*2030*/  FFMA.FTZ R23, R18, 1.9046542121259335545e-09, R13 ;  /* 0x3102e30812177823 */ /* 0x000fe2000001000d */
[----:B------:R-:W0:Y:S01]  /*2040*/  MUFU.EX2 R12, R12 ;  /* 0x0000000c000c7308 */ /* 0x000e220000000800 */
[----:B------:R-:W-:Y:S01]  /*2050*/  FSETP.GE.FTZ.AND P1, PT, |R8|, 1, PT ;  /* 0x3f8000000800780b */ /* 0x000fe20003f36200 */
[----:B-1----:R-:W-:Y:S01]  /*2060*/  FMUL.FTZ R25, R22, -0.125 ;  /* 0xbe00000016197820 */ /* 0x002fe20000410000 */
[----:B------:R-:W-:Y:S01]  /*2070*/  FMUL.FTZ R28, R23, 1.4426950216293334961 ;  /* 0x3fb8aa3b171c7820 */ /* 0x000fe20000410000 */
[----:B------:R-:W-:Y:S01]  /*2080*/  FMUL.FTZ R26, R26, 1.4426950216293334961 ;  /* 0x3fb8aa3b1a1a7820 */ /* 0x000fe20000410000 */
[----:B------:R-:W-:Y:S01]  /*2090*/  FADD.FTZ R13, R20, 12583037 ;  /* 0x4b40007d140d7421 */ /* 0x000fe20000010000 */
[----:B------:R-:W-:Y:S01]  /*20a0*/  FMUL.FTZ R23, R5, R5 ;  /* 0x0000000505177220 */ /* 0x000fe20000410000 */
[----:B------:R-:W1:Y:S01]  /*20b0*/  MUFU.EX2 R21, R21 ;  /* 0x0000001500157308 */ /* 0x000e620000000800 */
[----:B------:R-:W-:Y:S01]  /*20c0*/  FFMA.FTZ R25, R14, 2, R25 ;  /* 0x400000000e197823 */ /* 0x000fe20000010019 */
[----:B------:R-:W-:Y:S01]  /*20d0*/  FADD.FTZ R24, R24, 12583037 ;  /* 0x4b40007d18187421 */ /* 0x000fe20000010000 */
[----:B------:R-:W-:Y:S01]  /*20e0*/  FFMA.FTZ R14, R23, R6, 0.00019836159481201320887 ;  /* 0x394fff49170e7423 */ /* 0x000fe20000010006 */
[----:B------:R-:W2:Y:S01]  /*20f0*/  MUFU.EX2 R20, R26 ;  /* 0x0000001a00147308 */ /* 0x000ea20000000800 */
[----:B------:R-:W-:Y:S01]  /*2100*/  SHF.L.U32 R27, R13, 0x17, RZ ;  /* 0x000000170d1b7819 */ /* 0x000fe200000006ff */
[----:B------:R-:W-:Y:S01]  /*2110*/  FADD.FTZ R17, R17, 12583037 ;  /* 0x4b40007d11117421 */ /* 0x000fe20000010000 */
[----:B------:R-:W-:Y:S01]  /*2120*/  FFMA.FTZ R22, R23, R14, 0.0083333496004343032837 ;  /* 0x3c08889a17167423 */ /* 0x000fe2000001000e */
[----:B------:R-:W3:Y:S01]  /*2130*/  MUFU.EX2 R13, R28 ;  /* 0x0000001c000d7308 */ /* 0x000ee20000000800 */
[----:B------:R-:W-:Y:S01]  /*2140*/  @!P0 FFMA.FTZ R19, R10, R11, R10 ;  /* 0x0000000b0a138223 */ /* 0x000fe2000001000a */
[----:B0-----:R-:W-:Y:S01]  /*2150*/  FMUL.FTZ R12, R27, R12 ;  /* 0x0000000c1b0c7220 */ /* 0x001fe20000410000 */
[----:B------:R-:W-:Y:S01]  /*2160*/  SHF.L.U32 R24, R24, 0x17, RZ ;  /* 0x0000001718187819 */ /* 0x000fe200000006ff */
[----:B------:R-:W-:Y:S01]  /*2170*/  FFMA.FTZ R22, R23, R22, 0.16666667163372039795 ;  /* 0x3e2aaaab17167423 */ /* 0x000fe20000010016 */
[--C-:B------:R-:W-:Y:S01]  /*2180*/  LOP3.LUT R10, R25, 0x80000000, R8.reuse, 0xb8, !PT ;  /* 0x80000000190a7812 */ /* 0x100fe200078eb808 */
[----:B------:R-:W-:Y:S01]  /*2190*/  @!P1 FFMA.FTZ R10, R8, R9, R8 ;  /* 0x00000009080a9223 */ /* 0x000fe20000010008 */
[----:B------:R-:W-:Y:S01]  /*21a0*/  FADD.FTZ R8, R18, 12583037 ;  /* 0x4b40007d12087421 */ /* 0x000fe20000010000 */
[----:B------:R-:W-:Y:S01]  /*21b0*/  SHF.L.U32 R17, R17, 0x17, RZ ;  /* 0x0000001711117819 */ /* 0x000fe200000006ff */
[----:B------:R-:W0:Y:S01]  /*21c0*/  MUFU.RCP R11, R12 ;  /* 0x0000000c000b7308 */ /* 0x000e220000001000 */
[----:B-1----:R-:W-:Y:S01]  /*21d0*/  FMUL.FTZ R14, R24, R21 ;  /* 0x00000015180e7220 */ /* 0x002fe20000410000 */
[----:B------:R-:W-:Y:S01]  /*21e0*/  FMUL.FTZ R25, R7, R7 ;  /* 0x0000000707197220 */ /* 0x000fe20000410000 */
[----:B------:R-:W-:Y:S01]  /*21f0*/  FMUL.FTZ R18, R23, R22 ;  /* 0x0000001617127220 */ /* 0x000fe20000410000 */
[----:B------:R-:W-:Y:S01]  /*2200*/  FMUL.FTZ R23, R2, R2 ;  /* 0x0000000202177220 */ /* 0x000fe20000410000 */
[----:B------:R-:W-:Y:S01]  /*2210*/  SHF.L.U32 R22, R8, 0x17, RZ ;  /* 0x0000001708167819 */ /* 0x000fe200000006ff */
[----:B--2---:R-:W-:Y:S01]  /*2220*/  FMUL.FTZ R21, R17, R20 ;  /* 0x0000001411157220 */ /* 0x004fe20000410000 */
[-C--:B------:R-:W-:Y:S01]  /*2230*/  FFMA.FTZ R20, R25, R6.reuse, 0.00019836159481201320887 ;  /* 0x394fff4919147423 */ /* 0x080fe20000010006 */
[----:B------:R-:W1:Y:S01]  /*2240*/  MUFU.RCP R24, R14 ;  /* 0x0000000e00187308 */ /* 0x000e620000001000 */
[----:B------:R-:W-:Y:S01]  /*2250*/  FFMA.FTZ R8, R23, R6, 0.00019836159481201320887 ;  /* 0x394fff4917087423 */ /* 0x000fe20000010006 */
[----:B---3--:R-:W-:Y:S01]  /*2260*/  FMUL.FTZ R22, R22, R13 ;  /* 0x0000000d16167220 */ /* 0x008fe20000410000 */
[----:B------:R-:W-:Y:S01]  /*2270*/  FFMA.FTZ R20, R25, R20, 0.0083333496004343032837 ;  /* 0x3c08889a19147423 */ /* 0x000fe20000010014 */
[----:B------:R-:W-:Y:S01]  /*2280*/  FSETP.GE.FTZ.AND P0, PT, |R5|, 1, PT ;  /* 0x3f8000000500780b */ /* 0x000fe20003f16200 */
[----:B------:R-:W-:Y:S01]  /*2290*/  FFMA.FTZ R26, R23, R8, 0.0083333496004343032837 ;  /* 0x3c08889a171a7423 */ /* 0x000fe20000010008 */
[----:B------:R-:W-:Y:S01]  /*22a0*/  FSETP.GE.FTZ.AND P1, PT, |R2|, 1, PT ;  /* 0x3f8000000200780b */ /* 0x000fe20003f36200 */
[----:B------:R-:W-:Y:S01]  /*22b0*/  FFMA.FTZ R20, R25, R20, 0.16666667163372039795 ;  /* 0x3e2aaaab19147423 */ /* 0x000fe20000010014 */
[----:B------:R-:W2:Y:S01]  /*22c0*/  MUFU.RCP R17, R21 ;  /* 0x0000001500117308 */ /* 0x000ea20000001000 */
[----:B------:R-:W3:Y:S01]  /*22d0*/  LDC.64 R8, c[0x0][0x388] ;  /* 0x0000e200ff087b82 */ /* 0x000ee20000000a00 */
[----:B------:R-:W-:Y:S01]  /*22e0*/  FFMA.FTZ R26, R23, R26, 0.16666667163372039795 ;  /* 0x3e2aaaab171a7423 */ /* 0x000fe2000001001a */
[----:B------:R-:W-:Y:S01]  /*22f0*/  FMUL.FTZ R20, R25, R20 ;  /* 0x0000001419147220 */ /* 0x000fe20000410000 */
[----:B0-----:R-:W-:Y:S01]  /*2300*/  FMUL.FTZ R25, R11, -0.125 ;  /* 0xbe0000000b197820 */ /* 0x001fe20000410000 */
[----:B------:R-:W-:Y:S01]  /*2310*/  FSETP.GE.FTZ.AND P3, PT, |R3|, 1, PT ;  /* 0x3f8000000300780b */ /* 0x000fe20003f76200 */
[----:B------:R-:W-:Y:S01]  /*2320*/  FMUL.FTZ R11, R23, R26 ;  /* 0x0000001a170b7220 */ /* 0x000fe20000410000 */
[----:B------:R-:W-:Y:S01]  /*2330*/  FMUL.FTZ R23, R3, R3 ;  /* 0x0000000303177220 */ /* 0x000fe20000410000 */
[----:B------:R-:W0:Y:S01]  /*2340*/  MUFU.RCP R13, R22 ;  /* 0x00000016000d7308 */ /* 0x000e220000001000 */
[----:B------:R-:W-:Y:S01]  /*2350*/  FFMA.FTZ R12, R12, 2, R25 ;  /* 0x400000000c0c7823 */ /* 0x000fe20000010019 */
[----:B-1----:R-:W-:Y:S01]  /*2360*/  FMUL.FTZ R27, R24, -0.125 ;  /* 0xbe000000181b7820 */ /* 0x002fe20000410000 */
[----:B------:R-:W-:Y:S01]  /*2370*/  FFMA.FTZ R24, R23, R6, 0.00019836159481201320887 ;  /* 0x394fff4917187423 */ /* 0x000fe20000010006 */
[----:B------:R-:W-:-:S02]  /*2380*/  F2FP.BF16.F32.PACK_AB R16, R19, R16 ;  /* 0x000000101310723e */ /* 0x000fc400000010ff */
[----:B------:R-:W-:Y:S01]  /*2390*/  FFMA.FTZ R14, R14, 2, R27 ;  /* 0x400000000e0e7823 */ /* 0x000fe2000001001b */
[----:B------:R-:W-:Y:S01]  /*23a0*/  FFMA.FTZ R24, R23, R24, 0.0083333496004343032837 ;  /* 0x3c08889a17187423 */ /* 0x000fe20000010018 */
[--C-:B------:R-:W-:Y:S01]  /*23b0*/  LOP3.LUT R12, R12, 0x80000000, R5.reuse, 0xb8, !PT ;  /* 0x800000000c0c7812 */ /* 0x100fe200078eb805 */
[----:B------:R-:W-:Y:S01]  /*23c0*/  @!P0 FFMA.FTZ R12, R5, R18, R5 ;  /* 0x00000012050c8223 */ /* 0x000fe20000010005 */
[----:B--2---:R-:W-:Y:S01]  /*23d0*/  FMUL.FTZ R6, R17, -0.125 ;  /* 0xbe00000011067820 */ /* 0x004fe20000410000 */
[----:B------:R-:W-:Y:S01]  /*23e0*/  FFMA.FTZ R24, R23, R24, 0.16666667163372039795 ;  /* 0x3e2aaaab17187423 */ /* 0x000fe20000010018 */
[--C-:B------:R-:W-:Y:S01]  /*23f0*/  LOP3.LUT R14, R14, 0x80000000, R7.reuse, 0xb8, !PT ;  /* 0x800000000e0e7812 */ /* 0x100fe200078eb807 */
[----:B------:R-:W-:Y:S01]  /*2400*/  @!P2 FFMA.FTZ R14, R7, R20, R7 ;  /* 0x00000014070ea223 */ /* 0x000fe20000010007 */
[----:B------:R-:W-:Y:S01]  /*2410*/  FFMA.FTZ R21, R21, 2, R6 ;  /* 0x4000000015157823 */ /* 0x000fe20000010006 */
[----:B------:R-:W-:Y:S01]  /*2420*/  FMUL.FTZ R24, R23, R24 ;  /* 0x0000001817187220 */ /* 0x000fe20000410000 */
[----:B------:R-:W-:Y:S01]  /*2430*/  F2FP.BF16.F32.PACK_AB R17, R10, R15 ;  /* 0x0000000f0a11723e */ /* 0x000fe200000010ff */
[----:B---3--:R-:W-:-:S04]  /*2440*/  IMAD.WIDE.U32 R8, R0, 0x2, R8 ;  /* 0x0000000200087825 */ /* 0x008fc800078e0008 */
[----:B0-----:R-:W-:Y:S01]  /*2450*/  FMUL.FTZ R13, R13, -0.125 ;  /* 0xbe0000000d0d7820 */ /* 0x001fe20000410000 */
[--C-:B------:R-:W-:Y:S01]  /*2460*/  LOP3.LUT R21, R21, 0x80000000, R2.reuse, 0xb8, !PT ;  /* 0x8000000015157812 */ /* 0x100fe200078eb802 */
[----:B------:R-:W-:Y:S02]  /*2470*/  @!P1 FFMA.FTZ R21, R2, R11, R2 ;  /* 0x0000000b02159223 */ /* 0x000fe40000010002 */
[----:B------:R-:W-:Y:S01]  /*2480*/  FFMA.FTZ R22, R22, 2, R13 ;  /* 0x4000000016167823 */ /* 0x000fe2000001000d */
[----:B------:R-:W-:Y:S02]  /*2490*/  IMAD.WIDE.U32 R8, R4, 0x8, R8 ;  /* 0x0000000804087825 */ /* 0x000fe400078e0008 */
[----:B------:R-:W-:Y:S02]  /*24a0*/  F2FP.BF16.F32.PACK_AB R12, R21, R12 ;  /* 0x0000000c150c723e */ /* 0x000fe400000010ff */
[--C-:B------:R-:W-:Y:S01]  /*24b0*/  LOP3.LUT R13, R22, 0x80000000, R3.reuse, 0xb8, !PT ;  /* 0x80000000160d7812 */ /* 0x100fe200078eb803 */
[----:B------:R-:W-:Y:S01]  /*24c0*/  @!P3 FFMA.FTZ R13, R3, R24, R3 ;  /* 0x00000018030db223 */ /* 0x000fe20000010003 */
[----:B------:R-:W-:Y:S04]  /*24d0*/  STG.E.64 desc[UR4][R8.64], R16 ;  /* 0x0000001008007986 */ /* 0x000fe8000c101b04 */
[----:B------:R-:W-:-:S05]  /*24e0*/  F2FP.BF16.F32.PACK_AB R13, R13, R14 ;  /* 0x0000000e0d0d723e */ /* 0x000fca00000010ff */
[----:B------:R-:W-:Y:S01]  /*24f0*/  STG.E.64 desc[UR4][R8.64+0x400], R12 ;  /* 0x0004000c08007986 */ /* 0x000fe2000c101b04 */
[----:B------:R-:W-:Y:S05]  /*2500*/  EXIT ;  /* 0x000000000000794d */ /* 0x000fea0003800000 */
.L_x_650:
        /* <DEDUP_REMOVED lines=15> */
.L_x_2796:


//--------------------- .text._ZN2at6native29vectorized_elementwise_kernelILi8EZZZNS0_16sinh_kernel_cudaERNS_18TensorIteratorBaseEENKUlvE0_clEvENKUlvE2_clEvEUlN3c108BFloat16EE_St5arrayIPcLm2EEEEviT0_T1_ --------------------------
	.section	.text._ZN2at6native29vectorized_elementwise_kernelILi8EZZZNS0_16sinh_kernel_cudaERNS_18TensorIteratorBaseEENKUlvE0_clEvENKUlvE2_clEvEUlN3c108BFloat16EE_St5arrayIPcLm2EEEEviT0_T1_,"ax",@progbits
	.align	128
        .global         _ZN2at6native29vectorized_elementwise_kernelILi8EZZZNS0_16sinh_kernel_cudaERNS_18TensorIteratorBaseEENKUlvE0_clEvENKUlvE2_clEvEUlN3c108BFloat16EE_St5arrayIPcLm2EEEEviT0_T1_
        .type           _ZN2at6native29vectorized_elementwise_kernelILi8EZZZNS0_16sinh_kernel_cudaERNS_18TensorIteratorBaseEENKUlvE0_clEvENKUlvE2_clEvEUlN3c108BFloat16EE_St5arrayIPcLm2EEEEviT0_T1_,@function
        .size           _ZN2at6native29vectorized_elementwise_kernelILi8EZZZNS0_16sinh_kernel_cudaERNS_18TensorIteratorBaseEENKUlvE0_clEvENKUlvE2_clEvEUlN3c108BFloat16EE_St5arrayIPcLm2EEEEviT0_T1_,(.L_x_2797 - _ZN2at6native29vectorized_elementwise_kernelILi8EZZZNS0_16sinh_kernel_cudaERNS_18TensorIteratorBaseEENKUlvE0_clEvENKUlvE2_clEvEUlN3c108BFloat16EE_St5arrayIPcLm2EEEEviT0_T1_)
        .other          _ZN2at6native29vectorized_elementwise_kernelILi8EZZZNS0_16sinh_kernel_cudaERNS_18TensorIteratorBaseEENKUlvE0_clEvENKUlvE2_clEvEUlN3c108BFloat16EE_St5arrayIPcLm2EEEEviT0_T1_,@"STO_CUDA_ENTRY STV_DEFAULT"
_ZN2at6native29vectorized_elementwise_kernelILi8EZZZNS0_16sinh_kernel_cudaERNS_18TensorIteratorBaseEENKUlvE0_clEvENKUlvE2_clEvEUlN3c108BFloat16EE_St5arrayIPcLm2EEEEviT0_T1_:
.text._ZN2at6native29vectorized_elementwise_kernelILi8EZZZNS0_16sinh_kernel_cudaERNS_18TensorIteratorBaseEENKUlvE0_clEvENKUlvE2_clEvEUlN3c108BFloat16EE_St5arrayIPcLm2EEEEviT0_T1_:
[----:B------:R-:W-:Y:S01]  /*0000*/  LDC R1, c[0x0][0x37c] ;  /* 0x0000df00ff017b82 */ /* 0x000fe20000000800 */
[----:B------:R-:W-:Y:S05]  /*0010*/  EXIT ;  /* 0x000000000000794d */ /* 0x000fea0003800000 */
.L_x_651:
        /* <DEDUP_REMOVED lines=14> */
.L_x_2797:


//--------------------- .text._ZN2at6native18elementwise_kernelILi128ELi4EZNS0_15gpu_kernel_implIZZZNS0_16sinh_kernel_cudaERNS_18TensorIteratorBaseEENKUlvE0_clEvENKUlvE1_clEvEUlN3c104HalfEE_EEvS4_RKT_EUliE_EEviT1_ --------------------------
	.section	.text._ZN2at6native18elementwise_kernelILi128ELi4EZNS0_15gpu_kernel_implIZZZNS0_16sinh_kernel_cudaERNS_18TensorIteratorBaseEENKUlvE0_clEvENKUlvE1_clEvEUlN3c104HalfEE_EEvS4_RKT_EUliE_EEviT1_,"ax",@progbits
	.align	128
        .global         _ZN2at6native18elementwise_kernelILi128ELi4EZNS0_15gpu_kernel_implIZZZNS0_16sinh_kernel_cudaERNS_18TensorIteratorBaseEENKUlvE0_clEvENKUlvE1_clEvEUlN3c104HalfEE_EEvS4_RKT_EUliE_EEviT1_
        .type           _ZN2at6native18elementwise_kernelILi128ELi4EZNS0_15gpu_kernel_implIZZZNS0_16sinh_kernel_cudaERNS_18TensorIteratorBaseEENKUlvE0_clEvENKUlvE1_clEvEUlN3c104HalfEE_EEvS4_RKT_EUliE_EEviT1_,@function
        .size           _ZN2at6native18elementwise_kernelILi128ELi4EZNS0_15gpu_kernel_implIZZZNS0_16sinh_kernel_cudaERNS_18TensorIteratorBaseEENKUlvE0_clEvENKUlvE1_clEvEUlN3c104HalfEE_EEvS4_RKT_EUliE_EEviT1_,(.L_x_2798 - _ZN2at6native18elementwise_kernelILi128ELi4EZNS0_15gpu_kernel_implIZZZNS0_16sinh_kernel_cudaERNS_18TensorIteratorBaseEENKUlvE0_clEvENKUlvE1_clEvEUlN3c104HalfEE_EEvS4_RKT_EUliE_EEviT1_)
        .other          _ZN2at6native18elementwise_kernelILi128ELi4EZNS0_15gpu_kernel_implIZZZNS0_16sinh_kernel_cudaERNS_18TensorIteratorBaseEENKUlvE0_clEvENKUlvE1_clEvEUlN3c104HalfEE_EEvS4_RKT_EUliE_EEviT1_,@"STO_CUDA_ENTRY STV_DEFAULT"
_ZN2at6native18elementwise_kernelILi128ELi4EZNS0_15gpu_kernel_implIZZZNS0_16sinh_kernel_cudaERNS_18TensorIteratorBaseEENKUlvE0_clEvENKUlvE1_clEvEUlN3c104HalfEE_EEvS4_RKT_EUliE_EEviT1_:
.text._ZN2at6native18elementwise_kernelILi128ELi4EZNS0_15gpu_kernel_implIZZZNS0_16sinh_kernel_cudaERNS_18TensorIteratorBaseEENKUlvE0_clEvENKUlvE1_clEvEUlN3c104HalfEE_EEvS4_RKT_EUliE_EEviT1_:
        /* <DEDUP_REMOVED lines=319> */
.L_x_654:
        /* <DEDUP_REMOVED lines=16> */
[----:B0-----:R-:W-:Y:S01]  /*14f0*/  F2FP.F16.F32.PACK_AB R0, RZ, R0 ;  /* 0x00000000ff00723e */ /* 0x001fe200000000ff */
[----:B------:R-:W-:Y:S06]  /*1500*/  BRA `(.L_x_660) ;  /* 0x0000000c00ac7947 */ /* 0x000fec0003800000 */
.L_x_658:
[----:B------:R-:W2:Y:S02]  /*1510*/  LDG.E.U8 R2, desc[UR36][R2.64] ;  /* 0x0000002402027981 */ /* 0x000ea4000c1e1100 */
[----:B--2---:R-:W-:-:S04]  /*1520*/  I2FP.F32.U32 R0, R2 ;  /* 0x0000000200007245 */ /* 0x004fc80000201000 */
[----:B------:R-:W-:Y:S01]  /*1530*/  F2FP.F16.F32.PACK_AB R0, RZ, R0 ;  /* 0x00000000ff00723e */ /* 0x000fe200000000ff */
[----:B------:R-:W-:Y:S06]  /*1540*/  BRA `(.L_x_660) ;  /* 0x0000000c009c7947 */ /* 0x000fec0003800000 */
.L_x_657:
        /* <DEDUP_REMOVED lines=8> */
[----:B0-----:R-:W-:Y:S01]  /*15d0*/  F2FP.F16.F32.PACK_AB R0, RZ, R0 ;  /* 0x00000000ff00723e */ /* 0x001fe200000000ff */
[----:B------:R-:W-:Y:S06]  /*15e0*/  BRA `(.L_x_660) ;  /* 0x0000000c00747947 */ /* 0x000fec0003800000 */
.L_x_662:
[----:B------:R-:W2:Y:S02]  /*15f0*/  LDG.E R2, desc[UR36][R2.64] ;  /* 0x0000002402027981 */ /* 0x000ea4000c1e1900 */
[----:B--2---:R-:W-:-:S04]  /*1600*/  I2FP.F32.S32 R0, R2 ;  /* 0x0000000200007245 */ /* 0x004fc80000201400 */
[----:B------:R-:W-:Y:S01]  /*1610*/  F2FP.F16.F32.PACK_AB R0, RZ, R0 ;  /* 0x00000000ff00723e */ /* 0x000fe200000000ff */
[----:B------:R-:W-:Y:S06]  /*1620*/  BRA `(.L_x_660) ;  /* 0x0000000c00647947 */ /* 0x000fec0003800000 */
.L_x_661:
[----:B------:R-:W2:Y:S02]  /*1630*/  LDG.E.U16 R2, desc[UR36][R2.64] ;  /* 0x0000002402027981 */ /* 0x000ea4000c1e1500 */
[----:B--2---:R-:W0:Y:S02]  /*1640*/  I2F.S16 R0, R2 ;  /* 0x0000000200007306 */ /* 0x004e240000101400 */
[----:B0-----:R-:W-:Y:S01]  /*1650*/  F2FP.F16.F32.PACK_AB R0, RZ, R0 ;  /* 0x00000000ff00723e */ /* 0x001fe200000000ff */
[----:B------:R-:W-:Y:S06]  /*1660*/  BRA `(.L_x_660) ;  /* 0x0000000c00547947 */ /* 0x000fec0003800000 */
.L_x_656:
[----:B------:R-:W-:-:S09]  /*1670*/  UISETP.GT.AND UP0, UPT, UR4, 0x6, UPT ;  /* 0x000000060400788c */ /* 0x000fd2000bf04270 */
[----:B------:R-:W-:Y:S05]  /*1680*/  BRA.U UP0, `(.L_x_663) ;  /* 0x0000000100247547 */ /* 0x000fea000b800000 */
[----:B------:R-:W-:-:S09]  /*1690*/  UISETP.NE.AND UP0, UPT, UR4, 0x5, UPT ;  /* 0x000000050400788c */ /* 0x000fd2000bf05270 */
[----:B------:R-:W-:Y:S05]  /*16a0*/  BRA.U !UP0, `(.L_x_664) ;  /* 0x0000000108147547 */ /* 0x000fea000b800000 */
[----:B------:R-:W-:-:S09]  /*16b0*/  UISETP.NE.AND UP0, UPT, UR4, 0x6, UPT ;  /* 0x000000060400788c */ /* 0x000fd2000bf05270 */
[----:B------:R-:W-:Y:S05]  /*16c0*/  BRA.U UP0, `(.L_x_659) ;  /* 0x0000000900ac7547 */ /* 0x000fea000b800000 */
[----:B------:R-:W2:Y:S02]  /*16d0*/  LDG.E R2, desc[UR36][R2.64] ;  /* 0x0000002402027981 */ /* 0x000ea4000c1e1900 */
[----:B--2---:R-:W-:Y:S01]  /*16e0*/  F2FP.F16.F32.PACK_AB R0, RZ, R2 ;  /* 0x00000002ff00723e */ /* 0x004fe200000000ff */
[----:B------:R-:W-:Y:S06]  /*16f0*/  BRA `(.L_x_660) ;  /* 0x0000000c00307947 */ /* 0x000fec0003800000 */
.L_x_664:
[----:B------:R0:W5:Y:S01]  /*1700*/  LDG.E.U16 R0, desc[UR36][R2.64] ;  /* 0x0000002402007981 */ /* 0x000162000c1e1500 */
[----:B------:R-:W-:Y:S05]  /*1710*/  BRA `(.L_x_660) ;  /* 0x0000000c00287947 */ /* 0x000fea0003800000 */
.L_x_663:
[----:B------:R-:W-:-:S09]  /*1720*/  UISETP.NE.AND UP0, UPT, UR4, 0x7, UPT ;  /* 0x000000070400788c */ /* 0x000fd2000bf05270 */
[----:B------:R-:W-:Y:S05]  /*1730*/  BRA.U !UP0, `(.L_x_665) ;  /* 0x0000000108247547 */ /* 0x000fea000b800000 */
[----:B------:R-:W-:-:S09]  /*1740*/  UISETP.NE.AND UP0, UPT, UR4, 0x8, UPT ;  /* 0x000000080400788c */ /* 0x000fd2000bf05270 */
[----:B------:R-:W-:Y:S05]  /*1750*/  BRA.U !UP0, `(.L_x_666) ;  /* 0x0000000108147547 */ /* 0x000fea000b800000 */
[----:B------:R-:W-:-:S09]  /*1760*/  UISETP.NE.AND UP0, UPT, UR4, 0x9, UPT ;  /* 0x000000090400788c */ /* 0x000fd2000bf05270 */
[----:B------:R-:W-:Y:S05]  /*1770*/  BRA.U UP0, `(.L_x_659) ;  /* 0x0000000900807547 */ /* 0x000fea000b800000 */
[----:B------:R-:W2:Y:S02]  /*1780*/  LDG.E R2, desc[UR36][R2.64] ;  /* 0x0000002402027981 */ /* 0x000ea4000c1e1900 */
[----:B--2---:R-:W-:Y:S01]  /*1790*/  F2FP.F16.F32.PACK_AB R0, RZ, R2 ;  /* 0x00000002ff00723e */ /* 0x004fe200000000ff */
[----:B------:R-:W-:Y:S06]  /*17a0*/  BRA `(.L_x_660) ;  /* 0x0000000c00047947 */ /* 0x000fec0003800000 */
.L_x_666:
[----:B------:R1:W5:Y:S01]  /*17b0*/  LDG.E.U16 R0, desc[UR36][R2.64] ;  /* 0x0000002402007981 */ /* 0x000362000c1e1500 */
[----:B------:R-:W-:Y:S05]  /*17c0*/  BRA `(.L_x_660) ;  /* 0x0000000800fc7947 */ /* 0x000fea0003800000 */
.L_x_665:
        /* <DEDUP_REMOVED lines=10> */
[----:B------:R-:W-:Y:S01]  /*1870*/  F2FP.F16.F32.PACK_AB R0, RZ, R0 ;  /* 0x00000000ff00723e */ /* 0x000fe200000000ff */
[----:B------:R-:W-:Y:S06]  /*1880*/  BRA `(.L_x_660) ;  /* 0x0000000800cc7947 */ /* 0x000fec0003800000 */
.L_x_655:
        /* <DEDUP_REMOVED lines=11> */
[----:B------:R-:W-:Y:S01]  /*1940*/  F2FP.F16.F32.PACK_AB R0, RZ, R0 ;  /* 0x00000000ff00723e */ /* 0x000fe200000000ff */
[----:B------:R-:W-:Y:S06]  /*1950*/  BRA `(.L_x_660) ;  /* 0x0000000800987947 */ /* 0x000fec0003800000 */
.L_x_669:
        /* <DEDUP_REMOVED lines=12> */
.L_x_668:
        /* <DEDUP_REMOVED lines=24> */
[----:B------:R-:W-:-:S04]  /*1ba0*/  F2FP.F16.F32.PACK_AB R5, RZ, R5 ;  /* 0x00000005ff05723e */ /* 0x000fc800000000ff */
[----:B------:R-:W-:Y:S01]  /*1bb0*/  PRMT R0, R5, 0x7610, R0 ;  /* 0x0000761005007816 */ /* 0x000fe20000000000 */
[----:B------:R-:W-:Y:S06]  /*1bc0*/  BRA `(.L_x_660) ;  /* 0x0000000400fc7947 */ /* 0x000fec0003800000 */
.L_x_671:
        /* <DEDUP_REMOVED lines=11> */
[----:B------:R-:W-:Y:S01]  /*1c80*/  F2FP.F16.F32.PACK_AB R0, RZ, R0 ;  /* 0x00000000ff00723e */ /* 0x000fe200000000ff */
[----:B------:R-:W-:Y:S06]  /*1c90*/  BRA `(.L_x_660) ;  /* 0x0000000400c87947 */ /* 0x000fec0003800000 */
.L_x_670:
[----:B------:R-:W2:Y:S02]  /*1ca0*/  LDG.E.U16 R0, desc[UR36][R2.64] ;  /* 0x0000002402007981 */ /* 0x000ea4000c1e1500 */
[----:B--2---:R-:W-:-:S04]  /*1cb0*/  SHF.L.U32 R0, R0, 0x10, RZ ;  /* 0x0000001000007819 */ /* 0x004fc800000006ff */
[----:B------:R-:W-:Y:S01]  /*1cc0*/  F2FP.F16.F32.PACK_AB R0, RZ, R0 ;  /* 0x00000000ff00723e */ /* 0x000fe200000000ff */
[----:B------:R-:W-:Y:S06]  /*1cd0*/  BRA `(.L_x_660) ;  /* 0x0000000400b87947 */ /* 0x000fec0003800000 */
.L_x_667:
        /* <DEDUP_REMOVED lines=10> */
[----:B------:R-:W-:Y:S01]  /*1d80*/  F2FP.F16.F32.PACK_AB R0, RZ, R0 ;  /* 0x00000000ff00723e */ /* 0x000fe200000000ff */
[----:B------:R-:W-:Y:S06]  /*1d90*/  BRA `(.L_x_660) ;  /* 0x0000000400887947 */ /* 0x000fec0003800000 */
.L_x_674:
        /* <DEDUP_REMOVED lines=21> */
.L_x_678:
[----:B------:R-:W-:Y:S05]  /*1ef0*/  BSYNC.RECONVERGENT B1 ;  /* 0x0000000000017941 */ /* 0x000fea0003800200 */
.L_x_677:
[----:B------:R-:W-:Y:S01]  /*1f00*/  IMAD.SHL.U32 R0, R0, 0x100000, RZ ;  /* 0x0010000000007824 */ /* 0x000fe200078e00ff */
[----:B------:R-:W-:-:S04]  /*1f10*/  LEA R2, R2, 0x3b800000, 0x17 ;  /* 0x3b80000002027811 */ /* 0x000fc800078eb8ff */
[----:B------:R-:W-:-:S07]  /*1f20*/  LOP3.LUT R0, R2, R0, R7, 0xfe, !PT ;  /* 0x0000000002007212 */ /* 0x000fce00078efe07 */
.L_x_676:
[----:B------:R-:W-:Y:S05]  /*1f30*/  BSYNC.RECONVERGENT B0 ;  /* 0x0000000000007941 */ /* 0x000fea0003800200 */
.L_x_675:
[----:B------:R-:W-:Y:S01]  /*1f40*/  F2FP.F16.F32.PACK_AB R0, RZ, R0 ;  /* 0x00000000ff00723e */ /* 0x000fe200000000ff */
[----:B------:R-:W-:Y:S06]  /*1f50*/  BRA `(.L_x_660) ;  /* 0x0000000400187947 */ /* 0x000fec0003800000 */
.L_x_673:
        /* <DEDUP_REMOVED lines=21> */
.L_x_682:
[----:B------:R-:W-:Y:S05]  /*20b0*/  BSYNC.RECONVERGENT B1 ;  /* 0x0000000000017941 */ /* 0x000fea0003800200 */
.L_x_681:
[----:B------:R-:W-:Y:S01]  /*20c0*/  IMAD.SHL.U32 R0, R0, 0x200000, RZ ;  /* 0x0020000000007824 */ /* 0x000fe200078e00ff */
[----:B------:R-:W-:-:S04]  /*20d0*/  LEA R2, R2, 0x37800000, 0x17 ;  /* 0x3780000002027811 */ /* 0x000fc800078eb8ff */
[----:B------:R-:W-:-:S07]  /*20e0*/  LOP3.LUT R0, R2, R0, R7, 0xfe, !PT ;  /* 0x0000000002007212 */ /* 0x000fce00078efe07 */
.L_x_680:
[----:B------:R-:W-:Y:S05]  /*20f0*/  BSYNC.RECONVERGENT B0 ;  /* 0x0000000000007941 */ /* 0x000fea0003800200 */
.L_x_679:
[----:B------:R-:W-:Y:S01]  /*2100*/  F2FP.F16.F32.PACK_AB R0, RZ, R0 ;  /* 0x00000000ff00723e */ /* 0x000fe200000000ff */
[----:B------:R-:W-:Y:S06]  /*2110*/  BRA `(.L_x_660) ;  /* 0x0000000000a87947 */ /* 0x000fec0003800000 */
.L_x_672:
[----:B------:R-:W-:-:S09]  /*2120*/  UISETP.NE.AND UP0, UPT, UR4, 0x1c, UPT ;  /* 0x0000001c0400788c */ /* 0x000fd2000bf05270 */
[----:B------:R-:W-:Y:S05]  /*2130*/  BRA.U !UP0, `(.L_x_683) ;  /* 0x0000000108947547 */ /* 0x000fea000b800000 */
[----:B------:R-:W-:-:S09]  /*2140*/  UISETP.NE.AND UP0, UPT, UR4, 0x1d, UPT ;  /* 0x0000001d0400788c */ /* 0x000fd2000bf05270 */
[----:B------:R-:W-:Y:S05]  /*2150*/  BRA.U !UP0, `(.L_x_684) ;  /* 0x00000001087c7547 */ /* 0x000fea000b800000 */
[----:B------:R-:W-:-:S09]  /*2160*/  UISETP.NE.AND UP0, UPT, UR4, 0x2c, UPT ;  /* 0x0000002c0400788c */ /* 0x000fd2000bf05270 */
[----:B------:R-:W-:Y:S05]  /*2170*/  BRA.U !UP0, `(.L_x_685) ;  /* 0x0000000108487547 */ /* 0x000fea000b800000 */
.L_x_659:
[----:B------:R-:W-:Y:S01]  /*2180*/  MOV R2, 0x0 ;  /* 0x0000000000027802 */ /* 0x000fe20000000f00 */
[----:B------:R-:W0:Y:S01]  /*2190*/  LDCU.64 UR4, c[0x4][0x128] ;  /* 0x01002500ff0477ac */ /* 0x000e220008000a00 */
[----:B------:R-:W-:Y:S02]  /*21a0*/  HFMA2 R12, -RZ, RZ, 0, 5.9604644775390625e-08 ;  /* 0x00000001ff0c7431 */ /* 0x000fe400000001ff */
[----:B------:R-:W-:Y:S01]  /*21b0*/  IMAD.MOV.U32 R8, RZ, RZ, 0x4e ;  /* 0x0000004eff087424 */ /* 0x000fe200078e00ff */
[----:B------:R-:W1:Y:S01]  /*21c0*/  LDCU.64 UR6, c[0x4][0x130] ;  /* 0x01002600ff0677ac */ /* 0x000e620008000a00 */
[----:B------:R-:W2:Y:S01]  /*21d0*/  LDC.64 R2, c[0x4][R2] ;  /* 0x0100000002027b82 */ /* 0x000ea20000000a00 */
[----:B------:R-:W-:Y:S01]  /*21e0*/  IMAD.MOV.U32 R13, RZ, RZ, RZ ;  /* 0x000000ffff0d7224 */ /* 0x000fe200078e00ff */
[----:B------:R-:W3:Y:S01]  /*21f0*/  LDCU.64 UR8, c[0x4][0x28] ;  /* 0x01000500ff0877ac */ /* 0x000ee20008000a00 */
[----:B0-----:R-:W-:Y:S01]  /*2200*/  IMAD.U32 R4, RZ, RZ, UR4 ;  /* 0x00000004ff047e24 */ /* 0x001fe2000f8e00ff */
[----:B------:R-:W-:Y:S01]  /*2210*/  MOV R5, UR5 ;  /* 0x0000000500057c02 */ /* 0x000fe20008000f00 */
[----:B-1----:R-:W-:-:S02]  /*2220*/  IMAD.U32 R6, RZ, RZ, UR6 ;  /* 0x00000006ff067e24 */ /* 0x002fc4000f8e00ff */
[----:B------:R-:W-:Y:S01]  /*2230*/  IMAD.U32 R7, RZ, RZ, UR7 ;  /* 0x00000007ff077e24 */ /* 0x000fe2000f8e00ff */
[----:B---3--:R-:W-:Y:S01]  /*2240*/  MOV R10, UR8 ;  /* 0x00000008000a7c02 */ /* 0x008fe20008000f00 */
[----:B------:R-:W-:-:S07]  /*2250*/  IMAD.U32 R11, RZ, RZ, UR9 ;  /* 0x00000009ff0b7e24 */ /* 0x000fce000f8e00ff */
[----:B------:R-:W-:-:S07]  /*2260*/  LEPC R20, `(.L_x_686) ;  /* 0x000000001014794e */ /* 0x000fce0000000000 */
[----:B--2---:R-:W-:Y:S05]  /*2270*/  CALL.ABS.NOINC R2 ;  /* 0x0000000002007343 */ /* 0x004fea0003c00000 */
.L_x_686:
[----:B------:R-:W-:Y:S01]  /*2280*/  PRMT R0, RZ, 0x7610, R0 ;  /* 0x00007610ff007816 */ /* 0x000fe20000000000 */
[----:B------:R-:W-:Y:S06]  /*2290*/  BRA `(.L_x_660) ;  /* 0x0000000000487947 */ /* 0x000fec0003800000 */
.L_x_685:
[----:B------:R-:W2:Y:S01]  /*22a0*/  LDG.E.U8 R2, desc[UR36][R2.64] ;  /* 0x0000002402027981 */ /* 0x000ea2000c1e1100 */
[----:B------:R-:W-:Y:S01]  /*22b0*/  BSSY.RECONVERGENT B0, `(.L_x_687) ;  /* 0x0000007000007945 */ /* 0x000fe20003800200 */
[----:B------:R-:W-:Y:S01]  /*22c0*/  IMAD.MOV.U32 R0, RZ, RZ, 0x400000 ;  /* 0x00400000ff007424 */ /* 0x000fe200078e00ff */
[----:B--2---:R-:W-:-:S13]  /*22d0*/  ISETP.NE.AND P0, PT, R2, RZ, PT ;  /* 0x000000ff0200720c */ /* 0x004fda0003f05270 */
[----:B------:R-:W-:Y:S05]  /*22e0*/  @!P0 BRA `(.L_x_688) ;  /* 0x00000000000c8947 */ /* 0x000fea0003800000 */
[----:B------:R-:W-:-:S13]  /*22f0*/  ISETP.NE.AND P0, PT, R2, 0xff, PT ;  /* 0x000000ff0200780c */ /* 0x000fda0003f05270 */
[----:B------:R-:W-:Y:S01]  /*2300*/  @!P0 MOV R0, 0x7f800001 ;  /* 0x7f80000100008802 */ /* 0x000fe20000000f00 */
[----:B------:R-:W-:-:S07]  /*2310*/  @P0 IMAD.SHL.U32 R0, R2, 0x800000, RZ ;  /* 0x0080000002000824 */ /* 0x000fce00078e00ff */
.L_x_688:
[----:B------:R-:W-:Y:S05]  /*2320*/  BSYNC.RECONVERGENT B0 ;  /* 0x0000000000007941 */ /* 0x000fea0003800200 */
.L_x_687:
[----:B------:R-:W-:Y:S01]  /*2330*/  F2FP.F16.F32.PACK_AB R0, RZ, R0 ;  /* 0x00000000ff00723e */ /* 0x000fe200000000ff */
[----:B------:R-:W-:Y:S06]  /*2340*/  BRA `(.L_x_660) ;  /* 0x00000000001c7947 */ /* 0x000fec0003800000 */
.L_x_684:
[----:B------:R-:W2:Y:S02]  /*2350*/  LDG.E.64 R2, desc[UR36][R2.64] ;  /* 0x0000002402027981 */ /* 0x000ea4000c1e1b00 */
[----:B--2---:R-:W0:Y:S02]  /*2360*/  I2F.U64 R0, R2 ;  /* 0x0000000200007312 */ /* 0x004e240000301000 */
[----:B0-----:R-:W-:Y:S01]  /*2370*/  F2FP.F16.F32.PACK_AB R0, RZ, R0 ;  /* 0x00000000ff00723e */ /* 0x001fe200000000ff */
[----:B------:R-:W-:Y:S06]  /*2380*/  BRA `(.L_x_660) ;  /* 0x00000000000c7947 */ /* 0x000fec0003800000 */
.L_x_683:
[----:B------:R-:W2:Y:S02]  /*2390*/  LDG.E R2, desc[UR36][R2.64] ;  /* 0x0000002402027981 */ /* 0x000ea4000c1e1900 */
[----:B--2---:R-:W-:-:S04]  /*23a0*/  I2FP.F32.U32 R0, R2 ;  /* 0x0000000200007245 */ /* 0x004fc80000201000 */
[----:B------:R-:W-:-:S07]  /*23b0*/  F2FP.F16.F32.PACK_AB R0, RZ, R0 ;  /* 0x00000000ff00723e */ /* 0x000fce00000000ff */
.L_x_660:
[----:B-----5:R-:W-:Y:S01]  /*23c0*/  HADD2.F32 R0, -RZ, R0.H0_H0 ;  /* 0x20000000ff007230 */ /* 0x020fe20000004100 */
[----:B------:R-:W2:Y:S01]  /*23d0*/  LDCU.64 UR6, c[0x0][0x580] ;  /* 0x0000b000ff0677ac */ /* 0x000ea20008000a00 */
[----:B01----:R-:W-:Y:S02]  /*23e0*/  IMAD.MOV.U32 R3, RZ, RZ, 0x42fc0000 ;  /* 0x42fc0000ff037424 */ /* 0x003fe400078e00ff */
[----:B------:R-:W-:Y:S02]  /*23f0*/  IMAD.MOV.U32 R5, RZ, RZ, 0x363d0ada ;  /* 0x363d0adaff057424 */ /* 0x000fe400078e00ff */
[C---:B------:R-:W-:Y:S01]  /*2400*/  FMUL.FTZ R2, |R0|.reuse, 1.4426950216293334961 ;  /* 0x3fb8aa3b00027820 */ /* 0x040fe20000410200 */
[----:B------:R-:W-:Y:S01]  /*2410*/  FMUL.FTZ R6, R0, R0 ;  /* 0x0000000000067220 */ /* 0x000fe20000410000 */
[----:B------:R-:W-:-:S03]  /*2420*/  UPRMT UR4, UR42, 0x9910, URZ ;  /* 0x000099102a047896 */ /* 0x000fc600080000ff */
[C---:B------:R-:W-:Y:S01]  /*2430*/  FFMA.FTZ R5, R6.reuse, R5, 0.00019836159481201320887 ;  /* 0x394fff4906057423 */ /* 0x040fe20000010005 */
[----:B------:R-:W0:Y:S01]  /*2440*/  FRND.TRUNC R2, R2 ;  /* 0x0000000200027307 */ /* 0x000e22000020d000 */
[----:B------:R-:W-:Y:S02]  /*2450*/  UISETP.GT.AND UP0, UPT, UR4, 0x9, UPT ;  /* 0x000000090400788c */ /* 0x000fe4000bf04270 */
        /* <DEDUP_REMOVED lines=16> */
[----:B------:R-:W-:Y:S01]  /*2560*/  FFMA.FTZ R5, R3, 2, R2 ;  /* 0x4000000003057823 */ /* 0x000fe20000010002 */
[----:B--2---:R-:W-:-:S04]  /*2570*/  IADD3 R2, P1, PT, R16, UR6, RZ ;  /* 0x0000000610027c10 */ /* 0x004fc8000ff3e0ff */
[--C-:B------:R-:W-:Y:S01]  /*2580*/  LOP3.LUT R5, R5, 0x80000000, R0.reuse, 0xb8, !PT ;  /* 0x8000000005057812 */ /* 0x100fe200078eb800 */
[----:B------:R-:W-:Y:S01]  /*2590*/  @!P0 FFMA.FTZ R5, R0, R7, R0 ;  /* 0x0000000700058223 */ /* 0x000fe20000010000 */
[----:B------:R-:W-:-:S04]  /*25a0*/  IMAD.X R3, RZ, RZ, UR7, P1 ;  /* 0x00000007ff037e24 */ /* 0x000fc800088e06ff */
[----:B------:R-:W-:Y:S01]  /*25b0*/  F2FP.F16.F32.PACK_AB R5, RZ, R5 ;  /* 0x00000005ff05723e */ /* 0x000fe200000000ff */
        /* <DEDUP_REMOVED lines=9> */
[----:B------:R-:W-:-:S04]  /*2650*/  HADD2.F32 R0, -RZ, R5.H0_H0 ;  /* 0x20000005ff007230 */ /* 0x000fc80000004100 */
[----:B------:R-:W0:Y:S02]  /*2660*/  F2I.FTZ.TRUNC.NTZ R5, R0 ;  /* 0x0000000000057305 */ /* 0x000e24000021f100 */
[----:B0-----:R4:W-:Y:S01]  /*2670*/  STG.E.U8 desc[UR36][R2.64], R5 ;  /* 0x0000000502007986 */ /* 0x0019e2000c101124 */
[----:B------:R-:W-:Y:S05]  /*2680*/  BRA `(.L_x_694) ;  /* 0x0000000c00807947 */ /* 0x000fea0003800000 */
.L_x_692:
[----:B------:R-:W-:-:S06]  /*2690*/  HADD2.F32 R5, -RZ, R5.H0_H0 ;  /* 0x20000005ff057230 */ /* 0x000fcc0000004100 */
[----:B------:R-:W0:Y:S02]  /*26a0*/  F2I.S64.TRUNC R4, R5 ;  /* 0x0000000500047311 */ /* 0x000e24000020d900 */
[----:B0-----:R3:W-:Y:S01]  /*26b0*/  STG.E.U8 desc[UR36][R2.64], R4 ;  /* 0x0000000402007986 */ /* 0x0017e2000c101124 */
[----:B------:R-:W-:Y:S05]  /*26c0*/  BRA `(.L_x_694) ;  /* 0x0000000c00707947 */ /* 0x000fea0003800000 */
.L_x_691:
[----:B------:R-:W-:-:S09]  /*26d0*/  UISETP.NE.AND UP0, UPT, UR4, 0x2, UPT ;  /* 0x000000020400788c */ /* 0x000fd2000bf05270 */
[----:B------:R-:W-:Y:S05]  /*26e0*/  BRA.U !UP0, `(.L_x_695) ;  /* 0x0000000108307547 */ /* 0x000fea000b800000 */
[----:B------:R-:W-:-:S09]  /*26f0*/  UISETP.NE.AND UP0, UPT, UR4, 0x3, UPT ;  /* 0x000000030400788c */ /* 0x000fd2000bf05270 */
[----:B------:R-:W-:Y:S05]  /*2700*/  BRA.U !UP0, `(.L_x_696) ;  /* 0x0000000108187547 */ /* 0x000fea000b800000 */
[----:B------:R-:W-:-:S09]  /*2710*/  UISETP.NE.AND UP0, UPT, UR4, 0x4, UPT ;  /* 0x000000040400788c */ /* 0x000fd2000bf05270 */
[----:B------:R-:W-:Y:S05]  /*2720*/  BRA.U UP0, `(.L_x_693) ;  /* 0x0000000900b87547 */ /* 0x000fea000b800000 */
[----:B------:R-:W-:-:S06]  /*2730*/  HADD2.F32 R5, -RZ, R5.H0_H0 ;  /* 0x20000005ff057230 */ /* 0x000fcc0000004100 */
[----:B------:R-:W0:Y:S02]  /*2740*/  F2I.S64.TRUNC R4, R5 ;  /* 0x0000000500047311 */ /* 0x000e24000020d900 */
[----:B0-----:R0:W-:Y:S01]  /*2750*/  STG.E.64 desc[UR36][R2.64], R4 ;  /* 0x0000000402007986 */ /* 0x0011e2000c101b24 */
[----:B------:R-:W-:Y:S05]  /*2760*/  BRA `(.L_x_694) ;  /* 0x0000000c00487947 */ /* 0x000fea0003800000 */
.L_x_696:
[----:B------:R-:W-:-:S06]  /*2770*/  HADD2.F32 R5, -RZ, R5.H0_H0 ;  /* 0x20000005ff057230 */ /* 0x000fcc0000004100 */
[----:B------:R-:W0:Y:S02]  /*2780*/  F2I.FTZ.TRUNC.NTZ R5, R5 ;  /* 0x0000000500057305 */ /* 0x000e24000021f100 */
[----:B0-----:R1:W-:Y:S01]  /*2790*/  STG.E desc[UR36][R2.64], R5 ;  /* 0x0000000502007986 */ /* 0x0013e2000c101924 */
[----:B------:R-:W-:Y:S05]  /*27a0*/  BRA `(.L_x_694) ;  /* 0x0000000c00387947 */ /* 0x000fea0003800000 */
.L_x_695:
[----:B------:R-:W-:-:S06]  /*27b0*/  HADD2.F32 R5, -RZ, R5.H0_H0 ;  /* 0x20000005ff057230 */ /* 0x000fcc0000004100 */
[----:B------:R-:W0:Y:S02]  /*27c0*/  F2I.FTZ.TRUNC.NTZ R5, R5 ;  /* 0x0000000500057305 */ /* 0x000e24000021f100 */
[----:B0-----:R2:W-:Y:S01]  /*27d0*/  STG.E.U16 desc[UR36][R2.64], R5 ;  /* 0x0000000502007986 */ /* 0x0015e2000c101524 */
[----:B------:R-:W-:Y:S05]  /*27e0*/  BRA `(.L_x_694) ;  /* 0x0000000c00287947 */ /* 0x000fea0003800000 */
.L_x_690:
[----:B------:R-:W-:-:S09]  /*27f0*/  UISETP.GT.AND UP0, UPT, UR4, 0x6, UPT ;  /* 0x000000060400788c */ /* 0x000fd2000bf04270 */
[----:B------:R-:W-:Y:S05]  /*2800*/  BRA.U UP0, `(.L_x_697) ;  /* 0x0000000100247547 */ /* 0x000fea000b800000 */
[----:B------:R-:W-:-:S09]  /*2810*/  UISETP.NE.AND UP0, UPT, UR4, 0x5, UPT ;  /* 0x000000050400788c */ /* 0x000fd2000bf05270 */
[----:B------:R-:W-:Y:S05]  /*2820*/  BRA.U !UP0, `(.L_x_698) ;  /* 0x0000000108147547 */ /* 0x000fea000b800000 */
[----:B------:R-:W-:-:S09]  /*2830*/  UISETP.NE.AND UP0, UPT, UR4, 0x6, UPT ;  /* 0x000000060400788c */ /* 0x000fd2000bf05270 */
[----:B------:R-:W-:Y:S05]  /*2840*/  BRA.U UP0, `(.L_x_693) ;  /* 0x0000000900707547 */ /* 0x000fea000b800000 */
[----:B------:R-:W-:-:S05]  /*2850*/  HADD2.F32 R5, -RZ, R5.H0_H0 ;  /* 0x20000005ff057230 */ /* 0x000fca0000004100 */
[----:B------:R0:W-:Y:S01]  /*2860*/  STG.E desc[UR36][R2.64], R5 ;  /* 0x0000000502007986 */ /* 0x0001e2000c101924 */
[----:B------:R-:W-:Y:S05]  /*2870*/  BRA `(.L_x_694) ;  /* 0x0000000c00047947 */ /* 0x000fea0003800000 */
.L_x_698:
[----:B------:R0:W-:Y:S01]  /*2880*/  STG.E.U16 desc[UR36][R2.64], R5 ;  /* 0x0000000502007986 */ /* 0x0001e2000c101524 */
[----:B------:R-:W-:Y:S05]  /*2890*/  BRA `(.L_x_694) ;  /* 0x0000000800fc7947 */ /* 0x000fea0003800000 */
.L_x_697:
[----:B------:R-:W-:-:S09]  /*28a0*/  UISETP.NE.AND UP0, UPT, UR4, 0x7, UPT ;  /* 0x000000070400788c */ /* 0x000fd2000bf05270 */
[----:B------:R-:W-:Y:S05]  /*28b0*/  BRA.U !UP0, `(.L_x_699) ;  /* 0x0000000108347547 */ /* 0x000fea000b800000 */
[----:B------:R-:W-:-:S09]  /*28c0*/  UISETP.NE.AND UP0, UPT, UR4, 0x8, UPT ;  /* 0x000000080400788c */ /* 0x000fd2000bf05270 */
[----:B------:R-:W-:Y:S05]  /*28d0*/  BRA.U !UP0, `(.L_x_700) ;  /* 0x0000000108187547 */ /* 0x000fea000b800000 */
[----:B------:R-:W-:-:S09]  /*28e0*/  UISETP.NE.AND UP0, UPT, UR4, 0x9, UPT ;  /* 0x000000090400788c */ /* 0x000fd2000bf05270 */
[----:B------:R-:W-:Y:S05]  /*28f0*/  BRA.U UP0, `(.L_x_693) ;  /* 0x0000000900447547 */ /* 0x000fea000b800000 */
[----:B------:R-:W-:Y:S02]  /*2900*/  HADD2.F32 R4, -RZ, R5.H0_H0 ;  /* 0x20000005ff047230 */ /* 0x000fe40000004100 */
[----:B------:R-:W-:-:S05]  /*2910*/  HFMA2 R5, -RZ, RZ, 0, 0 ;  /* 0x00000000ff057431 */ /* 0x000fca00000001ff */
[----:B------:R0:W-:Y:S01]  /*2920*/  STG.E.64 desc[UR36][R2.64], R4 ;  /* 0x0000000402007986 */ /* 0x0001e2000c101b24 */
[----:B------:R-:W-:Y:S05]  /*2930*/  BRA `(.L_x_694) ;  /* 0x0000000800d47947 */ /* 0x000fea0003800000 */
.L_x_700:
[----:B------:R-:W-:-:S05]  /*2940*/  HADD2.F32 R0, -RZ, R5.H0_H0 ;  /* 0x20000005ff007230 */ /* 0x000fca0000004100 */
[----:B------:R-:W-:-:S04]  /*2950*/  F2FP.F16.F32.PACK_AB R0, RZ, R0 ;  /* 0x00000000ff00723e */ /* 0x000fc800000000ff */
[----:B------:R-:W-:-:S05]  /*2960*/  PRMT R0, R0, 0x5410, RZ ;  /* 0x0000541000007816 */ /* 0x000fca00000000ff */
[----:B------:R0:W-:Y:S01]  /*2970*/  STG.E desc[UR36][R2.64], R0 ;  /* 0x0000000002007986 */ /* 0x0001e2000c101924 */
[----:B------:R-:W-:Y:S05]  /*2980*/  BRA `(.L_x_694) ;  /* 0x0000000800c07947 */ /* 0x000fea0003800000 */
.L_x_699:
[----:B------:R-:W-:-:S05]  /*2990*/  HADD2.F32 R4, -RZ, R5.H0_H0 ;  /* 0x20000005ff047230 */ /* 0x000fca0000004100 */
[----:B------:R-:W-:-:S06]  /*29a0*/  FMUL.FTZ R4, R4, 1 ;  /* 0x3f80000004047820 */ /* 0x000fcc0000410000 */
[----:B------:R-:W0:Y:S02]  /*29b0*/  F2F.F64.F32 R4, R4 ;  /* 0x0000000400047310 */ /* 0x000e240000201800 */
[----:B0-----:R0:W-:Y:S01]  /*29c0*/  STG.E.64 desc[UR36][R2.64], R4 ;  /* 0x0000000402007986 */ /* 0x0011e2000c101b24 */
[----:B------:R-:W-:Y:S05]  /*29d0*/  BRA `(.L_x_694) ;  /* 0x0000000800ac7947 */ /* 0x000fea0003800000 */
.L_x_689:
        /* <DEDUP_REMOVED lines=8> */
[----:B------:R-:W-:-:S05]  /*2a60*/  HADD2.F32 R5, -RZ, R5.H0_H0 ;  /* 0x20000005ff057230 */ /* 0x000fca0000004100 */
[----:B------:R-:W-:-:S04]  /*2a70*/  FSETP.NEU.FTZ.AND P0, PT, R5, RZ, PT ;  /* 0x000000ff0500720b */ /* 0x000fc80003f1d000 */
[----:B------:R-:W-:-:S05]  /*2a80*/  SEL R5, RZ, 0x1, !P0 ;  /* 0x00000001ff057807 */ /* 0x000fca0004000000 */
[----:B------:R0:W-:Y:S01]  /*2a90*/  STG.E.U8 desc[UR36][R2.64], R5 ;  /* 0x0000000502007986 */ /* 0x0001e2000c101124 */
[----:B------:R-:W-:Y:S05]  /*2aa0*/  BRA `(.L_x_694) ;  /* 0x0000000800787947 */ /* 0x000fea0003800000 */
.L_x_703:
[----:B------:R-:W-:Y:S01]  /*2ab0*/  HADD2.F32 R5, -RZ, R5.H0_H0 ;  /* 0x20000005ff057230 */ /* 0x000fe20000004100 */
[----:B------:R-:W-:-:S04]  /*2ac0*/  CS2R R6, SRZ ;  /* 0x0000000000067805 */ /* 0x000fc8000001ff00 */
[----:B------:R-:W-:-:S06]  /*2ad0*/  FMUL.FTZ R5, R5, 1 ;  /* 0x3f80000005057820 */ /* 0x000fcc0000410000 */
[----:B------:R-:W0:Y:S02]  /*2ae0*/  F2F.F64.F32 R4, R5 ;  /* 0x0000000500047310 */ /* 0x000e240000201800 */
[----:B0-----:R0:W-:Y:S01]  /*2af0*/  STG.E.128 desc[UR36][R2.64], R4 ;  /* 0x0000000402007986 */ /* 0x0011e2000c101d24 */
[----:B------:R-:W-:Y:S05]  /*2b00*/  BRA `(.L_x_694) ;  /* 0x0000000800607947 */ /* 0x000fea0003800000 */
.L_x_702:
[----:B------:R-:W-:-:S09]  /*2b10*/  UISETP.NE.AND UP0, UPT, UR4, 0xf, UPT ;  /* 0x0000000f0400788c */ /* 0x000fd2000bf05270 */
[----:B------:R-:W-:Y:S05]  /*2b20*/  BRA.U !UP0, `(.L_x_704) ;  /* 0x0000000108a07547 */ /* 0x000fea000b800000 */
[----:B------:R-:W-:-:S09]  /*2b30*/  UISETP.NE.AND UP0, UPT, UR4, 0x17, UPT ;  /* 0x000000170400788c */ /* 0x000fd2000bf05270 */
[----:B------:R-:W-:Y:S05]  /*2b40*/  BRA.U !UP0, `(.L_x_705) ;  /* 0x00000001084c7547 */ /* 0x000fea000b800000 */
[----:B------:R-:W-:-:S09]  /*2b50*/  UISETP.NE.AND UP0, UPT, UR4, 0x18, UPT ;  /* 0x000000180400788c */ /* 0x000fd2000bf05270 */
[----:B------:R-:W-:Y:S05]  /*2b60*/  BRA.U UP0, `(.L_x_693) ;  /* 0x0000000500a87547 */ /* 0x000fea000b800000 */
[----:B------:R-:W-:Y:S01]  /*2b70*/  HADD2.F32 R7, -RZ, R5.H0_H0 ;  /* 0x20000005ff077230 */ /* 0x000fe20000004100 */
        /* <DEDUP_REMOVED lines=12> */
.L_x_707:
[----:B------:R-:W-:Y:S05]  /*2c40*/  BSYNC.RECONVERGENT B0 ;  /* 0x0000000000007941 */ /* 0x000fea0003800200 */
.L_x_706:
[----:B------:R-:W-:-:S05]  /*2c50*/  LOP3.LUT R5, R0, 0x80, R5, 0xf8, !PT ;  /* 0x0000008000057812 */ /* 0x000fca00078ef805 */
[----:B------:R0:W-:Y:S01]  /*2c60*/  STG.E.U8 desc[UR36][R2.64], R5 ;  /* 0x0000000502007986 */ /* 0x0001e2000c101124 */
[----:B------:R-:W-:Y:S05]  /*2c70*/  BRA `(.L_x_694) ;  /* 0x0000000800047947 */ /* 0x000fea0003800000 */
.L_x_705:
[----:B------:R-:W-:Y:S01]  /*2c80*/  HADD2.F32 R7, -RZ, R5.H0_H0 ;  /* 0x20000005ff077230 */ /* 0x000fe20000004100 */
        /* <DEDUP_REMOVED lines=14> */
.L_x_709:
[----:B------:R-:W-:Y:S05]  /*2d70*/  BSYNC.RECONVERGENT B0 ;  /* 0x0000000000007941 */ /* 0x000fea0003800200 */
.L_x_708:
[----:B------:R-:W-:-:S05]  /*2d80*/  LOP3.LUT R5, R0, 0x80, R5, 0xf8, !PT ;  /* 0x0000008000057812 */ /* 0x000fca00078ef805 */
[----:B------:R0:W-:Y:S01]  /*2d90*/  STG.E.U8 desc[UR36][R2.64], R5 ;  /* 0x0000000502007986 */ /* 0x0001e2000c101124 */
[----:B------:R-:W-:Y:S05]  /*2da0*/  BRA `(.L_x_694) ;  /* 0x0000000400b87947 */ /* 0x000fea0003800000 */
.L_x_704:
[----:B------:R-:W-:-:S05]  /*2db0*/  HADD2.F32 R0, -RZ, R5.H0_H0 ;  /* 0x20000005ff007230 */ /* 0x000fca0000004100 */
[----:B------:R-:W-:-:S05]  /*2dc0*/  F2FP.BF16.F32.PACK_AB R0, RZ, R0 ;  /* 0x00000000ff00723e */ /* 0x000fca00000010ff */
[----:B------:R0:W-:Y:S01]  /*2dd0*/  STG.E.U16 desc[UR36][R2.64], R0 ;  /* 0x0000000002007986 */ /* 0x0001e2000c101524 */
[----:B------:R-:W-:Y:S05]  /*2de0*/  BRA `(.L_x_694) ;  /* 0x0000000400a87947 */ /* 0x000fea0003800000 */
.L_x_701:
        /* <DEDUP_REMOVED lines=8> */
[----:B------:R-:W-:-:S06]  /*2e70*/  HADD2.F32 R5, -RZ, R5.H0_H0 ;  /* 0x20000005ff057230 */ /* 0x000fcc0000004100 */
[----:B------:R-:W0:Y:S02]  /*2e80*/  F2I.FTZ.U32.TRUNC.NTZ R5, R5 ;  /* 0x0000000500057305 */ /* 0x000e24000021f000 */
[----:B0-----:R0:W-:Y:S01]  /*2e90*/  STG.E.U16 desc[UR36][R2.64], R5 ;  /* 0x0000000502007986 */ /* 0x0011e2000c101524 */
[----:B------:R-:W-:Y:S05]  /*2ea0*/  BRA `(.L_x_694) ;  /* 0x0000000400787947 */ /* 0x000fea0003800000 */
.L_x_712:
[----:B------:R-:W-:Y:S01]  /*2eb0*/  HADD2.F32 R5, -RZ, R5.H0_H0 ;  /* 0x20000005ff057230 */ /* 0x000fe20000004100 */
        /* <DEDUP_REMOVED lines=12> */
.L_x_715:
[----:B------:R-:W-:-:S04]  /*2f80*/  SHF.R.U32.HI R0, RZ, 0x14, R5 ;  /* 0x00000014ff007819 */ /* 0x000fc80000011605 */
[----:B------:R-:W-:-:S04]  /*2f90*/  LOP3.LUT R0, R0, 0x1, RZ, 0xc0, !PT ;  /* 0x0000000100007812 */ /* 0x000fc800078ec0ff */
[----:B------:R-:W-:-:S04]  /*2fa0*/  IADD3 R0, PT, PT, R5, 0x487ffff, R0 ;  /* 0x0487ffff05007810 */ /* 0x000fc80007ffe000 */
[----:B------:R-:W-:-:S04]  /*2fb0*/  SHF.R.U32.HI R0, RZ, 0x14, R0 ;  /* 0x00000014ff007819 */ /* 0x000fc80000011600 */
[----:B------:R-:W-:-:S07]  /*2fc0*/  LOP3.LUT R4, R0, 0xff, RZ, 0xc0, !PT ;  /* 0x000000ff00047812 */ /* 0x000fce00078ec0ff */
.L_x_716:
[----:B------:R-:W-:-:S04]  /*2fd0*/  SHF.R.U32.HI R5, RZ, 0x18, R5 ;  /* 0x00000018ff057819 */ /* 0x000fc80000011605 */
[----:B------:R-:W-:-:S04]  /*2fe0*/  LOP3.LUT R4, R4, 0x80, R5, 0xf8, !PT ;  /* 0x0000008004047812 */ /* 0x000fc800078ef805 */
[----:B------:R-:W-:-:S07]  /*2ff0*/  PRMT R0, R4, 0x7610, R0 ;  /* 0x0000761004007816 */ /* 0x000fce0000000000 */
.L_x_714:
[----:B------:R-:W-:Y:S05]  /*3000*/  BSYNC.RECONVERGENT B0 ;  /* 0x0000000000007941 */ /* 0x000fea0003800200 */
.L_x_713:
[----:B------:R0:W-:Y:S01]  /*3010*/  STG.E.U8 desc[UR36][R2.64], R0 ;  /* 0x0000000002007986 */ /* 0x0001e2000c101124 */
[----:B------:R-:W-:Y:S05]  /*3020*/  BRA `(.L_x_694) ;  /* 0x0000000400187947 */ /* 0x000fea0003800000 */
.L_x_711:
[----:B------:R-:W-:Y:S01]  /*3030*/  HADD2.F32 R5, -RZ, R5.H0_H0 ;  /* 0x20000005ff057230 */ /* 0x000fe20000004100 */
[----:B------:R-:W-:Y:S01]  /*3040*/  BSSY.RECONVERGENT B0, `(.L_x_717) ;  /* 0x0000014000007945 */ /* 0x000fe20003800200 */
[----:B------:R-:W-:-:S03]  /*3050*/  IMAD.MOV.U32 R0, RZ, RZ, 0x80 ;  /* 0x00000080ff007424 */ /* 0x000fc600078e00ff */
        /* <DEDUP_REMOVED lines=10> */
.L_x_719:
[----:B------:R-:W-:-:S04]  /*3100*/  SHF.R.U32.HI R0, RZ, 0x15, R5 ;  /* 0x00000015ff007819 */ /* 0x000fc80000011605 */
[----:B------:R-:W-:-:S04]  /*3110*/  LOP3.LUT R0, R0, 0x1, RZ, 0xc0, !PT ;  /* 0x0000000100007812 */ /* 0x000fc800078ec0ff */
[----:B------:R-:W-:-:S04]  /*3120*/  IADD3 R0, PT, PT, R5, 0x88fffff, R0 ;  /* 0x088fffff05007810 */ /* 0x000fc80007ffe000 */
[----:B------:R-:W-:-:S04]  /*3130*/  SHF.R.U32.HI R0, RZ, 0x15, R0 ;  /* 0x00000015ff007819 */ /* 0x000fc80000011600 */
[----:B------:R-:W-:-:S07]  /*3140*/  LOP3.LUT R4, R0, 0xff, RZ, 0xc0, !PT ;  /* 0x000000ff00047812 */ /* 0x000fce00078ec0ff */
.L_x_720:
[----:B------:R-:W-:-:S04]  /*3150*/  SHF.R.U32.HI R5, RZ, 0x18, R5 ;  /* 0x00000018ff057819 */ /* 0x000fc80000011605 */
[----:B------:R-:W-:-:S04]  /*3160*/  LOP3.LUT R4, R4, 0x80, R5, 0xf8, !PT ;  /* 0x0000008004047812 */ /* 0x000fc800078ef805 */
[----:B------:R-:W-:-:S07]  /*3170*/  PRMT R0, R4, 0x7610, R0 ;  /* 0x0000761004007816 */ /* 0x000fce0000000000 */
.L_x_718:
[----:B------:R-:W-:Y:S05]  /*3180*/  BSYNC.RECONVERGENT B0 ;  /* 0x0000000000007941 */ /* 0x000fea0003800200 */
.L_x_717:
[----:B------:R0:W-:Y:S01]  /*3190*/  STG.E.U8 desc[UR36][R2.64], R0 ;  /* 0x0000000002007986 */ /* 0x0001e2000c101124 */
[----:B------:R-:W-:Y:S05]  /*31a0*/  BRA `(.L_x_694) ;  /* 0x0000000000b87947 */ /* 0x000fea0003800000 */
.L_x_710:
[----:B------:R-:W-:-:S09]  /*31b0*/  UISETP.NE.AND UP0, UPT, UR4, 0x1c, UPT ;  /* 0x0000001c0400788c */ /* 0x000fd2000bf05270 */
[----:B------:R-:W-:Y:S05]  /*31c0*/  BRA.U !UP0, `(.L_x_721) ;  /* 0x0000000108a47547 */ /* 0x000fea000b800000 */
[----:B------:R-:W-:-:S09]  /*31d0*/  UISETP.NE.AND UP0, UPT, UR4, 0x1d, UPT ;  /* 0x0000001d0400788c */ /* 0x000fd2000bf05270 */
[----:B------:R-:W-:Y:S05]  /*31e0*/  BRA.U !UP0, `(.L_x_722) ;  /* 0x00000001088c7547 */ /* 0x000fea000b800000 */
[----:B------:R-:W-:-:S09]  /*31f0*/  UISETP.NE.AND UP0, UPT, UR4, 0x2c, UPT ;  /* 0x0000002c0400788c */ /* 0x000fd2000bf05270 */
[----:B------:R-:W-:Y:S05]  /*3200*/  BRA.U !UP0, `(.L_x_723) ;  /* 0x0000000108447547 */ /* 0x000fea000b800000 */
.L_x_693:
[----:B------:R-:W-:Y:S01]  /*3210*/  MOV R0, 0x0 ;  /* 0x0000000000007802 */ /* 0x000fe20000000f00 */
[----:B------:R-:W0:Y:S01]  /*3220*/  LDCU.64 UR6, c[0x4][0x128] ;  /* 0x01002500ff0677ac */ /* 0x000e220008000a00 */
[----:B------:R-:W-:Y:S02]  /*3230*/  HFMA2 R12, -RZ, RZ, 0, 5.9604644775390625e-08 ;  /* 0x00000001ff0c7431 */ /* 0x000fe400000001ff */
[----:B------:R-:W-:Y:S01]  /*3240*/  IMAD.MOV.U32 R8, RZ, RZ, 0x65 ;  /* 0x00000065ff087424 */ /* 0x000fe200078e00ff */
[----:B------:R1:W2:Y:S01]  /*3250*/  LDC.64 R2, c[0x4][R0] ;  /* 0x0100000000027b82 */ /* 0x0002a20000000a00 */
[----:B------:R-:W3:Y:S01]  /*3260*/  LDCU.64 UR8, c[0x4][0x130] ;  /* 0x01002600ff0877ac */ /* 0x000ee20008000a00 */
[----:B------:R-:W-:Y:S01]  /*3270*/  IMAD.MOV.U32 R13, RZ, RZ, RZ ;  /* 0x000000ffff0d7224 */ /* 0x000fe200078e00ff */
[----:B------:R-:W4:Y:S01]  /*3280*/  LDCU.64 UR4, c[0x4][0x30] ;  /* 0x01000600ff0477ac */ /* 0x000f220008000a00 */
[----:B0-----:R-:W-:Y:S01]  /*3290*/  IMAD.U32 R4, RZ, RZ, UR6 ;  /* 0x00000006ff047e24 */ /* 0x001fe2000f8e00ff */
[----:B------:R-:W-:Y:S01]  /*32a0*/  MOV R5, UR7 ;  /* 0x0000000700057c02 */ /* 0x000fe20008000f00 */
[----:B---3--:R-:W-:-:S02]  /*32b0*/  IMAD.U32 R6, RZ, RZ, UR8 ;  /* 0x00000008ff067e24 */ /* 0x008fc4000f8e00ff */
[----:B------:R-:W-:Y:S01]  /*32c0*/  IMAD.U32 R7, RZ, RZ, UR9 ;  /* 0x00000009ff077e24 */ /* 0x000fe2000f8e00ff */
[----:B----4-:R-:W-:Y:S01]  /*32d0*/  MOV R10, UR4 ;  /* 0x00000004000a7c02 */ /* 0x010fe20008000f00 */
[----:B-1----:R-:W-:-:S07]  /*32e0*/  IMAD.U32 R11, RZ, RZ, UR5 ;  /* 0x00000005ff0b7e24 */ /* 0x002fce000f8e00ff */
[----:B------:R-:W-:-:S07]  /*32f0*/  LEPC R20, `(.L_x_724) ;  /* 0x000000001014794e */ /* 0x000fce0000000000 */
[----:B--2---:R-:W-:Y:S05]  /*3300*/  CALL.ABS.NOINC R2 ;  /* 0x0000000002007343 */ /* 0x004fea0003c00000 */
.L_x_724:
[----:B------:R-:W-:Y:S05]  /*3310*/  BRA `(.L_x_694) ;  /* 0x00000000005c7947 */ /* 0x000fea0003800000 */
.L_x_723:
[----:B------:R-:W-:-:S05]  /*3320*/  HADD2.F32 R5, -RZ, R5.H0_H0 ;  /* 0x20000005ff057230 */ /* 0x000fca0000004100 */
        /* <DEDUP_REMOVED lines=15> */
.L_x_722:
[----:B------:R-:W-:-:S06]  /*3420*/  HADD2.F32 R5, -RZ, R5.H0_H0 ;  /* 0x20000005ff057230 */ /* 0x000fcc0000004100 */
[----:B------:R-:W0:Y:S02]  /*3430*/  F2I.U64.TRUNC R4, R5 ;  /* 0x0000000500047311 */ /* 0x000e24000020d800 */
[----:B0-----:R0:W-:Y:S01]  /*3440*/  STG.E.64 desc[UR36][R2.64], R4 ;  /* 0x0000000402007986 */ /* 0x0011e2000c101b24 */
[----:B------:R-:W-:Y:S05]  /*3450*/  BRA `(.L_x_694) ;  /* 0x00000000000c7947 */ /* 0x000fea0003800000 */
.L_x_721:
[----:B------:R-:W-:-:S06]  /*3460*/  HADD2.F32 R5, -RZ, R5.H0_H0 ;  /* 0x20000005ff057230 */ /* 0x000fcc0000004100 */
[----:B------:R-:W0:Y:S02]  /*3470*/  F2I.FTZ.U32.TRUNC.NTZ R5, R5 ;  /* 0x0000000500057305 */ /* 0x000e24000021f000 */
[----:B0-----:R0:W-:Y:S02]  /*3480*/  STG.E desc[UR36][R2.64], R5 ;  /* 0x0000000502007986 */ /* 0x0011e4000c101924 */
.L_x_694:
[----:B------:R-:W-:-:S07]  /*3490*/  IADD3 R17, PT, PT, R17, 0x80, RZ ;  /* 0x0000008011117810 */ /* 0x000fce0007ffe0ff */
.L_x_653:
[----:B------:R-:W-:Y:S05]  /*34a0*/  BSYNC.RECONVERGENT B6 ;  /* 0x0000000000067941 */ /* 0x000fea0003800200 */
.L_x_652:
        /* <DEDUP_REMOVED lines=307> */
.L_x_727:
        /* <DEDUP_REMOVED lines=18> */
.L_x_731:
[----:B------:R-:W2:Y:S02]  /*4900*/  LDG.E.U8 R2, desc[UR36][R2.64] ;  /* 0x0000002402027981 */ /* 0x000ea4000c1e1100 */
[----:B--2---:R-:W-:-:S04]  /*4910*/  I2FP.F32.U32 R0, R2 ;  /* 0x0000000200007245 */ /* 0x004fc80000201000 */
[----:B------:R-:W-:Y:S01]  /*4920*/  F2FP.F16.F32.PACK_AB R0, RZ, R0 ;  /* 0x00000000ff00723e */ /* 0x000fe200000000ff */
[----:B------:R-:W-:Y:S06]  /*4930*/  BRA `(.L_x_733) ;  /* 0x0000000c009c7947 */ /* 0x000fec0003800000 */
.L_x_730:
        /* <DEDUP_REMOVED lines=10> */
.L_x_735:
[----:B------:R-:W2:Y:S02]  /*49e0*/  LDG.E R2, desc[UR36][R2.64] ;  /* 0x0000002402027981 */ /* 0x000ea4000c1e1900 */
[----:B--2---:R-:W-:-:S04]  /*49f0*/  I2FP.F32.S32 R0, R2 ;  /* 0x0000000200007245 */ /* 0x004fc80000201400 */
[----:B------:R-:W-:Y:S01]  /*4a00*/  F2FP.F16.F32.PACK_AB R0, RZ, R0 ;  /* 0x00000000ff00723e */ /* 0x000fe200000000ff */
[----:B------:R-:W-:Y:S06]  /*4a10*/  BRA `(.L_x_733) ;  /* 0x0000000c00647947 */ /* 0x000fec0003800000 */
.L_x_734:
[----:B------:R-:W2:Y:S02]  /*4a20*/  LDG.E.U16 R2, desc[UR36][R2.64] ;  /* 0x0000002402027981 */ /* 0x000ea4000c1e1500 */
[----:B--2---:R-:W0:Y:S02]  /*4a30*/  I2F.S16 R0, R2 ;  /* 0x0000000200007306 */ /* 0x004e240000101400 */
[----:B0-----:R-:W-:Y:S01]  /*4a40*/  F2FP.F16.F32.PACK_AB R0, RZ, R0 ;  /* 0x00000000ff00723e */ /* 0x001fe200000000ff */
[----:B------:R-:W-:Y:S06]  /*4a50*/  BRA `(.L_x_733) ;  /* 0x0000000c00547947 */ /* 0x000fec0003800000 */
.L_x_729:
        /* <DEDUP_REMOVED lines=9> */
.L_x_737:
[----:B------:R1:W5:Y:S01]  /*4af0*/  LDG.E.U16 R0, desc[UR36][R2.64] ;  /* 0x0000002402007981 */ /* 0x000362000c1e1500 */
[----:B------:R-:W-:Y:S05]  /*4b00*/  BRA `(.L_x_733) ;  /* 0x0000000c00287947 */ /* 0x000fea0003800000 */
.L_x_736:
        /* <DEDUP_REMOVED lines=9> */
.L_x_739:
[----:B------:R0:W5:Y:S01]  /*4ba0*/  LDG.E.U16 R0, desc[UR36][R2.64] ;  /* 0x0000002402007981 */ /* 0x000162000c1e1500 */
[----:B------:R-:W-:Y:S05]  /*4bb0*/  BRA `(.L_x_733) ;  /* 0x0000000800fc7947 */ /* 0x000fea0003800000 */
.L_x_738:
        /* <DEDUP_REMOVED lines=12> */
.L_x_728:
        /* <DEDUP_REMOVED lines=13> */
.L_x_742:
        /* <DEDUP_REMOVED lines=12> */
.L_x_741:
        /* <DEDUP_REMOVED lines=27> */
.L_x_744:
        /* <DEDUP_REMOVED lines=11> */
[----:B------:R-:W-:Y:S01]  /*5070*/  F2FP.F16.F32.PACK_AB R0, RZ, R0 ;  /* 0x00000000ff00723e */ /* 0x000fe200000000ff */
[----:B------:R-:W-:Y:S06]  /*5080*/  BRA `(.L_x_733) ;  /* 0x0000000400c87947 */ /* 0x000fec0003800000 */
.L_x_743:
[----:B------:R-:W2:Y:S02]  /*5090*/  LDG.E.U16 R0, desc[UR36][R2.64] ;  /* 0x0000002402007981 */ /* 0x000ea4000c1e1500 */
[----:B--2---:R-:W-:-:S04]  /*50a0*/  SHF.L.U32 R0, R0, 0x10, RZ ;  /* 0x0000001000007819 */ /* 0x004fc800000006ff */
[----:B------:R-:W-:Y:S01]  /*50b0*/  F2FP.F16.F32.PACK_AB R0, RZ, R0 ;  /* 0x00000000ff00723e */ /* 0x000fe200000000ff */
[----:B------:R-:W-:Y:S06]  /*50c0*/  BRA `(.L_x_733) ;  /* 0x0000000400b87947 */ /* 0x000fec0003800000 */
.L_x_740:
        /* <DEDUP_REMOVED lines=12> */
.L_x_747:
        /* <DEDUP_REMOVED lines=21> */
.L_x_751:
[----:B------:R-:W-:Y:S05]  /*52e0*/  BSYNC.RECONVERGENT B1 ;  /* 0x0000000000017941 */ /* 0x000fea0003800200 */
.L_x_750:
[----:B------:R-:W-:Y:S01]  /*52f0*/  IMAD.SHL.U32 R0, R0, 0x100000, RZ ;  /* 0x0010000000007824 */ /* 0x000fe200078e00ff */
[----:B------:R-:W-:-:S04]  /*5300*/  LEA R2, R2, 0x3b800000, 0x17 ;  /* 0x3b80000002027811 */ /* 0x000fc800078eb8ff */
[----:B------:R-:W-:-:S07]  /*5310*/  LOP3.LUT R0, R2, R0, R7, 0xfe, !PT ;  /* 0x0000000002007212 */ /* 0x000fce00078efe07 */
.L_x_749:
[----:B------:R-:W-:Y:S05]  /*5320*/  BSYNC.RECONVERGENT B0 ;  /* 0x0000000000007941 */ /* 0x000fea0003800200 */
.L_x_748:
[----:B------:R-:W-:Y:S01]  /*5330*/  F2FP.F16.F32.PACK_AB R0, RZ, R0 ;  /* 0x00000000ff00723e */ /* 0x000fe200000000ff */
[----:B------:R-:W-:Y:S06]  /*5340*/  BRA `(.L_x_733) ;  /* 0x0000000400187947 */ /* 0x000fec0003800000 */
.L_x_746:
        /* <DEDUP_REMOVED lines=21> */
.L_x_755:
[----:B------:R-:W-:Y:S05]  /*54a0*/  BSYNC.RECONVERGENT B1 ;  /* 0x0000000000017941 */ /* 0x000fea0003800200 */
.L_x_754:
[----:B------:R-:W-:Y:S01]  /*54b0*/  IMAD.SHL.U32 R0, R0, 0x200000, RZ ;  /* 0x0020000000007824 */ /* 0x000fe200078e00ff */
[----:B------:R-:W-:-:S04]  /*54c0*/  LEA R2, R2, 0x37800000, 0x17 ;  /* 0x3780000002027811 */ /* 0x000fc800078eb8ff */
[----:B------:R-:W-:-:S07]  /*54d0*/  LOP3.LUT R0, R2, R0, R7, 0xfe, !PT ;  /* 0x0000000002007212 */ /* 0x000fce00078efe07 */
.L_x_753:
[----:B------:R-:W-:Y:S05]  /*54e0*/  BSYNC.RECONVERGENT B0 ;  /* 0x0000000000007941 */ /* 0x000fea0003800200 */
.L_x_752:
[----:B------:R-:W-:Y:S01]  /*54f0*/  F2FP.F16.F32.PACK_AB R0, RZ, R0 ;  /* 0x00000000ff00723e */ /* 0x000fe200000000ff */
[----:B------:R-:W-:Y:S06]  /*5500*/  BRA `(.L_x_733) ;  /* 0x0000000000a87947 */ /* 0x000fec0003800000 */
.L_x_745:
        /* <DEDUP_REMOVED lines=14> */
.L_x_759:
[----:B------:R-:W-:Y:S05]  /*55f0*/  BSYNC.RECONVERGENT B0 ;  /* 0x0000000000007941 */ /* 0x000fea0003800200 */
.L_x_758:
[----:B------:R-:W-:Y:S01]  /*5600*/  F2FP.F16.F32.PACK_AB R0, RZ, R0 ;  /* 0x00000000ff00723e */ /* 0x000fe200000000ff */
[----:B------:R-:W-:Y:S06]  /*5610*/  BRA `(.L_x_733) ;  /* 0x0000000000647947 */ /* 0x000fec0003800000 */
.L_x_732:
        /* <DEDUP_REMOVED lines=16> */
.L_x_760:
[----:B------:R-:W-:Y:S01]  /*5720*/  PRMT R0, RZ, 0x7610, R0 ;  /* 0x00007610ff007816 */ /* 0x000fe20000000000 */
[----:B------:R-:W-:Y:S06]  /*5730*/  BRA `(.L_x_733) ;  /* 0x00000000001c7947 */ /* 0x000fec0003800000 */
.L_x_757:
[----:B------:R-:W2:Y:S02]  /*5740*/  LDG.E.64 R2, desc[UR36][R2.64] ;  /* 0x0000002402027981 */ /* 0x000ea4000c1e1b00 */
[----:B--2---:R-:W0:Y:S02]  /*5750*/  I2F.U64 R0, R2 ;  /* 0x0000000200007312 */ /* 0x004e240000301000 */
[----:B0-----:R-:W-:Y:S01]  /*5760*/  F2FP.F16.F32.PACK_AB R0, RZ, R0 ;  /* 0x00000000ff00723e */ /* 0x001fe200000000ff */
[----:B------:R-:W-:Y:S06]  /*5770*/  BRA `(.L_x_733) ;  /* 0x00000000000c7947 */ /* 0x000fec0003800000 */
.L_x_756:
[----:B------:R-:W2:Y:S02]  /*5780*/  LDG.E R2, desc[UR36][R2.64] ;  /* 0x0000002402027981 */ /* 0x000ea4000c1e1900 */
[----:B--2---:R-:W-:-:S04]  /*5790*/  I2FP.F32.U32 R0, R2 ;  /* 0x0000000200007245 */ /* 0x004fc80000201000 */
[----:B------:R-:W-:-:S07]  /*57a0*/  F2FP.F16.F32.PACK_AB R0, RZ, R0 ;  /* 0x00000000ff00723e */ /* 0x000fce00000000ff */
.L_x_733:
        /* <DEDUP_REMOVED lines=45> */
.L_x_764:
[----:B------:R-:W-:-:S06]  /*5a80*/  HADD2.F32 R5, -RZ, R5.H0_H0 ;  /* 0x20000005ff057230 */ /* 0x000fcc0000004100 */
[----:B------:R-:W0:Y:S02]  /*5a90*/  F2I.S64.TRUNC R4, R5 ;  /* 0x0000000500047311 */ /* 0x000e24000020d900 */
[----:B0-----:R0:W-:Y:S01]  /*5aa0*/  STG.E.U8 desc[UR36][R2.64], R4 ;  /* 0x0000000402007986 */ /* 0x0011e2000c101124 */
[----:B------:R-:W-:Y:S05]  /*5ab0*/  BRA `(.L_x_766) ;  /* 0x0000000c006c7947 */ /* 0x000fea0003800000 */
.L_x_763:
        /* <DEDUP_REMOVED lines=10> */
.L_x_768:
[----:B------:R-:W-:-:S06]  /*5b60*/  HADD2.F32 R5, -RZ, R5.H0_H0 ;  /* 0x20000005ff057230 */ /* 0x000fcc0000004100 */
[----:B------:R-:W0:Y:S02]  /*5b70*/  F2I.FTZ.TRUNC.NTZ R5, R5 ;  /* 0x0000000500057305 */ /* 0x000e24000021f100 */
[----:B0-----:R0:W-:Y:S01]  /*5b80*/  STG.E desc[UR36][R2.64], R5 ;  /* 0x0000000502007986 */ /* 0x0011e2000c101924 */
[----:B------:R-:W-:Y:S05]  /*5b90*/  BRA `(.L_x_766) ;  /* 0x0000000c00347947 */ /* 0x000fea0003800000 */
.L_x_767:
[----:B------:R-:W-:-:S06]  /*5ba0*/  HADD2.F32 R5, -RZ, R5.H0_H0 ;  /* 0x20000005ff057230 */ /* 0x000fcc0000004100 */
[----:B------:R-:W0:Y:S02]  /*5bb0*/  F2I.FTZ.TRUNC.NTZ R5, R5 ;  /* 0x0000000500057305 */ /* 0x000e24000021f100 */
[----:B0-----:R0:W-:Y:S01]  /*5bc0*/  STG.E.U16 desc[UR36][R2.64], R5 ;  /* 0x0000000502007986 */ /* 0x0011e2000c101524 */
[----:B------:R-:W-:Y:S05]  /*5bd0*/  BRA `(.L_x_766) ;  /* 0x0000000c00247947 */ /* 0x000fea0003800000 */
.L_x_762:
        /* <DEDUP_REMOVED lines=9> */
.L_x_770:
[----:B------:R0:W-:Y:S01]  /*5c70*/  STG.E.U16 desc[UR36][R2.64], R5 ;  /* 0x0000000502007986 */ /* 0x0001e2000c101524 */
[----:B------:R-:W-:Y:S05]  /*5c80*/  BRA `(.L_x_766) ;  /* 0x0000000800f87947 */ /* 0x000fea0003800000 */
.L_x_769:
[----:B------:R-:W-:-:S09]  /*5c90*/  UISETP.NE.AND UP0, UPT, UR4, 0x7, UPT ;  /* 0x000000070400788c */ /* 0x000fd2000bf05270 */
[----:B------:R-:W-:Y:S05]  /*5ca0*/  BRA.U !UP0, `(.L_x_771) ;  /* 0x0000000108347547 */ /* 0x000fea000b800000 */
[----:B------:R-:W-:-:S09]  /*5cb0*/  UISETP.NE.AND UP0, UPT, UR4, 0x8, UPT ;  /* 0x000000080400788c */ /* 0x000fd2000bf05270 */
[----:B------:R-:W-:Y:S05]  /*5cc0*/  BRA.U !UP0, `(.L_x_772) ;  /* 0x0000000108187547 */ /* 0x000fea000b800000 */
[----:B------:R-:W-:-:S09]  /*5cd0*/  UISETP.NE.AND UP0, UPT, UR4, 0x9, UPT ;  /* 0x000000090400788c */ /* 0x000fd2000bf05270 */
[----:B------:R-:W-:Y:S05]  /*5ce0*/  BRA.U UP0, `(.L_x_765) ;  /* 0x0000000500fc7547 */ /* 0x000fea000b800000 */
[----:B------:R-:W-:Y:S01]  /*5cf0*/  HADD2.F32 R4, -RZ, R5.H0_H0 ;  /* 0x20000005ff047230 */ /* 0x000fe20000004100 */
[----:B------:R-:W-:-:S05]  /*5d00*/  MOV R5, RZ ;  /* 0x000000ff00057202 */ /* 0x000fca0000000f00 */
[----:B------:R0:W-:Y:S01]  /*5d10*/  STG.E.64 desc[UR36][R2.64], R4 ;  /* 0x0000000402007986 */ /* 0x0001e2000c101b24 */
[----:B------:R-:W-:Y:S05]  /*5d20*/  BRA `(.L_x_766) ;  /* 0x0000000800d07947 */ /* 0x000fea0003800000 */
.L_x_772:
[----:B------:R-:W-:-:S05]  /*5d30*/  HADD2.F32 R0, -RZ, R5.H0_H0 ;  /* 0x20000005ff007230 */ /* 0x000fca0000004100 */
[----:B------:R-:W-:-:S04]  /*5d40*/  F2FP.F16.F32.PACK_AB R0, RZ, R0 ;  /* 0x00000000ff00723e */ /* 0x000fc800000000ff */
[----:B------:R-:W-:-:S05]  /*5d50*/  PRMT R0, R0, 0x5410, RZ ;  /* 0x0000541000007816 */ /* 0x000fca00000000ff */
[----:B------:R0:W-:Y:S01]  /*5d60*/  STG.E desc[UR36][R2.64], R0 ;  /* 0x0000000002007986 */ /* 0x0001e2000c101924 */
[----:B------:R-:W-:Y:S05]  /*5d70*/  BRA `(.L_x_766) ;  /* 0x0000000800bc7947 */ /* 0x000fea0003800000 */
.L_x_771:
[----:B------:R-:W-:-:S05]  /*5d80*/  HADD2.F32 R4, -RZ, R5.H0_H0 ;  /* 0x20000005ff047230 */ /* 0x000fca0000004100 */
[----:B------:R-:W-:-:S06]  /*5d90*/  FMUL.FTZ R4, R4, 1 ;  /* 0x3f80000004047820 */ /* 0x000fcc0000410000 */
[----:B------:R-:W0:Y:S02]  /*5da0*/  F2F.F64.F32 R4, R4 ;  /* 0x0000000400047310 */ /* 0x000e240000201800 */
[----:B0-----:R0:W-:Y:S01]  /*5db0*/  STG.E.64 desc[UR36][R2.64], R4 ;  /* 0x0000000402007986 */ /* 0x0011e2000c101b24 */
[----:B------:R-:W-:Y:S05]  /*5dc0*/  BRA `(.L_x_766) ;  /* 0x0000000800a87947 */ /* 0x000fea0003800000 */
.L_x_761:
        /* <DEDUP_REMOVED lines=14> */
.L_x_776:
[----:B------:R-:W-:Y:S01]  /*5eb0*/  HADD2.F32 R5, -RZ, R5.H0_H0 ;  /* 0x20000005ff057230 */ /* 0x000fe20000004100 */
        /* <DEDUP_REMOVED lines=17> */
.L_x_779:
[----:B------:R-:W-:-:S04]  /*5fd0*/  SHF.R.U32.HI R5, RZ, 0x18, R5 ;  /* 0x00000018ff057819 */ /* 0x000fc80000011605 */
[----:B------:R-:W-:-:S07]  /*5fe0*/  LOP3.LUT R0, R0, 0x80, R5, 0xf8, !PT ;  /* 0x0000008000007812 */ /* 0x000fce00078ef805 */
.L_x_778:
[----:B------:R-:W-:Y:S05]  /*5ff0*/  BSYNC.RECONVERGENT B0 ;  /* 0x0000000000007941 */ /* 0x000fea0003800200 */
.L_x_777:
[----:B------:R0:W-:Y:S01]  /*6000*/  STG.E.U8 desc[UR36][R2.64], R0 ;  /* 0x0000000002007986 */ /* 0x0001e2000c101124 */
[----:B------:R-:W-:Y:S05]  /*6010*/  BRA `(.L_x_766) ;  /* 0x0000000800147947 */ /* 0x000fea0003800000 */
.L_x_775:
[----:B------:R-:W-:Y:S01]  /*6020*/  HADD2.F32 R5, -RZ, R5.H0_H0 ;  /* 0x20000005ff057230 */ /* 0x000fe20000004100 */
        /* <DEDUP_REMOVED lines=17> */
.L_x_782:
[----:B------:R-:W-:-:S04]  /*6140*/  SHF.R.U32.HI R5, RZ, 0x18, R5 ;  /* 0x00000018ff057819 */ /* 0x000fc80000011605 */
[----:B------:R-:W-:-:S07]  /*6150*/  LOP3.LUT R0, R0, 0x80, R5, 0xf8, !PT ;  /* 0x0000008000007812 */ /* 0x000fce00078ef805 */
.L_x_781:
[----:B------:R-:W-:Y:S05]  /*6160*/  BSYNC.RECONVERGENT B0 ;  /* 0x0000000000007941 */ /* 0x000fea0003800200 */
.L_x_780:
[----:B------:R0:W-:Y:S01]  /*6170*/  STG.E.U8 desc[UR36][R2.64], R0 ;  /* 0x0000000002007986 */ /* 0x0001e2000c101124 */
[----:B------:R-:W-:Y:S05]  /*6180*/  BRA `(.L_x_766) ;  /* 0x0000000400b87947 */ /* 0x000fea0003800000 */
.L_x_774:
[----:B------:R-:W-:-:S09]  /*6190*/  UISETP.NE.AND UP0, UPT, UR4, 0x1c, UPT ;  /* 0x0000001c0400788c */ /* 0x000fd2000bf05270 */
[----:B------:R-:W-:Y:S05]  /*61a0*/  BRA.U !UP0, `(.L_x_783) ;  /* 0x0000000108607547 */ /* 0x000fea000b800000 */
[----:B------:R-:W-:-:S09]  /*61b0*/  UISETP.NE.AND UP0, UPT, UR4, 0x1d, UPT ;  /* 0x0000001d0400788c */ /* 0x000fd2000bf05270 */
[----:B------:R-:W-:Y:S05]  /*61c0*/  BRA.U !UP0, `(.L_x_784) ;  /* 0x0000000108487547 */ /* 0x000fea000b800000 */
[----:B------:R-:W-:-:S09]  /*61d0*/  UISETP.NE.AND UP0, UPT, UR4, 0x2c, UPT ;  /* 0x0000002c0400788c */ /* 0x000fd2000bf05270 */
[----:B------:R-:W-:Y:S05]  /*61e0*/  BRA.U UP0, `(.L_x_765) ;  /* 0x0000000100bc7547 */ /* 0x000fea000b800000 */
        /* <DEDUP_REMOVED lines=16> */
.L_x_784:
[----:B------:R-:W-:-:S06]  /*62f0*/  HADD2.F32 R5, -RZ, R5.H0_H0 ;  /* 0x20000005ff057230 */ /* 0x000fcc0000004100 */
[----:B------:R-:W0:Y:S02]  /*6300*/  F2I.U64.TRUNC R4, R5 ;  /* 0x0000000500047311 */ /* 0x000e24000020d800 */
[----:B0-----:R0:W-:Y:S01]  /*6310*/  STG.E.64 desc[UR36][R2.64], R4 ;  /* 0x0000000402007986 */ /* 0x0011e2000c101b24 */
[----:B------:R-:W-:Y:S05]  /*6320*/  BRA `(.L_x_766) ;  /* 0x0000000400507947 */ /* 0x000fea0003800000 */
.L_x_783:
[----:B------:R-:W-:-:S06]  /*6330*/  HADD2.F32 R5, -RZ, R5.H0_H0 ;  /* 0x20000005ff057230 */ /* 0x000fcc0000004100 */
[----:B------:R-:W0:Y:S02]  /*6340*/  F2I.FTZ.U32.TRUNC.NTZ R5, R5 ;  /* 0x0000000500057305 */ /* 0x000e24000021f000 */
[----:B0-----:R0:W-:Y:S01]  /*6350*/  STG.E desc[UR36][R2.64], R5 ;  /* 0x0000000502007986 */ /* 0x0011e2000c101924 */
[----:B------:R-:W-:Y:S05]  /*6360*/  BRA `(.L_x_766) ;  /* 0x0000000400407947 */ /* 0x000fea0003800000 */
.L_x_773:
        /* <DEDUP_REMOVED lines=11> */
.L_x_786:
[----:B------:R-:W-:Y:S01]  /*6420*/  HADD2.F32 R5, -RZ, R5.H0_H0 ;  /* 0x20000005ff057230 */ /* 0x000fe20000004100 */
[----:B------:R-:W-:-:S04]  /*6430*/  CS2R R6, SRZ ;  /* 0x0000000000067805 */ /* 0x000fc8000001ff00 */
[----:B------:R-:W-:-:S06]  /*6440*/  FMUL.FTZ R5, R5, 1 ;  /* 0x3f80000005057820 */ /* 0x000fcc0000410000 */
[----:B------:R-:W0:Y:S02]  /*6450*/  F2F.F64.F32 R4, R5 ;  /* 0x0000000500047310 */ /* 0x000e240000201800 */
[----:B0-----:R4:W-:Y:S01]  /*6460*/  STG.E.128 desc[UR36][R2.64], R4 ;  /* 0x0000000402007986 */ /* 0x0019e2000c101d24 */
[----:B------:R-:W-:Y:S05]  /*6470*/  BRA `(.L_x_766) ;  /* 0x0000000000fc7947 */ /* 0x000fea0003800000 */
.L_x_785:
[----:B------:R-:W-:-:S09]  /*6480*/  UISETP.NE.AND UP0, UPT, UR4, 0xf, UPT ;  /* 0x0000000f0400788c */ /* 0x000fd2000bf05270 */
[----:B------:R-:W-:Y:S05]  /*6490*/  BRA.U !UP0, `(.L_x_787) ;  /* 0x0000000108e87547 */ /* 0x000fea000b800000 */
[----:B------:R-:W-:-:S09]  /*64a0*/  UISETP.NE.AND UP0, UPT, UR4, 0x17, UPT ;  /* 0x000000170400788c */ /* 0x000fd2000bf05270 */
[----:B------:R-:W-:Y:S05]  /*64b0*/  BRA.U !UP0, `(.L_x_788) ;  /* 0x0000000108907547 */ /* 0x000fea000b800000 */
[----:B------:R-:W-:-:S09]  /*64c0*/  UISETP.NE.AND UP0, UPT, UR4, 0x18, UPT ;  /* 0x000000180400788c */ /* 0x000fd2000bf05270 */
[----:B------:R-:W-:Y:S05]  /*64d0*/  BRA.U !UP0, `(.L_x_789) ;  /* 0x0000000108447547 */ /* 0x000fea000b800000 */
.L_x_765:
[----:B------:R-:W-:Y:S01]  /*64e0*/  MOV R0, 0x0 ;  /* 0x0000000000007802 */ /* 0x000fe20000000f00 */
[----:B------:R-:W0:Y:S01]  /*64f0*/  LDCU.64 UR4, c[0x4][0x128] ;  /* 0x01002500ff0477ac */ /* 0x000e220008000a00 */
[----:B------:R-:W-:Y:S02]  /*6500*/  HFMA2 R8, -RZ, RZ, 0, 6.020069122314453125e-06 ;  /* 0x00000065ff087431 */ /* 0x000fe400000001ff */
        /* <DEDUP_REMOVED lines=13> */
.L_x_790:
[----:B------:R-:W-:Y:S05]  /*65e0*/  BRA `(.L_x_766) ;  /* 0x0000000000a07947 */ /* 0x000fea0003800000 */
.L_x_789:
[----:B------:R-:W-:Y:S01]  /*65f0*/  HADD2.F32 R7, -RZ, R5.H0_H0 ;  /* 0x20000005ff077230 */ /* 0x000fe20000004100 */
        /* <DEDUP_REMOVED lines=12> */
.L_x_792:
[----:B------:R-:W-:Y:S05]  /*66c0*/  BSYNC.RECONVERGENT B0 ;  /* 0x0000000000007941 */ /* 0x000fea0003800200 */
.L_x_791:
[----:B------:R-:W-:-:S05]  /*66d0*/  LOP3.LUT R5, R0, 0x80, R5, 0xf8, !PT ;  /* 0x0000008000057812 */ /* 0x000fca00078ef805 */
[----:B------:R2:W-:Y:S01]  /*66e0*/  STG.E.U8 desc[UR36][R2.64], R5 ;  /* 0x0000000502007986 */ /* 0x0005e2000c101124 */
[----:B------:R-:W-:Y:S05]  /*66f0*/  BRA `(.L_x_766) ;  /* 0x00000000005c7947 */ /* 0x000fea0003800000 */
.L_x_788:
[----:B------:R-:W-:Y:S01]  /*6700*/  HADD2.F32 R5, -RZ, R5.H0_H0 ;  /* 0x20000005ff057230 */ /* 0x000fe20000004100 */
        /* <DEDUP_REMOVED lines=11> */
.L_x_794:
[----:B------:R-:W-:Y:S01]  /*67c0*/  IMAD.MOV.U32 R0, RZ, RZ, 0x7f ;  /* 0x0000007fff007424 */ /* 0x000fe200078e00ff */
[----:B------:R-:W-:-:S04]  /*67d0*/  ISETP.GT.U32.AND P0, PT, R4, 0x7f800000, PT ;  /* 0x7f8000000400780c */ /* 0x000fc80003f04070 */
[----:B------:R-:W-:-:S09]  /*67e0*/  SEL R0, R0, 0x7c, P0 ;  /* 0x0000007c00007807 */ /* 0x000fd20000000000 */
.L_x_795:
[----:B------:R-:W-:Y:S05]  /*67f0*/  BSYNC.RECONVERGENT B0 ;  /* 0x0000000000007941 */ /* 0x000fea0003800200 */
.L_x_793:
[----:B------:R-:W-:-:S04]  /*6800*/  SHF.R.U32.HI R5, RZ, 0x18, R5 ;  /* 0x00000018ff057819 */ /* 0x000fc80000011605 */
[----:B------:R-:W-:-:S05]  /*6810*/  LOP3.LUT R5, R0, 0x80, R5, 0xf8, !PT ;  /* 0x0000008000057812 */ /* 0x000fca00078ef805 */
[----:B------:R1:W-:Y:S01]  /*6820*/  STG.E.U8 desc[UR36][R2.64], R5 ;  /* 0x0000000502007986 */ /* 0x0003e2000c101124 */
[----:B------:R-:W-:Y:S05]  /*6830*/  BRA `(.L_x_766) ;  /* 0x00000000000c7947 */ /* 0x000fea0003800000 */
.L_x_787:
[----:B------:R-:W-:-:S05]  /*6840*/  HADD2.F32 R0, -RZ, R5.H0_H0 ;  /* 0x20000005ff007230 */ /* 0x000fca0000004100 */
[----:B------:R-:W-:-:S05]  /*6850*/  F2FP.BF16.F32.PACK_AB R0, RZ, R0 ;  /* 0x00000000ff00723e */ /* 0x000fca00000010ff */
[----:B------:R0:W-:Y:S02]  /*6860*/  STG.E.U16 desc[UR36][R2.64], R0 ;  /* 0x0000000002007986 */ /* 0x0001e4000c101524 */
.L_x_766:
[----:B------:R-:W-:-:S07]  /*6870*/  VIADD R17, R17, 0x80 ;  /* 0x0000008011117836 */ /* 0x000fce0000000000 */
.L_x_726:
[----:B------:R-:W-:Y:S05]  /*6880*/  BSYNC.RECONVERGENT B6 ;  /* 0x0000000000067941 */ /* 0x000fea0003800200 */
.L_x_725:
        /* <DEDUP_REMOVED lines=307> */
.L_x_798:
[----:B------:R-:W1:Y:S01]  /*7bc0*/  LDCU.64 UR6, c[0x0][0x588] ;  /* 0x0000b100ff0677ac */ /* 0x000e620008000a00 */
[----:B------:R-:W-:-:S04]  /*7bd0*/  UPRMT UR4, UR41, 0x9910, URZ ;  /* 0x0000991029047896 */ /* 0x000fc800080000ff */
[----:B------:R-:W-:Y:S01]  /*7be0*/  UISETP.GT.AND UP0, UPT, UR4, 0x9, UPT ;  /* 0x000000090400788c */ /* 0x000fe2000bf04270 */
[----:B-1234-:R-:W-:-:S04]  /*7bf0*/  IADD3 R2, P0, PT, R0, UR6, RZ ;  /* 0x0000000600027c10 */ /* 0x01efc8000ff1e0ff */
[----:B------:R-:W-:-:S04]  /*7c00*/  IADD3.X R3, PT, PT, RZ, UR7, RZ, P0, !PT ;  /* 0x00000007ff037c10 */ /* 0x000fc800087fe4ff */
        /* <DEDUP_REMOVED lines=13> */
.L_x_802:
[----:B------:R-:W2:Y:S02]  /*7ce0*/  LDG.E.U8 R2, desc[UR36][R2.64] ;  /* 0x0000002402027981 */ /* 0x000ea4000c1e1100 */
[----:B--2---:R-:W-:-:S04]  /*7cf0*/  I2FP.F32.U32 R0, R2 ;  /* 0x0000000200007245 */ /* 0x004fc80000201000 */
[----:B------:R-:W-:Y:S01]  /*7d00*/  F2FP.F16.F32.PACK_AB R0, RZ, R0 ;  /* 0x00000000ff00723e */ /* 0x000fe200000000ff */
[----:B------:R-:W-:Y:S06]  /*7d10*/  BRA `(.L_x_804) ;  /* 0x0000000c009c7947 */ /* 0x000fec0003800000 */
.L_x_801:
        /* <DEDUP_REMOVED lines=10> */
.L_x_806:
[----:B------:R-:W2:Y:S02]  /*7dc0*/  LDG.E R2, desc[UR36][R2.64] ;  /* 0x0000002402027981 */ /* 0x000ea4000c1e1900 */
[----:B--2---:R-:W-:-:S04]  /*7dd0*/  I2FP.F32.S32 R0, R2 ;  /* 0x0000000200007245 */ /* 0x004fc80000201400 */
[----:B------:R-:W-:Y:S01]  /*7de0*/  F2FP.F16.F32.PACK_AB R0, RZ, R0 ;  /* 0x00000000ff00723e */ /* 0x000fe200000000ff */
[----:B------:R-:W-:Y:S06]  /*7df0*/  BRA `(.L_x_804) ;  /* 0x0000000c00647947 */ /* 0x000fec0003800000 */
.L_x_805:
[----:B------:R-:W2:Y:S02]  /*7e00*/  LDG.E.U16 R2, desc[UR36][R2.64] ;  /* 0x0000002402027981 */ /* 0x000ea4000c1e1500 */
[----:B--2---:R-:W0:Y:S02]  /*7e10*/  I2F.S16 R0, R2 ;  /* 0x0000000200007306 */ /* 0x004e240000101400 */
[----:B0-----:R-:W-:Y:S01]  /*7e20*/  F2FP.F16.F32.PACK_AB R0, RZ, R0 ;  /* 0x00000000ff00723e */ /* 0x001fe200000000ff */
[----:B------:R-:W-:Y:S06]  /*7e30*/  BRA `(.L_x_804) ;  /* 0x0000000c00547947 */ /* 0x000fec0003800000 */
.L_x_800:
        /* <DEDUP_REMOVED lines=9> */
.L_x_808:
[----:B------:R1:W5:Y:S01]  /*7ed0*/  LDG.E.U16 R0, desc[UR36][R2.64] ;  /* 0x0000002402007981 */ /* 0x000362000c1e1500 */
[----:B------:R-:W-:Y:S05]  /*7ee0*/  BRA `(.L_x_804) ;  /* 0x0000000c00287947 */ /* 0x000fea0003800000 */
.L_x_807:
        /* <DEDUP_REMOVED lines=9> */
.L_x_810:
[----:B------:R0:W5:Y:S01]  /*7f80*/  LDG.E.U16 R0, desc[UR36][R2.64] ;  /* 0x0000002402007981 */ /* 0x000162000c1e1500 */
[----:B------:R-:W-:Y:S05]  /*7f90*/  BRA `(.L_x_804) ;  /* 0x0000000800fc7947 */ /* 0x000fea0003800000 */
.L_x_809:
        /* <DEDUP_REMOVED lines=12> */
.L_x_799:
        /* <DEDUP_REMOVED lines=13> */
.L_x_813:
        /* <DEDUP_REMOVED lines=12> */
.L_x_812:
        /* <DEDUP_REMOVED lines=13> */
[----:B------:R-:W-:-:S04]  /*82c0*/  VIADDMNMX.U32 R5, R5, R6, 0x4, !PT ;  /* 0x0000000405057446 */ /* 0x000fc80007800006 */
[----:B------:R-:W-:-:S04]  /*82d0*/  IADD3 R5, PT, PT, R5, -0x4, RZ ;  /* 0xfffffffc05057810 */ /* 0x000fc80007ffe0ff */
[C---:B------:R-:W-:Y:S01]  /*82e0*/  SHF.L.U32 R6, R4.reuse, R5, RZ ;  /* 0x0000000504067219 */ /* 0x040fe200000006ff */
[----:B------:R-:W-:Y:S01]  /*82f0*/  IMAD.SHL.U32 R7, R5, 0x800000, RZ ;  /* 0x0080000005077824 */ /* 0x000fe200078e00ff */
[----:B------:R-:W-:-:S04]  /*8300*/  IADD3 R5, PT, PT, R4, 0x1000000, RZ ;  /* 0x0100000004057810 */ /* 0x000fc80007ffe0ff */
[----:B------:R-:W-:Y:S02]  /*8310*/  LEA.HI R6, R6, -R7, RZ, 0x1c ;  /* 0x8000000706067211 */ /* 0x000fe400078fe0ff */
[----:B------:R-:W-:-:S03]  /*8320*/  SHF.R.S32.HI R5, RZ, 0x8, R5 ;  /* 0x00000008ff057819 */ /* 0x000fc60000011405 */
[----:B------:R-:W-:-:S05]  /*8330*/  VIADD R6, R6, 0x3c000000 ;  /* 0x3c00000006067836 */ /* 0x000fca0000000000 */
[----:B------:R-:W-:-:S04]  /*8340*/  LOP3.LUT R5, R6, 0x7f800000, R5, 0xf8, !PT ;  /* 0x7f80000006057812 */ /* 0x000fc800078ef805 */
[----:B------:R-:W-:-:S04]  /*8350*/  SEL R5, R5, RZ, P0 ;  /* 0x000000ff05057207 */ /* 0x000fc80000000000 */
[----:B------:R-:W-:-:S04]  /*8360*/  LOP3.LUT R5, R5, 0x80000000, R0, 0xf8, !PT ;  /* 0x8000000005057812 */ /* 0x000fc800078ef800 */
[----:B------:R-:W-:-:S04]  /*8370*/  F2FP.F16.F32.PACK_AB R5, RZ, R5 ;  /* 0x00000005ff05723e */ /* 0x000fc800000000ff */
[----:B------:R-:W-:Y:S01]  /*8380*/  PRMT R0, R5, 0x7610, R0 ;  /* 0x0000761005007816 */ /* 0x000fe20000000000 */
[----:B------:R-:W-:Y:S06]  /*8390*/  BRA `(.L_x_804) ;  /* 0x0000000400fc7947 */ /* 0x000fec0003800000 */
.L_x_815:
        /* <DEDUP_REMOVED lines=13> */
.L_x_814:
[----:B------:R-:W2:Y:S02]  /*8470*/  LDG.E.U16 R0, desc[UR36][R2.64] ;  /* 0x0000002402007981 */ /* 0x000ea4000c1e1500 */
[----:B--2---:R-:W-:-:S04]  /*8480*/  SHF.L.U32 R0, R0, 0x10, RZ ;  /* 0x0000001000007819 */ /* 0x004fc800000006ff */
[----:B------:R-:W-:Y:S01]  /*8490*/  F2FP.F16.F32.PACK_AB R0, RZ, R0 ;  /* 0x00000000ff00723e */ /* 0x000fe200000000ff */
[----:B------:R-:W-:Y:S06]  /*84a0*/  BRA `(.L_x_804) ;  /* 0x0000000400b87947 */ /* 0x000fec0003800000 */
.L_x_811:
        /* <DEDUP_REMOVED lines=12> */
.L_x_818:
        /* <DEDUP_REMOVED lines=21> */
.L_x_822:
[----:B------:R-:W-:Y:S05]  /*86c0*/  BSYNC.RECONVERGENT B1 ;  /* 0x0000000000017941 */ /* 0x000fea0003800200 */
.L_x_821:
[----:B------:R-:W-:Y:S01]  /*86d0*/  IMAD.SHL.U32 R0, R0, 0x100000, RZ ;  /* 0x0010000000007824 */ /* 0x000fe200078e00ff */
[----:B------:R-:W-:-:S04]  /*86e0*/  LEA R2, R2, 0x3b800000, 0x17 ;  /* 0x3b80000002027811 */ /* 0x000fc800078eb8ff */
[----:B------:R-:W-:-:S07]  /*86f0*/  LOP3.LUT R0, R2, R0, R7, 0xfe, !PT ;  /* 0x0000000002007212 */ /* 0x000fce00078efe07 */
.L_x_820:
[----:B------:R-:W-:Y:S05]  /*8700*/  BSYNC.RECONVERGENT B0 ;  /* 0x0000000000007941 */ /* 0x000fea0003800200 */
.L_x_819:
[----:B------:R-:W-:Y:S01]  /*8710*/  F2FP.F16.F32.PACK_AB R0, RZ, R0 ;  /* 0x00000000ff00723e */ /* 0x000fe200000000ff */
[----:B------:R-:W-:Y:S06]  /*8720*/  BRA `(.L_x_804) ;  /* 0x0000000400187947 */ /* 0x000fec0003800000 */
.L_x_817:
[----:B------:R-:W2:Y:S01]  /*8730*/  LDG.E.U8 R3, desc[UR36][R2.64] ;  /* 0x0000002402037981 */ /* 0x000ea2000c1e1100 */
[----:B------:R-:W-:Y:S01]  /*8740*/  BSSY.RECONVERGENT B0, `(.L_x_823) ;  /* 0x0000018000007945 */ /* 0x000fe20003800200 */
[----:B------:R-:W-:Y:S01]  /*8750*/  HFMA2 R0, -RZ, RZ, 0, 0 ;  /* 0x00000000ff007431 */ /* 0x000fe200000001ff */
        /* <DEDUP_REMOVED lines=18> */
.L_x_826:
[----:B------:R-:W-:Y:S05]  /*8880*/  BSYNC.RECONVERGENT B1 ;  /* 0x0000000000017941 */ /* 0x000fea0003800200 */
.L_x_825:
[----:B------:R-:W-:Y:S02]  /*8890*/  SHF.L.U32 R0, R0, 0x15, RZ ;  /* 0x0000001500007819 */ /* 0x000fe400000006ff */
[----:B------:R-:W-:-:S04]  /*88a0*/  LEA R2, R2, 0x37800000, 0x17 ;  /* 0x3780000002027811 */ /* 0x000fc800078eb8ff */
[----:B------:R-:W-:-:S07]  /*88b0*/  LOP3.LUT R0, R2, R0, R7, 0xfe, !PT ;  /* 0x0000000002007212 */ /* 0x000fce00078efe07 */
.L_x_824:
[----:B------:R-:W-:Y:S05]  /*88c0*/  BSYNC.RECONVERGENT B0 ;  /* 0x0000000000007941 */ /* 0x000fea0003800200 */
.L_x_823:
[----:B------:R-:W-:Y:S01]  /*88d0*/  F2FP.F16.F32.PACK_AB R0, RZ, R0 ;  /* 0x00000000ff00723e */ /* 0x000fe200000000ff */
[----:B------:R-:W-:Y:S06]  /*88e0*/  BRA `(.L_x_804) ;  /* 0x0000000000a87947 */ /* 0x000fec0003800000 */
.L_x_816:
        /* <DEDUP_REMOVED lines=14> */
.L_x_830:
[----:B------:R-:W-:Y:S05]  /*89d0*/  BSYNC.RECONVERGENT B0 ;  /* 0x0000000000007941 */ /* 0x000fea0003800200 */
.L_x_829:
[----:B------:R-:W-:Y:S01]  /*89e0*/  F2FP.F16.F32.PACK_AB R0, RZ, R0 ;  /* 0x00000000ff00723e */ /* 0x000fe200000000ff */
[----:B------:R-:W-:Y:S06]  /*89f0*/  BRA `(.L_x_804) ;  /* 0x0000000000647947 */ /* 0x000fec0003800000 */
.L_x_803:
[----:B------:R-:W-:Y:S01]  /*8a00*/  MOV R2, 0x0 ;  /* 0x0000000000027802 */ /* 0x000fe20000000f00 */
[----:B------:R-:W0:Y:S01]  /*8a10*/  LDCU.64 UR4, c[0x4][0x128] ;  /* 0x01002500ff0477ac */ /* 0x000e220008000a00 */
[----:B------:R-:W-:Y:S02]  /*8a20*/  HFMA2 R8, -RZ, RZ, 0, 4.64916229248046875e-06 ;  /* 0x0000004eff087431 */ /* 0x000fe400000001ff */
[----:B------:R-:W-:Y:S01]  /*8a30*/  IMAD.MOV.U32 R12, RZ, RZ, 0x1 ;  /* 0x00000001ff0c7424 */ /* 0x000fe200078e00ff */
[----:B------:R-:W-:Y:S01]  /*8a40*/  MOV R13, RZ ;  /* 0x000000ff000d7202 */ /* 0x000fe20000000f00 */
[----:B------:R-:W1:Y:S01]  /*8a50*/  LDCU.64 UR6, c[0x4][0x130] ;  /* 0x01002600ff0677ac */ /* 0x000e620008000a00 */
[----:B------:R-:W2:Y:S01]  /*8a60*/  LDC.64 R2, c[0x4][R2] ;  /* 0x0100000002027b82 */ /* 0x000ea20000000a00 */
[----:B------:R-:W3:Y:S01]  /*8a70*/  LDCU.64 UR8, c[0x4][0x28] ;  /* 0x01000500ff0877ac */ /* 0x000ee20008000a00 */
[----:B0-----:R-:W-:Y:S01]  /*8a80*/  MOV R4, UR4 ;  /* 0x0000000400047c02 */ /* 0x001fe20008000f00 */
[----:B------:R-:W-:Y:S01]  /*8a90*/  IMAD.U32 R5, RZ, RZ, UR5 ;  /* 0x00000005ff057e24 */ /* 0x000fe2000f8e00ff */
[----:B-1----:R-:W-:Y:S01]  /*8aa0*/  MOV R6, UR6 ;  /* 0x0000000600067c02 */ /* 0x002fe20008000f00 */
[----:B------:R-:W-:Y:S01]  /*8ab0*/  IMAD.U32 R7, RZ, RZ, UR7 ;  /* 0x00000007ff077e24 */ /* 0x000fe2000f8e00ff */
[----:B---3--:R-:W-:Y:S01]  /*8ac0*/  MOV R10, UR8 ;  /* 0x00000008000a7c02 */ /* 0x008fe20008000f00 */
[----:B------:R-:W-:-:S07]  /*8ad0*/  IMAD.U32 R11, RZ, RZ, UR9 ;  /* 0x00000009ff0b7e24 */ /* 0x000fce000f8e00ff */
[----:B------:R-:W-:-:S07]  /*8ae0*/  LEPC R20, `(.L_x_831) ;  /* 0x000000001014794e */ /* 0x000fce0000000000 */
[----:B--2---:R-:W-:Y:S05]  /*8af0*/  CALL.ABS.NOINC R2 ;  /* 0x0000000002007343 */ /* 0x004fea0003c00000 */
.L_x_831:
[----:B------:R-:W-:Y:S01]  /*8b00*/  PRMT R0, RZ, 0x7610, R0 ;  /* 0x00007610ff007816 */ /* 0x000fe20000000000 */
[----:B------:R-:W-:Y:S06]  /*8b10*/  BRA `(.L_x_804) ;  /* 0x00000000001c7947 */ /* 0x000fec0003800000 */
.L_x_828:
[----:B------:R-:W2:Y:S02]  /*8b20*/  LDG.E.64 R2, desc[UR36][R2.64] ;  /* 0x0000002402027981 */ /* 0x000ea4000c1e1b00 */
[----:B--2---:R-:W0:Y:S02]  /*8b30*/  I2F.U64 R0, R2 ;  /* 0x0000000200007312 */ /* 0x004e240000301000 */
[----:B0-----:R-:W-:Y:S01]  /*8b40*/  F2FP.F16.F32.PACK_AB R0, RZ, R0 ;  /* 0x00000000ff00723e */ /* 0x001fe200000000ff */
[----:B------:R-:W-:Y:S06]  /*8b50*/  BRA `(.L_x_804) ;  /* 0x00000000000c7947 */ /* 0x000fec0003800000 */
.L_x_827:
[----:B------:R-:W2:Y:S02]  /*8b60*/  LDG.E R2, desc[UR36][R2.64] ;  /* 0x0000002402027981 */ /* 0x000ea4000c1e1900 */
[----:B--2---:R-:W-:-:S04]  /*8b70*/  I2FP.F32.U32 R0, R2 ;  /* 0x0000000200007245 */ /* 0x004fc80000201000 */
[----:B------:R-:W-:-:S07]  /*8b80*/  F2FP.F16.F32.PACK_AB R0, RZ, R0 ;  /* 0x00000000ff00723e */ /* 0x000fce00000000ff */
.L_x_804:
        /* <DEDUP_REMOVED lines=30> */
[----:B------:R-:W-:-:S04]  /*8d70*/  IADD3.X R3, PT, PT, RZ, UR7, RZ, P1, !PT ;  /* 0x00000007ff037c10 */ /* 0x000fc80008ffe4ff */
        /* <DEDUP_REMOVED lines=14> */
.L_x_835:
[----:B------:R-:W-:-:S06]  /*8e60*/  HADD2.F32 R5, -RZ, R5.H0_H0 ;  /* 0x20000005ff057230 */ /* 0x000fcc0000004100 */
[----:B------:R-:W0:Y:S02]  /*8e70*/  F2I.S64.TRUNC R4, R5 ;  /* 0x0000000500047311 */ /* 0x000e24000020d900 */
[----:B0-----:R4:W-:Y:S01]  /*8e80*/  STG.E.U8 desc[UR36][R2.64], R4 ;  /* 0x0000000402007986 */ /* 0x0019e2000c101124 */
[----:B------:R-:W-:Y:S05]  /*8e90*/  BRA `(.L_x_837) ;  /* 0x0000000c006c7947 */ /* 0x000fea0003800000 */
.L_x_834:
        /* <DEDUP_REMOVED lines=10> */
.L_x_839:
[----:B------:R-:W-:-:S06]  /*8f40*/  HADD2.F32 R5, -RZ, R5.H0_H0 ;  /* 0x20000005ff057230 */ /* 0x000fcc0000004100 */
[----:B------:R-:W0:Y:S02]  /*8f50*/  F2I.FTZ.TRUNC.NTZ R5, R5 ;  /* 0x0000000500057305 */ /* 0x000e24000021f100 */
[----:B0-----:R2:W-:Y:S01]  /*8f60*/  STG.E desc[UR36][R2.64], R5 ;  /* 0x0000000502007986 */ /* 0x0015e2000c101924 */
[----:B------:R-:W-:Y:S05]  /*8f70*/  BRA `(.L_x_837) ;  /* 0x0000000c00347947 */ /* 0x000fea0003800000 */
.L_x_838:
[----:B------:R-:W-:-:S06]  /*8f80*/  HADD2.F32 R5, -RZ, R5.H0_H0 ;  /* 0x20000005ff057230 */ /* 0x000fcc0000004100 */
[----:B------:R-:W0:Y:S02]  /*8f90*/  F2I.FTZ.TRUNC.NTZ R5, R5 ;  /* 0x0000000500057305 */ /* 0x000e24000021f100 */
[----:B0-----:R0:W-:Y:S01]  /*8fa0*/  STG.E.U16 desc[UR36][R2.64], R5 ;  /* 0x0000000502007986 */ /* 0x0011e2000c101524 */
[----:B------:R-:W-:Y:S05]  /*8fb0*/  BRA `(.L_x_837) ;  /* 0x0000000c00247947 */ /* 0x000fea0003800000 */
.L_x_833:
        /* <DEDUP_REMOVED lines=9> */
.L_x_841:
[----:B------:R0:W-:Y:S01]  /*9050*/  STG.E.U16 desc[UR36][R2.64], R5 ;  /* 0x0000000502007986 */ /* 0x0001e2000c101524 */
[----:B------:R-:W-:Y:S05]  /*9060*/  BRA `(.L_x_837) ;  /* 0x0000000800f87947 */ /* 0x000fea0003800000 */
.L_x_840:
[----:B------:R-:W-:-:S09]  /*9070*/  UISETP.NE.AND UP0, UPT, UR4, 0x7, UPT ;  /* 0x000000070400788c */ /* 0x000fd2000bf05270 */
[----:B------:R-:W-:Y:S05]  /*9080*/  BRA.U !UP0, `(.L_x_842) ;  /* 0x0000000108347547 */ /* 0x000fea000b800000 */
[----:B------:R-:W-:-:S09]  /*9090*/  UISETP.NE.AND UP0, UPT, UR4, 0x8, UPT ;  /* 0x000000080400788c */ /* 0x000fd2000bf05270 */
[----:B------:R-:W-:Y:S05]  /*90a0*/  BRA.U !UP0, `(.L_x_843) ;  /* 0x0000000108187547 */ /* 0x000fea000b800000 */
[----:B------:R-:W-:-:S09]  /*90b0*/  UISETP.NE.AND UP0, UPT, UR4, 0x9, UPT ;  /* 0x000000090400788c */ /* 0x000fd2000bf05270 */
[----:B------:R-:W-:Y:S05]  /*90c0*/  BRA.U UP0, `(.L_x_836) ;  /* 0x0000000500fc7547 */ /* 0x000fea000b800000 */
[----:B------:R-:W-:Y:S02]  /*90d0*/  HADD2.F32 R4, -RZ, R5.H0_H0 ;  /* 0x20000005ff047230 */ /* 0x000fe40000004100 */
[----:B------:R-:W-:-:S05]  /*90e0*/  IMAD.MOV.U32 R5, RZ, RZ, RZ ;  /* 0x000000ffff057224 */ /* 0x000fca00078e00ff */
[----:B------:R0:W-:Y:S01]  /*90f0*/  STG.E.64 desc[UR36][R2.64], R4 ;  /* 0x0000000402007986 */ /* 0x0001e2000c101b24 */
[----:B------:R-:W-:Y:S05]  /*9100*/  BRA `(.L_x_837) ;  /* 0x0000000800d07947 */ /* 0x000fea0003800000 */
.L_x_843:
[----:B------:R-:W-:-:S05]  /*9110*/  HADD2.F32 R0, -RZ, R5.H0_H0 ;  /* 0x20000005ff007230 */ /* 0x000fca0000004100 */
[----:B------:R-:W-:-:S04]  /*9120*/  F2FP.F16.F32.PACK_AB R0, RZ, R0 ;  /* 0x00000000ff00723e */ /* 0x000fc800000000ff */
[----:B------:R-:W-:-:S05]  /*9130*/  PRMT R0, R0, 0x5410, RZ ;  /* 0x0000541000007816 */ /* 0x000fca00000000ff */
[----:B------:R0:W-:Y:S01]  /*9140*/  STG.E desc[UR36][R2.64], R0 ;  /* 0x0000000002007986 */ /* 0x0001e2000c101924 */
[----:B------:R-:W-:Y:S05]  /*9150*/  BRA `(.L_x_837) ;  /* 0x0000000800bc7947 */ /* 0x000fea0003800000 */
.L_x_842:
[----:B------:R-:W-:-:S05]  /*9160*/  HADD2.F32 R4, -RZ, R5.H0_H0 ;  /* 0x20000005ff047230 */ /* 0x000fca0000004100 */
[----:B------:R-:W-:-:S06]  /*9170*/  FMUL.FTZ R4, R4, 1 ;  /* 0x3f80000004047820 */ /* 0x000fcc0000410000 */
[----:B------:R-:W0:Y:S02]  /*9180*/  F2F.F64.F32 R4, R4 ;  /* 0x0000000400047310 */ /* 0x000e240000201800 */
[----:B0-----:R0:W-:Y:S01]  /*9190*/  STG.E.64 desc[UR36][R2.64], R4 ;  /* 0x0000000402007986 */ /* 0x0011e2000c101b24 */
[----:B------:R-:W-:Y:S05]  /*91a0*/  BRA `(.L_x_837) ;  /* 0x0000000800a87947 */ /* 0x000fea0003800000 */
.L_x_832:
        /* <DEDUP_REMOVED lines=14> */
.L_x_847:
        /* <DEDUP_REMOVED lines=18> */
.L_x_850:
[----:B------:R-:W-:-:S04]  /*93b0*/  SHF.R.U32.HI R5, RZ, 0x18, R5 ;  /* 0x00000018ff057819 */ /* 0x000fc80000011605 */
[----:B------:R-:W-:-:S07]  /*93c0*/  LOP3.LUT R0, R0, 0x80, R5, 0xf8, !PT ;  /* 0x0000008000007812 */ /* 0x000fce00078ef805 */
.L_x_849:
[----:B------:R-:W-:Y:S05]  /*93d0*/  BSYNC.RECONVERGENT B0 ;  /* 0x0000000000007941 */ /* 0x000fea0003800200 */
.L_x_848:
[----:B------:R0:W-:Y:S01]  /*93e0*/  STG.E.U8 desc[UR36][R2.64], R0 ;  /* 0x0000000002007986 */ /* 0x0001e2000c101124 */
[----:B------:R-:W-:Y:S05]  /*93f0*/  BRA `(.L_x_837) ;  /* 0x0000000800147947 */ /* 0x000fea0003800000 */
.L_x_846:
[----:B------:R-:W-:Y:S01]  /*9400*/  HADD2.F32 R5, -RZ, R5.H0_H0 ;  /* 0x20000005ff057230 */ /* 0x000fe20000004100 */
        /* <DEDUP_REMOVED lines=17> */
.L_x_853:
[----:B------:R-:W-:-:S04]  /*9520*/  SHF.R.U32.HI R5, RZ, 0x18, R5 ;  /* 0x00000018ff057819 */ /* 0x000fc80000011605 */
[----:B------:R-:W-:-:S07]  /*9530*/  LOP3.LUT R0, R0, 0x80, R5, 0xf8, !PT ;  /* 0x0000008000007812 */ /* 0x000fce00078ef805 */
.L_x_852:
[----:B------:R-:W-:Y:S05]  /*9540*/  BSYNC.RECONVERGENT B0 ;  /* 0x0000000000007941 */ /* 0x000fea0003800200 */
.L_x_851:
[----:B------:R0:W-:Y:S01]  /*9550*/  STG.E.U8 desc[UR36][R2.64], R0 ;  /* 0x0000000002007986 */ /* 0x0001e2000c101124 */
[----:B------:R-:W-:Y:S05]  /*9560*/  BRA `(.L_x_837) ;  /* 0x0000000400b87947 */ /* 0x000fea0003800000 */
.L_x_845:
        /* <DEDUP_REMOVED lines=22> */
.L_x_855:
[----:B------:R-:W-:-:S06]  /*96d0*/  HADD2.F32 R5, -RZ, R5.H0_H0 ;  /* 0x20000005ff057230 */ /* 0x000fcc0000004100 */
[----:B------:R-:W0:Y:S02]  /*96e0*/  F2I.U64.TRUNC R4, R5 ;  /* 0x0000000500047311 */ /* 0x000e24000020d800 */
[----:B0-----:R0:W-:Y:S01]  /*96f0*/  STG.E.64 desc[UR36][R2.64], R4 ;  /* 0x0000000402007986 */ /* 0x0011e2000c101b24 */
[----:B------:R-:W-:Y:S05]  /*9700*/  BRA `(.L_x_837) ;  /* 0x0000000400507947 */ /* 0x000fea0003800000 */
.L_x_854:
[----:B------:R-:W-:-:S06]  /*9710*/  HADD2.F32 R5, -RZ, R5.H0_H0 ;  /* 0x20000005ff057230 */ /* 0x000fcc0000004100 */
[----:B------:R-:W0:Y:S02]  /*9720*/  F2I.FTZ.U32.TRUNC.NTZ R5, R5 ;  /* 0x0000000500057305 */ /* 0x000e24000021f000 */
[----:B0-----:R0:W-:Y:S01]  /*9730*/  STG.E desc[UR36][R2.64], R5 ;  /* 0x0000000502007986 */ /* 0x0011e2000c101924 */
[----:B------:R-:W-:Y:S05]  /*9740*/  BRA `(.L_x_837) ;  /* 0x0000000400407947 */ /* 0x000fea0003800000 */
.L_x_844:
        /* <DEDUP_REMOVED lines=11> */
.L_x_857:
[----:B------:R-:W-:Y:S01]  /*9800*/  HADD2.F32 R5, -RZ, R5.H0_H0 ;  /* 0x20000005ff057230 */ /* 0x000fe20000004100 */
[----:B------:R-:W-:-:S04]  /*9810*/  CS2R R6, SRZ ;  /* 0x0000000000067805 */ /* 0x000fc8000001ff00 */
[----:B------:R-:W-:-:S06]  /*9820*/  FMUL.FTZ R5, R5, 1 ;  /* 0x3f80000005057820 */ /* 0x000fcc0000410000 */
[----:B------:R-:W0:Y:S02]  /*9830*/  F2F.F64.F32 R4, R5 ;  /* 0x0000000500047310 */ /* 0x000e240000201800 */
[----:B0-----:R0:W-:Y:S01]  /*9840*/  STG.E.128 desc[UR36][R2.64], R4 ;  /* 0x0000000402007986 */ /* 0x0011e2000c101d24 */
[----:B------:R-:W-:Y:S05]  /*9850*/  BRA `(.L_x_837) ;  /* 0x0000000000fc7947 */ /* 0x000fea0003800000 */
.L_x_856:
[----:B------:R-:W-:-:S09]  /*9860*/  UISETP.NE.AND UP0, UPT, UR4, 0xf, UPT ;  /* 0x0000000f0400788c */ /* 0x000fd2000bf05270 */
[----:B------:R-:W-:Y:S05]  /*9870*/  BRA.U !UP0, `(.L_x_858) ;  /* 0x0000000108e87547 */ /* 0x000fea000b800000 */
[----:B------:R-:W-:-:S09]  /*9880*/  UISETP.NE.AND UP0, UPT, UR4, 0x17, UPT ;  /* 0x000000170400788c */ /* 0x000fd2000bf05270 */
[----:B------:R-:W-:Y:S05]  /*9890*/  BRA.U !UP0, `(.L_x_859) ;  /* 0x0000000108907547 */ /* 0x000fea000b800000 */
[----:B------:R-:W-:-:S09]  /*98a0*/  UISETP.NE.AND UP0, UPT, UR4, 0x18, UPT ;  /* 0x000000180400788c */ /* 0x000fd2000bf05270 */
[----:B------:R-:W-:Y:S05]  /*98b0*/  BRA.U !UP0, `(.L_x_860) ;  /* 0x0000000108447547 */ /* 0x000fea000b800000 */
.L_x_836:
[----:B------:R-:W-:Y:S01]  /*98c0*/  MOV R0, 0x0 ;  /* 0x0000000000007802 */ /* 0x000fe20000000f00 */
[----:B------:R-:W0:Y:S01]  /*98d0*/  LDCU.64 UR4, c[0x4][0x128] ;  /* 0x01002500ff0477ac */ /* 0x000e220008000a00 */
[----:B------:R-:W-:Y:S02]  /*98e0*/  HFMA2 R8, -RZ, RZ, 0, 6.020069122314453125e-06 ;  /* 0x00000065ff087431 */ /* 0x000fe400000001ff */
[----:B------:R-:W-:Y:S01]  /*98f0*/  IMAD.MOV.U32 R12, RZ, RZ, 0x1 ;  /* 0x00000001ff0c7424 */ /* 0x000fe200078e00ff */
[----:B------:R1:W2:Y:S01]  /*9900*/  LDC.64 R2, c[0x4][R0] ;  /* 0x0100000000027b82 */ /* 0x0002a20000000a00 */
[----:B------:R-:W3:Y:S01]  /*9910*/  LDCU.64 UR6, c[0x4][0x130] ;  /* 0x01002600ff0677ac */ /* 0x000ee20008000a00 */
[----:B------:R-:W-:Y:S01]  /*9920*/  MOV R13, RZ ;  /* 0x000000ff000d7202 */ /* 0x000fe20000000f00 */
[----:B------:R-:W4:Y:S01]  /*9930*/  LDCU.64 UR8, c[0x4][0x30] ;  /* 0x01000600ff0877ac */ /* 0x000f220008000a00 */
[----:B0-----:R-:W-:Y:S01]  /*9940*/  MOV R4, UR4 ;  /* 0x0000000400047c02 */ /* 0x001fe20008000f00 */
[----:B------:R-:W-:Y:S01]  /*9950*/  IMAD.U32 R5, RZ, RZ, UR5 ;  /* 0x00000005ff057e24 */ /* 0x000fe2000f8e00ff */
[----:B---3--:R-:W-:Y:S01]  /*9960*/  MOV R6, UR6 ;  /* 0x0000000600067c02 */ /* 0x008fe20008000f00 */
[----:B------:R-:W-:Y:S01]  /*9970*/  IMAD.U32 R7, RZ, RZ, UR7 ;  /* 0x00000007ff077e24 */ /* 0x000fe2000f8e00ff */
[----:B----4-:R-:W-:Y:S01]  /*9980*/  MOV R10, UR8 ;  /* 0x00000008000a7c02 */ /* 0x010fe20008000f00 */
[----:B-1----:R-:W-:-:S07]  /*9990*/  IMAD.U32 R11, RZ, RZ, UR9 ;  /* 0x00000009ff0b7e24 */ /* 0x002fce000f8e00ff */
[----:B------:R-:W-:-:S07]  /*99a0*/  LEPC R20, `(.L_x_861) ;  /* 0x000000001014794e */ /* 0x000fce0000000000 */
[----:B--2---:R-:W-:Y:S05]  /*99b0*/  CALL.ABS.NOINC R2 ;  /* 0x0000000002007343 */ /* 0x004fea0003c00000 */
.L_x_861:
[----:B------:R-:W-:Y:S05]  /*99c0*/  BRA `(.L_x_837) ;  /* 0x0000000000a07947 */ /* 0x000fea0003800000 */
.L_x_860:
[----:B------:R-:W-:Y:S01]  /*99d0*/  HADD2.F32 R7, -RZ, R5.H0_H0 ;  /* 0x20000005ff077230 */ /* 0x000fe20000004100 */
        /* <DEDUP_REMOVED lines=12> */
.L_x_863:
[----:B------:R-:W-:Y:S05]  /*9aa0*/  BSYNC.RECONVERGENT B0 ;  /* 0x0000000000007941 */ /* 0x000fea0003800200 */
.L_x_862:
[----:B------:R-:W-:-:S05]  /*9ab0*/  LOP3.LUT R5, R0, 0x80, R5, 0xf8, !PT ;  /* 0x0000008000057812 */ /* 0x000fca00078ef805 */
[----:B------:R0:W-:Y:S01]  /*9ac0*/  STG.E.U8 desc[UR36][R2.64], R5 ;  /* 0x0000000502007986 */ /* 0x0001e2000c101124 */
[----:B------:R-:W-:Y:S05]  /*9ad0*/  BRA `(.L_x_837) ;  /* 0x00000000005c7947 */ /* 0x000fea0003800000 */
.L_x_859:
        /* <DEDUP_REMOVED lines=12> */
.L_x_865:
[----:B------:R-:W-:Y:S01]  /*9ba0*/  HFMA2 R0, -RZ, RZ, 0, 7.569789886474609375e-06 ;  /* 0x0000007fff007431 */ /* 0x000fe200000001ff */
[----:B------:R-:W-:-:S04]  /*9bb0*/  ISETP.GT.U32.AND P0, PT, R4, 0x7f800000, PT ;  /* 0x7f8000000400780c */ /* 0x000fc80003f04070 */
[----:B------:R-:W-:-:S09]  /*9bc0*/  SEL R0, R0, 0x7c, P0 ;  /* 0x0000007c00007807 */ /* 0x000fd20000000000 */
.L_x_866:
[----:B------:R-:W-:Y:S05]  /*9bd0*/  BSYNC.RECONVERGENT B0 ;  /* 0x0000000000007941 */ /* 0x000fea0003800200 */
.L_x_864:
[----:B------:R-:W-:-:S04]  /*9be0*/  SHF.R.U32.HI R5, RZ, 0x18, R5 ;  /* 0x00000018ff057819 */ /* 0x000fc80000011605 */
[----:B------:R-:W-:-:S05]  /*9bf0*/  LOP3.LUT R5, R0, 0x80, R5, 0xf8, !PT ;  /* 0x0000008000057812 */ /* 0x000fca00078ef805 */
[----:B------:R0:W-:Y:S01]  /*9c00*/  STG.E.U8 desc[UR36][R2.64], R5 ;  /* 0x0000000502007986 */ /* 0x0001e2000c101124 */
[----:B------:R-:W-:Y:S05]  /*9c10*/  BRA `(.L_x_837) ;  /* 0x00000000000c7947 */ /* 0x000fea0003800000 */
.L_x_858:
[----:B------:R-:W-:-:S05]  /*9c20*/  HADD2.F32 R0, -RZ, R5.H0_H0 ;  /* 0x20000005ff007230 */ /* 0x000fca0000004100 */
[----:B------:R-:W-:-:S05]  /*9c30*/  F2FP.BF16.F32.PACK_AB R0, RZ, R0 ;  /* 0x00000000ff00723e */ /* 0x000fca00000010ff */
[----:B------:R0:W-:Y:S02]  /*9c40*/  STG.E.U16 desc[UR36][R2.64], R0 ;  /* 0x0000000002007986 */ /* 0x0001e4000c101524 */
.L_x_837:
[----:B------:R-:W-:-:S07]  /*9c50*/  VIADD R17, R17, 0x80 ;  /* 0x0000008011117836 */ /* 0x000fce0000000000 */
.L_x_797:
[----:B------:R-:W-:Y:S05]  /*9c60*/  BSYNC.RECONVERGENT B6 ;  /* 0x0000000000067941 */ /* 0x000fea0003800200 */
.L_x_796:
[----:B------:R-:W5:Y:S02]  /*9c70*/  LDCU UR4, c[0x0][0x380] ;  /* 0x00007000ff0477ac */ /* 0x000f640008000800 */
[----:B-----5:R-:W-:-:S13]  /*9c80*/  ISETP.GE.AND P0, PT, R17, UR4, PT ;  /* 0x0000000411007c0c */ /* 0x020fda000bf06270 */
[----:B------:R-:W-:Y:S05]  /*9c90*/  @P0 EXIT ;  /* 0x000000000000094d */ /* 0x000fea0003800000 */
[----:B------:R-:W5:Y:S01]  /*9ca0*/  LDCU UR4, c[0x0][0x388] ;  /* 0x00007100ff0477ac */ /* 0x000f620008000800 */
[----:B0-----:R-:W-:Y:S01]  /*9cb0*/  MOV R0, RZ ;  /* 0x000000ff00007202 */ /* 0x001fe20000000f00 */
        /* <DEDUP_REMOVED lines=301> */
.L_x_867:
        /* <DEDUP_REMOVED lines=20> */
.L_x_871:
[----:B------:R-:W2:Y:S02]  /*b0d0*/  LDG.E.U8 R2, desc[UR36][R2.64] ;  /* 0x0000002402027981 */ /* 0x000ea4000c1e1100 */
[----:B--2---:R-:W-:-:S04]  /*b0e0*/  I2FP.F32.U32 R0, R2 ;  /* 0x0000000200007245 */ /* 0x004fc80000201000 */
[----:B------:R-:W-:Y:S01]  /*b0f0*/  F2FP.F16.F32.PACK_AB R0, RZ, R0 ;  /* 0x00000000ff00723e */ /* 0x000fe200000000ff */
[----:B------:R-:W-:Y:S06]  /*b100*/  BRA `(.L_x_873) ;  /* 0x0000000c009c7947 */ /* 0x000fec0003800000 */
.L_x_870:
        /* <DEDUP_REMOVED lines=10> */
.L_x_875:
[----:B------:R-:W2:Y:S02]  /*b1b0*/  LDG.E R2, desc[UR36][R2.64] ;  /* 0x0000002402027981 */ /* 0x000ea4000c1e1900 */
[----:B--2---:R-:W-:-:S04]  /*b1c0*/  I2FP.F32.S32 R0, R2 ;  /* 0x0000000200007245 */ /* 0x004fc80000201400 */
[----:B------:R-:W-:Y:S01]  /*b1d0*/  F2FP.F16.F32.PACK_AB R0, RZ, R0 ;  /* 0x00000000ff00723e */ /* 0x000fe200000000ff */
[----:B------:R-:W-:Y:S06]  /*b1e0*/  BRA `(.L_x_873) ;  /* 0x0000000c00647947 */ /* 0x000fec0003800000 */
.L_x_874:
[----:B------:R-:W2:Y:S02]  /*b1f0*/  LDG.E.U16 R2, desc[UR36][R2.64] ;  /* 0x0000002402027981 */ /* 0x000ea4000c1e1500 */
[----:B--2---:R-:W0:Y:S02]  /*b200*/  I2F.S16 R0, R2 ;  /* 0x0000000200007306 */ /* 0x004e240000101400 */
[----:B0-----:R-:W-:Y:S01]  /*b210*/  F2FP.F16.F32.PACK_AB R0, RZ, R0 ;  /* 0x00000000ff00723e */ /* 0x001fe200000000ff */
[----:B------:R-:W-:Y:S06]  /*b220*/  BRA `(.L_x_873) ;  /* 0x0000000c00547947 */ /* 0x000fec0003800000 */
.L_x_869:
        /* <DEDUP_REMOVED lines=9> */
.L_x_877:
[----:B------:R1:W5:Y:S01]  /*b2c0*/  LDG.E.U16 R0, desc[UR36][R2.64] ;  /* 0x0000002402007981 */ /* 0x000362000c1e1500 */
[----:B------:R-:W-:Y:S05]  /*b2d0*/  BRA `(.L_x_873) ;  /* 0x0000000c00287947 */ /* 0x000fea0003800000 */
.L_x_876:
        /* <DEDUP_REMOVED lines=9> */
.L_x_879:
[----:B------:R0:W5:Y:S01]  /*b370*/  LDG.E.U16 R0, desc[UR36][R2.64] ;  /* 0x0000002402007981 */ /* 0x000162000c1e1500 */
[----:B------:R-:W-:Y:S05]  /*b380*/  BRA `(.L_x_873) ;  /* 0x0000000800fc7947 */ /* 0x000fea0003800000 */
.L_x_878:
        /* <DEDUP_REMOVED lines=12> */
.L_x_868:
        /* <DEDUP_REMOVED lines=13> */
.L_x_882:
        /* <DEDUP_REMOVED lines=12> */
.L_x_881:
        /* <DEDUP_REMOVED lines=12> */
[----:B0-----:R-:W-:-:S04]  /*b6a0*/  IADD3 R5, PT, PT, -R5, RZ, RZ ;  /* 0x000000ff05057210 */ /* 0x001fc80007ffe1ff */
[----:B------:R-:W-:-:S05]  /*b6b0*/  VIADDMNMX.U32 R5, R5, R6, 0x4, !PT ;  /* 0x0000000405057446 */ /* 0x000fca0007800006 */
[----:B------:R-:W-:-:S05]  /*b6c0*/  VIADD R5, R5, 0xfffffffc ;  /* 0xfffffffc05057836 */ /* 0x000fca0000000000 */
[C---:B------:R-:W-:Y:S02]  /*b6d0*/  SHF.L.U32 R6, R4.reuse, R5, RZ ;  /* 0x0000000504067219 */ /* 0x040fe400000006ff */
[----:B------:R-:W-:Y:S01]  /*b6e0*/  SHF.L.U32 R7, R5, 0x17, RZ ;  /* 0x0000001705077819 */ /* 0x000fe200000006ff */
        /* <DEDUP_REMOVED lines=10> */
.L_x_884:
[----:B------:R-:W2:Y:S02]  /*b790*/  LDG.E.U8 R2, desc[UR36][R2.64] ;  /* 0x0000002402027981 */ /* 0x000ea4000c1e1100 */
[C---:B--2---:R-:W-:Y:S01]  /*b7a0*/  IMAD.SHL.U32 R0, R2.reuse, 0x2000000, RZ ;  /* 0x0200000002007824 */ /* 0x044fe200078e00ff */
[----:B------:R-:W-:-:S04]  /*b7b0*/  SHF.L.U32 R5, R2, 0x8, RZ ;  /* 0x0000000802057819 */ /* 0x000fc800000006ff */
        /* <DEDUP_REMOVED lines=10> */
.L_x_883:
[----:B------:R-:W2:Y:S02]  /*b860*/  LDG.E.U16 R0, desc[UR36][R2.64] ;  /* 0x0000002402007981 */ /* 0x000ea4000c1e1500 */
[----:B--2---:R-:W-:-:S05]  /*b870*/  IMAD.U32 R0, R0, 0x10000, RZ ;  /* 0x0001000000007824 */ /* 0x004fca00078e00ff */
[----:B------:R-:W-:Y:S01]  /*b880*/  F2FP.F16.F32.PACK_AB R0, RZ, R0 ;  /* 0x00000000ff00723e */ /* 0x000fe200000000ff */
[----:B------:R-:W-:Y:S06]  /*b890*/  BRA `(.L_x_873) ;  /* 0x0000000400b87947 */ /* 0x000fec0003800000 */
.L_x_880:
        /* <DEDUP_REMOVED lines=12> */
.L_x_887:
        /* <DEDUP_REMOVED lines=21> */
.L_x_891:
[----:B------:R-:W-:Y:S05]  /*bab0*/  BSYNC.RECONVERGENT B1 ;  /* 0x0000000000017941 */ /* 0x000fea0003800200 */
.L_x_890:
[----:B------:R-:W-:Y:S02]  /*bac0*/  SHF.L.U32 R0, R0, 0x14, RZ ;  /* 0x0000001400007819 */ /* 0x000fe400000006ff */
[----:B------:R-:W-:-:S04]  /*bad0*/  LEA R2, R2, 0x3b800000, 0x17 ;  /* 0x3b80000002027811 */ /* 0x000fc800078eb8ff */
[----:B------:R-:W-:-:S07]  /*bae0*/  LOP3.LUT R0, R2, R0, R7, 0xfe, !PT ;  /* 0x0000000002007212 */ /* 0x000fce00078efe07 */
.L_x_889:
[----:B------:R-:W-:Y:S05]  /*baf0*/  BSYNC.RECONVERGENT B0 ;  /* 0x0000000000007941 */ /* 0x000fea0003800200 */
.L_x_888:
[----:B------:R-:W-:Y:S01]  /*bb00*/  F2FP.F16.F32.PACK_AB R0, RZ, R0 ;  /* 0x00000000ff00723e */ /* 0x000fe200000000ff */
[----:B------:R-:W-:Y:S06]  /*bb10*/  BRA `(.L_x_873) ;  /* 0x0000000400187947 */ /* 0x000fec0003800000 */
.L_x_886:
        /* <DEDUP_REMOVED lines=21> */
.L_x_895:
[----:B------:R-:W-:Y:S05]  /*bc70*/  BSYNC.RECONVERGENT B1 ;  /* 0x0000000000017941 */ /* 0x000fea0003800200 */
.L_x_894:
[----:B------:R-:W-:Y:S01]  /*bc80*/  IMAD.SHL.U32 R0, R0, 0x200000, RZ ;  /* 0x0020000000007824 */ /* 0x000fe200078e00ff */
[----:B------:R-:W-:-:S04]  /*bc90*/  LEA R2, R2, 0x37800000, 0x17 ;  /* 0x3780000002027811 */ /* 0x000fc800078eb8ff */
[----:B------:R-:W-:-:S07]  /*bca0*/  LOP3.LUT R0, R2, R0, R7, 0xfe, !PT ;  /* 0x0000000002007212 */ /* 0x000fce00078efe07 */
.L_x_893:
[----:B------:R-:W-:Y:S05]  /*bcb0*/  BSYNC.RECONVERGENT B0 ;  /* 0x0000000000007941 */ /* 0x000fea0003800200 */
.L_x_892:
[----:B------:R-:W-:Y:S01]  /*bcc0*/  F2FP.F16.F32.PACK_AB R0, RZ, R0 ;  /* 0x00000000ff00723e */ /* 0x000fe200000000ff */
[----:B------:R-:W-:Y:S06]  /*bcd0*/  BRA `(.L_x_873) ;  /* 0x0000000000a87947 */ /* 0x000fec0003800000 */
.L_x_885:
        /* <DEDUP_REMOVED lines=12> */
[----:B------:R-:W-:Y:S01]  /*bda0*/  @!P0 IMAD.MOV.U32 R0, RZ, RZ, 0x7f800001 ;  /* 0x7f800001ff008424 */ /* 0x000fe200078e00ff */
[----:B------:R-:W-:-:S07]  /*bdb0*/  @P0 SHF.L.U32 R0, R2, 0x17, RZ ;  /* 0x0000001702000819 */ /* 0x000fce00000006ff */
.L_x_899:
[----:B------:R-:W-:Y:S05]  /*bdc0*/  BSYNC.RECONVERGENT B0 ;  /* 0x0000000000007941 */ /* 0x000fea0003800200 */
.L_x_898:
[----:B------:R-:W-:Y:S01]  /*bdd0*/  F2FP.F16.F32.PACK_AB R0, RZ, R0 ;  /* 0x00000000ff00723e */ /* 0x000fe200000000ff */
[----:B------:R-:W-:Y:S06]  /*bde0*/  BRA `(.L_x_873) ;  /* 0x0000000000647947 */ /* 0x000fec0003800000 */
.L_x_872:
        /* <DEDUP_REMOVED lines=10> */
[----:B---3--:R-:W-:Y:S01]  /*be90*/  IMAD.U32 R6, RZ, RZ, UR6 ;  /* 0x00000006ff067e24 */ /* 0x008fe2000f8e00ff */
[----:B------:R-:W-:Y:S01]  /*bea0*/  MOV R7, UR7 ;  /* 0x0000000700077c02 */ /* 0x000fe20008000f00 */
[----:B----4-:R-:W-:Y:S01]  /*beb0*/  IMAD.U32 R10, RZ, RZ, UR8 ;  /* 0x00000008ff0a7e24 */ /* 0x010fe2000f8e00ff */
[----:B-1----:R-:W-:-:S07]  /*bec0*/  MOV R11, UR9 ;  /* 0x00000009000b7c02 */ /* 0x002fce0008000f00 */
[----:B------:R-:W-:-:S07]  /*bed0*/  LEPC R20, `(.L_x_900) ;  /* 0x000000001014794e */ /* 0x000fce0000000000 */
[----:B--2---:R-:W-:Y:S05]  /*bee0*/  CALL.ABS.NOINC R2 ;  /* 0x0000000002007343 */ /* 0x004fea0003c00000 */
.L_x_900:
[----:B------:R-:W-:Y:S01]  /*bef0*/  PRMT R0, RZ, 0x7610, R0 ;  /* 0x00007610ff007816 */ /* 0x000fe20000000000 */
[----:B------:R-:W-:Y:S06]  /*bf00*/  BRA `(.L_x_873) ;  /* 0x00000000001c7947 */ /* 0x000fec0003800000 */
.L_x_897:
[----:B------:R-:W2:Y:S02]  /*bf10*/  LDG.E.64 R2, desc[UR36][R2.64] ;  /* 0x0000002402027981 */ /* 0x000ea4000c1e1b00 */
[----:B--2---:R-:W0:Y:S02]  /*bf20*/  I2F.U64 R0, R2 ;  /* 0x0000000200007312 */ /* 0x004e240000301000 */
[----:B0-----:R-:W-:Y:S01]  /*bf30*/  F2FP.F16.F32.PACK_AB R0, RZ, R0 ;  /* 0x00000000ff00723e */ /* 0x001fe200000000ff */
[----:B------:R-:W-:Y:S06]  /*bf40*/  BRA `(.L_x_873) ;  /* 0x00000000000c7947 */ /* 0x000fec0003800000 */
.L_x_896:
[----:B------:R-:W2:Y:S02]  /*bf50*/  LDG.E R2, desc[UR36][R2.64] ;  /* 0x0000002402027981 */ /* 0x000ea4000c1e1900 */
[----:B--2---:R-:W-:-:S04]  /*bf60*/  I2FP.F32.U32 R0, R2 ;  /* 0x0000000200007245 */ /* 0x004fc80000201000 */
[----:B------:R-:W-:-:S07]  /*bf70*/  F2FP.F16.F32.PACK_AB R0, RZ, R0 ;  /* 0x00000000ff00723e */ /* 0x000fce00000000ff */
.L_x_873:
[----:B-----5:R-:W-:Y:S01]  /*bf80*/  HADD2.F32 R0, -RZ, R0.H0_H0 ;  /* 0x20000000ff007230 */ /* 0x020fe20000004100 */
[----:B01----:R-:W-:Y:S01]  /*bf90*/  MOV R3, 0x42fc0000 ;  /* 0x42fc000000037802 */ /* 0x003fe20000000f00 */
[----:B------:R-:W-:Y:S01]  /*bfa0*/  UPRMT UR4, UR42, 0x9910, URZ ;  /* 0x000099102a047896 */ /* 0x000fe200080000ff */
[----:B------:R-:W-:Y:S02]  /*bfb0*/  MOV R5, 0x363d0ada ;  /* 0x363d0ada00057802 */ /* 0x000fe40000000f00 */
        /* <DEDUP_REMOVED lines=36> */
[----:B0-----:R-:W-:Y:S01]  /*c200*/  STG.E.U8 desc[UR36][R16.64], R3 ;  /* 0x0000000310007986 */ /* 0x001fe2000c101124 */
[----:B------:R-:W-:Y:S05]  /*c210*/  EXIT ;  /* 0x000000000000794d */ /* 0x000fea0003800000 */
.L_x_904:
[----:B------:R-:W-:-:S06]  /*c220*/  HADD2.F32 R3, -RZ, R5.H0_H0 ;  /* 0x20000005ff037230 */ /* 0x000fcc0000004100 */
[----:B------:R-:W0:Y:S02]  /*c230*/  F2I.S64.TRUNC R2, R3 ;  /* 0x0000000300027311 */ /* 0x000e24000020d900 */
[----:B0-----:R-:W-:Y:S01]  /*c240*/  STG.E.U8 desc[UR36][R16.64], R2 ;  /* 0x0000000210007986 */ /* 0x001fe2000c101124 */
[----:B------:R-:W-:Y:S05]  /*c250*/  EXIT ;  /* 0x000000000000794d */ /* 0x000fea0003800000 */
.L_x_903:
        /* <DEDUP_REMOVED lines=8> */
[----:B0-----:R-:W-:Y:S01]  /*c2e0*/  STG.E.64 desc[UR36][R16.64], R2 ;  /* 0x0000000210007986 */ /* 0x001fe2000c101b24 */
[----:B------:R-:W-:Y:S05]  /*c2f0*/  EXIT ;  /* 0x000000000000794d */ /* 0x000fea0003800000 */
.L_x_907:
[----:B------:R-:W-:-:S06]  /*c300*/  HADD2.F32 R5, -RZ, R5.H0_H0 ;  /* 0x20000005ff057230 */ /* 0x000fcc0000004100 */
[----:B------:R-:W0:Y:S02]  /*c310*/  F2I.FTZ.TRUNC.NTZ R5, R5 ;  /* 0x0000000500057305 */ /* 0x000e24000021f100 */
[----:B0-----:R-:W-:Y:S01]  /*c320*/  STG.E desc[UR36][R16.64], R5 ;  /* 0x0000000510007986 */ /* 0x001fe2000c101924 */
[----:B------:R-:W-:Y:S05]  /*c330*/  EXIT ;  /* 0x000000000000794d */ /* 0x000fea0003800000 */
.L_x_906:
[----:B------:R-:W-:-:S06]  /*c340*/  HADD2.F32 R5, -RZ, R5.H0_H0 ;  /* 0x20000005ff057230 */ /* 0x000fcc0000004100 */
[----:B------:R-:W0:Y:S02]  /*c350*/  F2I.FTZ.TRUNC.NTZ R5, R5 ;  /* 0x0000000500057305 */ /* 0x000e24000021f100 */
[----:B0-----:R-:W-:Y:S01]  /*c360*/  STG.E.U16 desc[UR36][R16.64], R5 ;  /* 0x0000000510007986 */ /* 0x001fe2000c101524 */
[----:B------:R-:W-:Y:S05]  /*c370*/  EXIT ;  /* 0x000000000000794d */ /* 0x000fea0003800000 */
.L_x_902:
[----:B------:R-:W-:-:S09]  /*c380*/  UISETP.GT.AND UP0, UPT, UR4, 0x6, UPT ;  /* 0x000000060400788c */ /* 0x000fd2000bf04270 */
[----:B------:R-:W-:Y:S05]  /*c390*/  BRA.U UP0, `(.L_x_908) ;  /* 0x0000000100247547 */ /* 0x000fea000b800000 */
[----:B------:R-:W-:-:S09]  /*c3a0*/  UISETP.NE.AND UP0, UPT, UR4, 0x5, UPT ;  /* 0x000000050400788c */ /* 0x000fd2000bf05270 */
[----:B------:R-:W-:Y:S05]  /*c3b0*/  BRA.U !UP0, `(.L_x_909) ;  /* 0x0000000108147547 */ /* 0x000fea000b800000 */
[----:B------:R-:W-:-:S09]  /*c3c0*/  UISETP.NE.AND UP0, UPT, UR4, 0x6, UPT ;  /* 0x000000060400788c */ /* 0x000fd2000bf05270 */
[----:B------:R-:W-:Y:S05]  /*c3d0*/  BRA.U UP0, `(.L_x_905) ;  /* 0x0000000900287547 */ /* 0x000fea000b800000 */
[----:B------:R-:W-:-:S05]  /*c3e0*/  HADD2.F32 R5, -RZ, R5.H0_H0 ;  /* 0x20000005ff057230 */ /* 0x000fca0000004100 */
[----:B------:R-:W-:Y:S01]  /*c3f0*/  STG.E desc[UR36][R16.64], R5 ;  /* 0x0000000510007986 */ /* 0x000fe2000c101924 */
[----:B------:R-:W-:Y:S05]  /*c400*/  EXIT ;  /* 0x000000000000794d */ /* 0x000fea0003800000 */
.L_x_909:
[----:B------:R-:W-:Y:S01]  /*c410*/  STG.E.U16 desc[UR36][R16.64], R5 ;  /* 0x0000000510007986 */ /* 0x000fe2000c101524 */
[----:B------:R-:W-:Y:S05]  /*c420*/  EXIT ;  /* 0x000000000000794d */ /* 0x000fea0003800000 */
.L_x_908:
        /* <DEDUP_REMOVED lines=8> */
[----:B------:R-:W-:Y:S01]  /*c4b0*/  STG.E.64 desc[UR36][R16.64], R2 ;  /* 0x0000000210007986 */ /* 0x000fe2000c101b24 */
[----:B------:R-:W-:Y:S05]  /*c4c0*/  EXIT ;  /* 0x000000000000794d */ /* 0x000fea0003800000 */
.L_x_911:
[----:B------:R-:W-:-:S05]  /*c4d0*/  HADD2.F32 R0, -RZ, R5.H0_H0 ;  /* 0x20000005ff007230 */ /* 0x000fca0000004100 */
[----:B------:R-:W-:-:S04]  /*c4e0*/  F2FP.F16.F32.PACK_AB R0, RZ, R0 ;  /* 0x00000000ff00723e */ /* 0x000fc800000000ff */
[----:B------:R-:W-:-:S05]  /*c4f0*/  PRMT R0, R0, 0x5410, RZ ;  /* 0x0000541000007816 */ /* 0x000fca00000000ff */
[----:B------:R-:W-:Y:S01]  /*c500*/  STG.E desc[UR36][R16.64], R0 ;  /* 0x0000000010007986 */ /* 0x000fe2000c101924 */
[----:B------:R-:W-:Y:S05]  /*c510*/  EXIT ;  /* 0x000000000000794d */ /* 0x000fea0003800000 */
.L_x_910:
[----:B------:R-:W-:-:S05]  /*c520*/  HADD2.F32 R2, -RZ, R5.H0_H0 ;  /* 0x20000005ff027230 */ /* 0x000fca0000004100 */
[----:B------:R-:W-:-:S06]  /*c530*/  FMUL.FTZ R2, R2, 1 ;  /* 0x3f80000002027820 */ /* 0x000fcc0000410000 */
[----:B------:R-:W0:Y:S02]  /*c540*/  F2F.F64.F32 R2, R2 ;  /* 0x0000000200027310 */ /* 0x000e240000201800 */
[----:B0-----:R-:W-:Y:S01]  /*c550*/  STG.E.64 desc[UR36][R16.64], R2 ;  /* 0x0000000210007986 */ /* 0x001fe2000c101b24 */
[----:B------:R-:W-:Y:S05]  /*c560*/  EXIT ;  /* 0x000000000000794d */ /* 0x000fea0003800000 */
.L_x_901:
        /* <DEDUP_REMOVED lines=12> */
[----:B0-----:R-:W-:Y:S01]  /*c630*/  STG.E.U16 desc[UR36][R16.64], R3 ;  /* 0x0000000310007986 */ /* 0x001fe2000c101524 */
[----:B------:R-:W-:Y:S05]  /*c640*/  EXIT ;  /* 0x000000000000794d */ /* 0x000fea0003800000 */
.L_x_915:
        /* <DEDUP_REMOVED lines=17> */
.L_x_918:
[----:B------:R-:W-:-:S04]  /*c760*/  SHF.R.U32.HI R3, RZ, 0x18, R3 ;  /* 0x00000018ff037819 */ /* 0x000fc80000011603 */
[----:B------:R-:W-:-:S04]  /*c770*/  LOP3.LUT R0, R0, 0x80, R3, 0xf8, !PT ;  /* 0x0000008000007812 */ /* 0x000fc800078ef803 */
[----:B------:R-:W-:-:S07]  /*c780*/  PRMT R8, R0, 0x7610, R8 ;  /* 0x0000761000087816 */ /* 0x000fce0000000008 */
.L_x_917:
[----:B------:R-:W-:Y:S05]  /*c790*/  BSYNC.RECONVERGENT B0 ;  /* 0x0000000000007941 */ /* 0x000fea0003800200 */
.L_x_916:
[----:B------:R-:W-:Y:S01]  /*c7a0*/  STG.E.U8 desc[UR36][R16.64], R8 ;  /* 0x0000000810007986 */ /* 0x000fe2000c101124 */
[----:B------:R-:W-:Y:S05]  /*c7b0*/  EXIT ;  /* 0x000000000000794d */ /* 0x000fea0003800000 */
.L_x_914:
        /* <DEDUP_REMOVED lines=17> */
.L_x_921:
[----:B------:R-:W-:-:S04]  /*c8d0*/  SHF.R.U32.HI R3, RZ, 0x18, R3 ;  /* 0x00000018ff037819 */ /* 0x000fc80000011603 */
[----:B------:R-:W-:-:S04]  /*c8e0*/  LOP3.LUT R0, R0, 0x80, R3, 0xf8, !PT ;  /* 0x0000008000007812 */ /* 0x000fc800078ef803 */
[----:B------:R-:W-:-:S07]  /*c8f0*/  PRMT R8, R0, 0x7610, R8 ;  /* 0x0000761000087816 */ /* 0x000fce0000000008 */
.L_x_920:
[----:B------:R-:W-:Y:S05]  /*c900*/  BSYNC.RECONVERGENT B0 ;  /* 0x0000000000007941 */ /* 0x000fea0003800200 */
.L_x_919:
[----:B------:R-:W-:Y:S01]  /*c910*/  STG.E.U8 desc[UR36][R16.64], R8 ;  /* 0x0000000810007986 */ /* 0x000fe2000c101124 */
[----:B------:R-:W-:Y:S05]  /*c920*/  EXIT ;  /* 0x000000000000794d */ /* 0x000fea0003800000 */
.L_x_913:
[----:B------:R-:W-:-:S09]  /*c930*/  UISETP.NE.AND UP0, UPT, UR4, 0x1c, UPT ;  /* 0x0000001c0400788c */ /* 0x000fd2000bf05270 */
[----:B------:R-:W-:Y:S05]  /*c940*/  BRA.U !UP0, `(.L_x_922) ;  /* 0x0000000108607547 */ /* 0x000fea000b800000 */
[----:B------:R-:W-:-:S09]  /*c950*/  UISETP.NE.AND UP0, UPT, UR4, 0x1d, UPT ;  /* 0x0000001d0400788c */ /* 0x000fd2000bf05270 */
[----:B------:R-:W-:Y:S05]  /*c960*/  BRA.U !UP0, `(.L_x_923) ;  /* 0x0000000108487547 */ /* 0x000fea000b800000 */
[----:B------:R-:W-:-:S09]  /*c970*/  UISETP.NE.AND UP0, UPT, UR4, 0x2c, UPT ;  /* 0x0000002c0400788c */ /* 0x000fd2000bf05270 */
[----:B------:R-:W-:Y:S05]  /*c980*/  BRA.U UP0, `(.L_x_905) ;  /* 0x0000000100bc7547 */ /* 0x000fea000b800000 */
[----:B------:R-:W-:Y:S02]  /*c990*/  HADD2.F32 R5, -RZ, R5.H0_H0 ;  /* 0x20000005ff057230 */ /* 0x000fe40000004100 */
        /* <DEDUP_REMOVED lines=15> */
.L_x_923:
[----:B------:R-:W-:-:S06]  /*ca90*/  HADD2.F32 R2, -RZ, R5.H0_H0 ;  /* 0x20000005ff027230 */ /* 0x000fcc0000004100 */
[----:B------:R-:W0:Y:S02]  /*caa0*/  F2I.U64.TRUNC R2, R2 ;  /* 0x0000000200027311 */ /* 0x000e24000020d800 */
[----:B0-----:R-:W-:Y:S01]  /*cab0*/  STG.E.64 desc[UR36][R16.64], R2 ;  /* 0x0000000210007986 */ /* 0x001fe2000c101b24 */
[----:B------:R-:W-:Y:S05]  /*cac0*/  EXIT ;  /* 0x000000000000794d */ /* 0x000fea0003800000 */
.L_x_922:
[----:B------:R-:W-:-:S06]  /*cad0*/  HADD2.F32 R5, -RZ, R5.H0_H0 ;  /* 0x20000005ff057230 */ /* 0x000fcc0000004100 */
[----:B------:R-:W0:Y:S02]  /*cae0*/  F2I.FTZ.U32.TRUNC.NTZ R5, R5 ;  /* 0x0000000500057305 */ /* 0x000e24000021f000 */
[----:B0-----:R-:W-:Y:S01]  /*caf0*/  STG.E desc[UR36][R16.64], R5 ;  /* 0x0000000510007986 */ /* 0x001fe2000c101924 */
[----:B------:R-:W-:Y:S05]  /*cb00*/  EXIT ;  /* 0x000000000000794d */ /* 0x000fea0003800000 */
.L_x_912:
        /* <DEDUP_REMOVED lines=9> */
[----:B------:R-:W-:Y:S01]  /*cba0*/  STG.E.U8 desc[UR36][R16.64], R3 ;  /* 0x0000000310007986 */ /* 0x000fe2000c101124 */
[----:B------:R-:W-:Y:S05]  /*cbb0*/  EXIT ;  /* 0x000000000000794d */ /* 0x000fea0003800000 */
.L_x_925:
[----:B------:R-:W-:Y:S01]  /*cbc0*/  HADD2.F32 R5, -RZ, R5.H0_H0 ;  /* 0x20000005ff057230 */ /* 0x000fe20000004100 */
[----:B------:R-:W-:-:S04]  /*cbd0*/  CS2R R6, SRZ ;  /* 0x0000000000067805 */ /* 0x000fc8000001ff00 */
[----:B------:R-:W-:-:S06]  /*cbe0*/  FMUL.FTZ R5, R5, 1 ;  /* 0x3f80000005057820 */ /* 0x000fcc0000410000 */
[----:B------:R-:W0:Y:S02]  /*cbf0*/  F2F.F64.F32 R4, R5 ;  /* 0x0000000500047310 */ /* 0x000e240000201800 */
[----:B0-----:R-:W-:Y:S01]  /*cc00*/  STG.E.128 desc[UR36][R16.64], R4 ;  /* 0x0000000410007986 */ /* 0x001fe2000c101d24 */
[----:B------:R-:W-:Y:S05]  /*cc10*/  EXIT ;  /* 0x000000000000794d */ /* 0x000fea0003800000 */
.L_x_924:
[----:B------:R-:W-:-:S09]  /*cc20*/  UISETP.NE.AND UP0, UPT, UR4, 0xf, UPT ;  /* 0x0000000f0400788c */ /* 0x000fd2000bf05270 */
[----:B------:R-:W-:Y:S05]  /*cc30*/  BRA.U !UP0, `(.L_x_926) ;  /* 0x0000000108e87547 */ /* 0x000fea000b800000 */
[----:B------:R-:W-:-:S09]  /*cc40*/  UISETP.NE.AND UP0, UPT, UR4, 0x17, UPT ;  /* 0x000000170400788c */ /* 0x000fd2000bf05270 */
[----:B------:R-:W-:Y:S05]  /*cc50*/  BRA.U !UP0, `(.L_x_927) ;  /* 0x0000000108907547 */ /* 0x000fea000b800000 */
[----:B------:R-:W-:-:S09]  /*cc60*/  UISETP.NE.AND UP0, UPT, UR4, 0x18, UPT ;  /* 0x000000180400788c */ /* 0x000fd2000bf05270 */
[----:B------:R-:W-:Y:S05]  /*cc70*/  BRA.U !UP0, `(.L_x_928) ;  /* 0x0000000108447547 */ /* 0x000fea000b800000 */
.L_x_905:
        /* <DEDUP_REMOVED lines=16> */
.L_x_929:
[----:B------:R-:W-:Y:S05]  /*cd80*/  EXIT ;  /* 0x000000000000794d */ /* 0x000fea0003800000 */
.L_x_928:
        /* <DEDUP_REMOVED lines=13> */
.L_x_931:
[----:B------:R-:W-:Y:S05]  /*ce60*/  BSYNC.RECONVERGENT B0 ;  /* 0x0000000000007941 */ /* 0x000fea0003800200 */
.L_x_930:
[----:B------:R-:W-:-:S05]  /*ce70*/  LOP3.LUT R3, R0, 0x80, R3, 0xf8, !PT ;  /* 0x0000008000037812 */ /* 0x000fca00078ef803 */
[----:B------:R-:W-:Y:S01]  /*ce80*/  STG.E.U8 desc[UR36][R16.64], R3 ;  /* 0x0000000310007986 */ /* 0x000fe2000c101124 */
[----:B------:R-:W-:Y:S05]  /*ce90*/  EXIT ;  /* 0x000000000000794d */ /* 0x000fea0003800000 */
.L_x_927:
        /* <DEDUP_REMOVED lines=12> */
.L_x_933:
[----:B------:R-:W-:Y:S01]  /*cf60*/  HFMA2 R0, -RZ, RZ, 0, 7.569789886474609375e-06 ;  /* 0x0000007fff007431 */ /* 0x000fe200000001ff */
[----:B------:R-:W-:-:S04]  /*cf70*/  ISETP.GT.U32.AND P0, PT, R2, 0x7f800000, PT ;  /* 0x7f8000000200780c */ /* 0x000fc80003f04070 */
[----:B------:R-:W-:-:S09]  /*cf80*/  SEL R0, R0, 0x7c, P0 ;  /* 0x0000007c00007807 */ /* 0x000fd20000000000 */
.L_x_934:
[----:B------:R-:W-:Y:S05]  /*cf90*/  BSYNC.RECONVERGENT B0 ;  /* 0x0000000000007941 */ /* 0x000fea0003800200 */
.L_x_932:
[----:B------:R-:W-:-:S04]  /*cfa0*/  SHF.R.U32.HI R3, RZ, 0x18, R3 ;  /* 0x00000018ff037819 */ /* 0x000fc80000011603 */
[----:B------:R-:W-:-:S05]  /*cfb0*/  LOP3.LUT R3, R0, 0x80, R3, 0xf8, !PT ;  /* 0x0000008000037812 */ /* 0x000fca00078ef803 */
[----:B------:R-:W-:Y:S01]  /*cfc0*/  STG.E.U8 desc[UR36][R16.64], R3 ;  /* 0x0000000310007986 */ /* 0x000fe2000c101124 */
[----:B------:R-:W-:Y:S05]  /*cfd0*/  EXIT ;  /* 0x000000000000794d */ /* 0x000fea0003800000 */
.L_x_926:
[----:B------:R-:W-:-:S05]  /*cfe0*/  HADD2.F32 R0, -RZ, R5.H0_H0 ;  /* 0x20000005ff007230 */ /* 0x000fca0000004100 */
[----:B------:R-:W-:-:S05]  /*cff0*/  F2FP.BF16.F32.PACK_AB R0, RZ, R0 ;  /* 0x00000000ff00723e */ /* 0x000fca00000010ff */
[----:B------:R-:W-:Y:S01]  /*d000*/  STG.E.U16 desc[UR36][R16.64], R0 ;  /* 0x0000000010007986 */ /* 0x000fe2000c101524 */
[----:B------:R-:W-:Y:S05]  /*d010*/  EXIT ;  /* 0x000000000000794d */ /* 0x000fea0003800000 */
.L_x_935:
        /* <DEDUP_REMOVED lines=14> */
.L_x_2798:


//--------------------- .text._ZN2at6native27unrolled_elementwise_kernelIZZZNS0_16sinh_kernel_cudaERNS_18TensorIteratorBaseEENKUlvE0_clEvENKUlvE1_clEvEUlN3c104HalfEE_St5arrayIPcLm2EELi4E23TrivialOffsetCalculatorILi1EjESD_NS0_6memory12LoadWithCastILi1EEENSE_13StoreWithCastILi1EEEEEviT_T0_T2_T3_T4_T5_ --------------------------
	.section	.text._ZN2at6native27unrolled_elementwise_kernelIZZZNS0_16sinh_kernel_cudaERNS_18TensorIteratorBaseEENKUlvE0_clEvENKUlvE1_clEvEUlN3c104HalfEE_St5arrayIPcLm2EELi4E23TrivialOffsetCalculatorILi1EjESD_NS0_6memory12LoadWithCastILi1EEENSE_13StoreWithCastILi1EEEEEviT_T0_T2_T3_T4_T5_,"ax",@progbits
	.align	128
        .global         _ZN2at6native27unrolled_elementwise_kernelIZZZNS0_16sinh_kernel_cudaERNS_18TensorIteratorBaseEENKUlvE0_clEvENKUlvE1_clEvEUlN3c104HalfEE_St5arrayIPcLm2EELi4E23TrivialOffsetCalculatorILi1EjESD_NS0_6memory12LoadWithCastILi1EEENSE_13StoreWithCastILi1EEEEEviT_T0_T2_T3_T4_T5_
        .type           _ZN2at6native27unrolled_elementwise_kernelIZZZNS0_16sinh_kernel_cudaERNS_18TensorIteratorBaseEENKUlvE0_clEvENKUlvE1_clEvEUlN3c104HalfEE_St5arrayIPcLm2EELi4E23TrivialOffsetCalculatorILi1EjESD_NS0_6memory12LoadWithCastILi1EEENSE_13StoreWithCastILi1EEEEEviT_T0_T2_T3_T4_T5_,@function
        .size           _ZN2at6native27unrolled_elementwise_kernelIZZZNS0_16sinh_kernel_cudaERNS_18TensorIteratorBaseEENKUlvE0_clEvENKUlvE1_clEvEUlN3c104HalfEE_St5arrayIPcLm2EELi4E23TrivialOffsetCalculatorILi1EjESD_NS0_6memory12LoadWithCastILi1EEENSE_13StoreWithCastILi1EEEEEviT_T0_T2_T3_T4_T5_,(.L_x_2799 - _ZN2at6native27unrolled_elementwise_kernelIZZZNS0_16sinh_kernel_cudaERNS_18TensorIteratorBaseEENKUlvE0_clEvENKUlvE1_clEvEUlN3c104HalfEE_St5arrayIPcLm2EELi4E23TrivialOffsetCalculatorILi1EjESD_NS0_6memory12LoadWithCastILi1EEENSE_13StoreWithCastILi1EEEEEviT_T0_T2_T3_T4_T5_)
        .other          _ZN2at6native27unrolled_elementwise_kernelIZZZNS0_16sinh_kernel_cudaERNS_18TensorIteratorBaseEENKUlvE0_clEvENKUlvE1_clEvEUlN3c104HalfEE_St5arrayIPcLm2EELi4E23TrivialOffsetCalculatorILi1EjESD_NS0_6memory12LoadWithCastILi1EEENSE_13StoreWithCastILi1EEEEEviT_T0_T2_T3_T4_T5_,@"STO_CUDA_ENTRY STV_DEFAULT"
_ZN2at6native27unrolled_elementwise_kernelIZZZNS0_16sinh_kernel_cudaERNS_18TensorIteratorBaseEENKUlvE0_clEvENKUlvE1_clEvEUlN3c104HalfEE_St5arrayIPcLm2EELi4E23TrivialOffsetCalculatorILi1EjESD_NS0_6memory12LoadWithCastILi1EEENSE_13StoreWithCastILi1EEEEEviT_T0_T2_T3_T4_T5_:
.text._ZN2at6native27unrolled_elementwise_kernelIZZZNS0_16sinh_kernel_cudaERNS_18TensorIteratorBaseEENKUlvE0_clEvENKUlvE1_clEvEUlN3c104HalfEE_St5arrayIPcLm2EELi4E23TrivialOffsetCalculatorILi1EjESD_NS0_6memory12LoadWithCastILi1EEENSE_13StoreWithCastILi1EEEEEviT_T0_T2_T3_T4_T5_:
        /* <DEDUP_REMOVED lines=31> */
[----:B0-----:R-:W-:-:S04]  /*01f0*/  F2FP.F16.F32.PACK_AB R0, RZ, R0 ;  /* 0x00000000ff00723e */ /* 0x001fc800000000ff */
[----:B------:R-:W-:Y:S01]  /*0200*/  PRMT R24, R0, 0x7610, R24 ;  /* 0x0000761000187816 */ /* 0x000fe20000000018 */
[----:B------:R-:W-:Y:S06]  /*0210*/  BRA `(.L_x_943) ;  /* 0x0000000c00e87947 */ /* 0x000fec0003800000 */
.L_x_941:
[----:B------:R-:W2:Y:S02]  /*0220*/  LDG.E.U8 R2, desc[UR36][R2.64] ;  /* 0x0000002402027981 */ /* 0x000ea4000c1e1100 */
[----:B--2---:R-:W-:-:S04]  /*0230*/  I2FP.F32.U32 R0, R2 ;  /* 0x0000000200007245 */ /* 0x004fc80000201000 */
[----:B------:R-:W-:-:S04]  /*0240*/  F2FP.F16.F32.PACK_AB R0, RZ, R0 ;  /* 0x00000000ff00723e */ /* 0x000fc800000000ff */
[----:B------:R-:W-:Y:S01]  /*0250*/  PRMT R24, R0, 0x7610, R24 ;  /* 0x0000761000187816 */ /* 0x000fe20000000018 */
[----:B------:R-:W-:Y:S06]  /*0260*/  BRA `(.L_x_943) ;  /* 0x0000000c00d47947 */ /* 0x000fec0003800000 */
.L_x_940:
        /* <DEDUP_REMOVED lines=8> */
[----:B0-----:R-:W-:-:S04]  /*02f0*/  F2FP.F16.F32.PACK_AB R0, RZ, R0 ;  /* 0x00000000ff00723e */ /* 0x001fc800000000ff */
[----:B------:R-:W-:Y:S01]  /*0300*/  PRMT R24, R0, 0x7610, R24 ;  /* 0x0000761000187816 */ /* 0x000fe20000000018 */
[----:B------:R-:W-:Y:S06]  /*0310*/  BRA `(.L_x_943) ;  /* 0x0000000c00a87947 */ /* 0x000fec0003800000 */
.L_x_945:
[----:B------:R-:W2:Y:S02]  /*0320*/  LDG.E R2, desc[UR36][R2.64] ;  /* 0x0000002402027981 */ /* 0x000ea4000c1e1900 */
[----:B--2---:R-:W-:-:S04]  /*0330*/  I2FP.F32.S32 R0, R2 ;  /* 0x0000000200007245 */ /* 0x004fc80000201400 */
[----:B------:R-:W-:-:S04]  /*0340*/  F2FP.F16.F32.PACK_AB R0, RZ, R0 ;  /* 0x00000000ff00723e */ /* 0x000fc800000000ff */
[----:B------:R-:W-:Y:S01]  /*0350*/  PRMT R24, R0, 0x7610, R24 ;  /* 0x0000761000187816 */ /* 0x000fe20000000018 */
[----:B------:R-:W-:Y:S06]  /*0360*/  BRA `(.L_x_943) ;  /* 0x0000000c00947947 */ /* 0x000fec0003800000 */
.L_x_944:
[----:B------:R-:W2:Y:S02]  /*0370*/  LDG.E.U16 R2, desc[UR36][R2.64] ;  /* 0x0000002402027981 */ /* 0x000ea4000c1e1500 */
[----:B--2---:R-:W0:Y:S02]  /*0380*/  I2F.S16 R0, R2 ;  /* 0x0000000200007306 */ /* 0x004e240000101400 */
[----:B0-----:R-:W-:-:S04]  /*0390*/  F2FP.F16.F32.PACK_AB R0, RZ, R0 ;  /* 0x00000000ff00723e */ /* 0x001fc800000000ff */
[----:B------:R-:W-:Y:S01]  /*03a0*/  PRMT R24, R0, 0x7610, R24 ;  /* 0x0000761000187816 */ /* 0x000fe20000000018 */
[----:B------:R-:W-:Y:S06]  /*03b0*/  BRA `(.L_x_943) ;  /* 0x0000000c00807947 */ /* 0x000fec0003800000 */
.L_x_939:
        /* <DEDUP_REMOVED lines=9> */
.L_x_947:
[----:B------:R1:W5:Y:S01]  /*0450*/  LDG.E.U16 R24, desc[UR36][R2.64] ;  /* 0x0000002402187981 */ /* 0x000362000c1e1500 */
[----:B------:R-:W-:Y:S05]  /*0460*/  BRA `(.L_x_943) ;  /* 0x0000000c00547947 */ /* 0x000fea0003800000 */
.L_x_946:
        /* <DEDUP_REMOVED lines=9> */
.L_x_949:
[----:B------:R0:W5:Y:S01]  /*0500*/  LDG.E.U16 R24, desc[UR36][R2.64] ;  /* 0x0000002402187981 */ /* 0x000162000c1e1500 */
[----:B------:R-:W-:Y:S05]  /*0510*/  BRA `(.L_x_943) ;  /* 0x0000000c00287947 */ /* 0x000fea0003800000 */
.L_x_948:
        /* <DEDUP_REMOVED lines=10> */
[----:B------:R-:W-:-:S04]  /*05c0*/  F2FP.F16.F32.PACK_AB R0, RZ, R0 ;  /* 0x00000000ff00723e */ /* 0x000fc800000000ff */
[----:B------:R-:W-:Y:S01]  /*05d0*/  PRMT R24, R0, 0x7610, R24 ;  /* 0x0000761000187816 */ /* 0x000fe20000000018 */
[----:B------:R-:W-:Y:S06]  /*05e0*/  BRA `(.L_x_943) ;  /* 0x0000000800f47947 */ /* 0x000fec0003800000 */
.L_x_938:
        /* <DEDUP_REMOVED lines=11> */
[----:B------:R-:W-:-:S04]  /*06a0*/  F2FP.F16.F32.PACK_AB R0, RZ, R0 ;  /* 0x00000000ff00723e */ /* 0x000fc800000000ff */
[----:B------:R-:W-:Y:S01]  /*06b0*/  PRMT R24, R0, 0x7610, R24 ;  /* 0x0000761000187816 */ /* 0x000fe20000000018 */
[----:B------:R-:W-:Y:S06]  /*06c0*/  BRA `(.L_x_943) ;  /* 0x0000000800bc7947 */ /* 0x000fec0003800000 */
.L_x_952:
        /* <DEDUP_REMOVED lines=13> */
.L_x_951:
        /* <DEDUP_REMOVED lines=27> */
.L_x_954:
        /* <DEDUP_REMOVED lines=11> */
[----:B------:R-:W-:-:S04]  /*0a00*/  F2FP.F16.F32.PACK_AB R0, RZ, R0 ;  /* 0x00000000ff00723e */ /* 0x000fc800000000ff */
[----:B------:R-:W-:Y:S01]  /*0a10*/  PRMT R24, R0, 0x7610, R24 ;  /* 0x0000761000187816 */ /* 0x000fe20000000018 */
[----:B------:R-:W-:Y:S06]  /*0a20*/  BRA `(.L_x_943) ;  /* 0x0000000400e47947 */ /* 0x000fec0003800000 */
.L_x_953:
[----:B------:R-:W2:Y:S02]  /*0a30*/  LDG.E.U16 R0, desc[UR36][R2.64] ;  /* 0x0000002402007981 */ /* 0x000ea4000c1e1500 */
[----:B--2---:R-:W-:-:S05]  /*0a40*/  IMAD.U32 R0, R0, 0x10000, RZ ;  /* 0x0001000000007824 */ /* 0x004fca00078e00ff */
[----:B------:R-:W-:-:S04]  /*0a50*/  F2FP.F16.F32.PACK_AB R0, RZ, R0 ;  /* 0x00000000ff00723e */ /* 0x000fc800000000ff */
[----:B------:R-:W-:Y:S01]  /*0a60*/  PRMT R24, R0, 0x7610, R24 ;  /* 0x0000761000187816 */ /* 0x000fe20000000018 */
[----:B------:R-:W-:Y:S06]  /*0a70*/  BRA `(.L_x_943) ;  /* 0x0000000400d07947 */ /* 0x000fec0003800000 */
.L_x_950:
        /* <DEDUP_REMOVED lines=10> */
[----:B------:R-:W-:-:S04]  /*0b20*/  F2FP.F16.F32.PACK_AB R0, RZ, R0 ;  /* 0x00000000ff00723e */ /* 0x000fc800000000ff */
[----:B------:R-:W-:Y:S01]  /*0b30*/  PRMT R24, R0, 0x7610, R24 ;  /* 0x0000761000187816 */ /* 0x000fe20000000018 */
[----:B------:R-:W-:Y:S06]  /*0b40*/  BRA `(.L_x_943) ;  /* 0x00000004009c7947 */ /* 0x000fec0003800000 */
.L_x_957:
        /* <DEDUP_REMOVED lines=21> */
.L_x_961:
[----:B------:R-:W-:Y:S05]  /*0ca0*/  BSYNC.RECONVERGENT B1 ;  /* 0x0000000000017941 */ /* 0x000fea0003800200 */
.L_x_960:
[----:B------:R-:W-:Y:S01]  /*0cb0*/  IMAD.SHL.U32 R0, R0, 0x100000, RZ ;  /* 0x0010000000007824 */ /* 0x000fe200078e00ff */
[----:B------:R-:W-:-:S04]  /*0cc0*/  LEA R2, R2, 0x3b800000, 0x17 ;  /* 0x3b80000002027811 */ /* 0x000fc800078eb8ff */
[----:B------:R-:W-:-:S07]  /*0cd0*/  LOP3.LUT R0, R2, R0, R7, 0xfe, !PT ;  /* 0x0000000002007212 */ /* 0x000fce00078efe07 */
.L_x_959:
[----:B------:R-:W-:Y:S05]  /*0ce0*/  BSYNC.RECONVERGENT B0 ;  /* 0x0000000000007941 */ /* 0x000fea0003800200 */
.L_x_958:
[----:B------:R-:W-:-:S04]  /*0cf0*/  F2FP.F16.F32.PACK_AB R0, RZ, R0 ;  /* 0x00000000ff00723e */ /* 0x000fc800000000ff */
[----:B------:R-:W-:Y:S01]  /*0d00*/  PRMT R24, R0, 0x7610, R24 ;  /* 0x0000761000187816 */ /* 0x000fe20000000018 */
[----:B------:R-:W-:Y:S06]  /*0d10*/  BRA `(.L_x_943) ;  /* 0x0000000400287947 */ /* 0x000fec0003800000 */
.L_x_956:
        /* <DEDUP_REMOVED lines=21> */
.L_x_965:
[----:B------:R-:W-:Y:S05]  /*0e70*/  BSYNC.RECONVERGENT B1 ;  /* 0x0000000000017941 */ /* 0x000fea0003800200 */
.L_x_964:
[----:B------:R-:W-:Y:S01]  /*0e80*/  IMAD.SHL.U32 R0, R0, 0x200000, RZ ;  /* 0x0020000000007824 */ /* 0x000fe200078e00ff */
[----:B------:R-:W-:-:S04]  /*0e90*/  LEA R2, R2, 0x37800000, 0x17 ;  /* 0x3780000002027811 */ /* 0x000fc800078eb8ff */
[----:B------:R-:W-:-:S07]  /*0ea0*/  LOP3.LUT R0, R2, R0, R7, 0xfe, !PT ;  /* 0x0000000002007212 */ /* 0x000fce00078efe07 */
.L_x_963:
[----:B------:R-:W-:Y:S05]  /*0eb0*/  BSYNC.RECONVERGENT B0 ;  /* 0x0000000000007941 */ /* 0x000fea0003800200 */
.L_x_962:
[----:B------:R-:W-:-:S04]  /*0ec0*/  F2FP.F16.F32.PACK_AB R0, RZ, R0 ;  /* 0x00000000ff00723e */ /* 0x000fc800000000ff */
[----:B------:R-:W-:Y:S01]  /*0ed0*/  PRMT R24, R0, 0x7610, R24 ;  /* 0x0000761000187816 */ /* 0x000fe20000000018 */
[----:B------:R-:W-:Y:S06]  /*0ee0*/  BRA `(.L_x_943) ;  /* 0x0000000000b47947 */ /* 0x000fec0003800000 */
.L_x_955:
[----:B------:R-:W-:-:S09]  /*0ef0*/  UISETP.NE.AND UP0, UPT, UR4, 0x1c, UPT ;  /* 0x0000001c0400788c */ /* 0x000fd2000bf05270 */
[----:B------:R-:W-:Y:S05]  /*0f00*/  BRA.U !UP0, `(.L_x_966) ;  /* 0x00000001089c7547 */ /* 0x000fea000b800000 */
[----:B------:R-:W-:-:S09]  /*0f10*/  UISETP.NE.AND UP0, UPT, UR4, 0x1d, UPT ;  /* 0x0000001d0400788c */ /* 0x000fd2000bf05270 */
[----:B------:R-:W-:Y:S05]  /*0f20*/  BRA.U !UP0, `(.L_x_967) ;  /* 0x0000000108807547 */ /* 0x000fea000b800000 */
[----:B------:R-:W-:-:S09]  /*0f30*/  UISETP.NE.AND UP0, UPT, UR4, 0x2c, UPT ;  /* 0x0000002c0400788c */ /* 0x000fd2000bf05270 */
[----:B------:R-:W-:Y:S05]  /*0f40*/  BRA.U !UP0, `(.L_x_968) ;  /* 0x0000000108487547 */ /* 0x000fea000b800000 */
.L_x_942:
        /* <DEDUP_REMOVED lines=16> */
.L_x_969:
[----:B------:R-:W-:Y:S01]  /*1050*/  PRMT R24, RZ, 0x7610, R24 ;  /* 0x00007610ff187816 */ /* 0x000fe20000000018 */
[----:B------:R-:W-:Y:S06]  /*1060*/  BRA `(.L_x_943) ;  /* 0x0000000000547947 */ /* 0x000fec0003800000 */
.L_x_968:
        /* <DEDUP_REMOVED lines=8> */
.L_x_971:
[----:B------:R-:W-:Y:S05]  /*10f0*/  BSYNC.RECONVERGENT B0 ;  /* 0x0000000000007941 */ /* 0x000fea0003800200 */
.L_x_970:
[----:B------:R-:W-:-:S04]  /*1100*/  F2FP.F16.F32.PACK_AB R0, RZ, R0 ;  /* 0x00000000ff00723e */ /* 0x000fc800000000ff */
[----:B------:R-:W-:Y:S01]  /*1110*/  PRMT R24, R0, 0x7610, R24 ;  /* 0x0000761000187816 */ /* 0x000fe20000000018 */
[----:B------:R-:W-:Y:S06]  /*1120*/  BRA `(.L_x_943) ;  /* 0x0000000000247947 */ /* 0x000fec0003800000 */
.L_x_967:
[----:B------:R-:W2:Y:S02]  /*1130*/  LDG.E.64 R2, desc[UR36][R2.64] ;  /* 0x0000002402027981 */ /* 0x000ea4000c1e1b00 */
[----:B--2---:R-:W0:Y:S02]  /*1140*/  I2F.U64 R0, R2 ;  /* 0x0000000200007312 */ /* 0x004e240000301000 */
[----:B0-----:R-:W-:-:S04]  /*1150*/  F2FP.F16.F32.PACK_AB R0, RZ, R0 ;  /* 0x00000000ff00723e */ /* 0x001fc800000000ff */
[----:B------:R-:W-:Y:S01]  /*1160*/  PRMT R24, R0, 0x7610, R24 ;  /* 0x0000761000187816 */ /* 0x000fe20000000018 */
[----:B------:R-:W-:Y:S06]  /*1170*/  BRA `(.L_x_943) ;  /* 0x0000000000107947 */ /* 0x000fec0003800000 */
.L_x_966:
[----:B------:R-:W2:Y:S02]  /*1180*/  LDG.E R2, desc[UR36][R2.64] ;  /* 0x0000002402027981 */ /* 0x000ea4000c1e1900 */
[----:B--2---:R-:W-:-:S04]  /*1190*/  I2FP.F32.U32 R0, R2 ;  /* 0x0000000200007245 */ /* 0x004fc80000201000 */
[----:B------:R-:W-:-:S04]  /*11a0*/  F2FP.F16.F32.PACK_AB R0, RZ, R0 ;  /* 0x00000000ff00723e */ /* 0x000fc800000000ff */
[----:B------:R-:W-:-:S07]  /*11b0*/  PRMT R24, R0, 0x7610, R24 ;  /* 0x0000761000187816 */ /* 0x000fce0000000018 */
.L_x_943:
[----:B------:R-:W-:-:S07]  /*11c0*/  VIADD R16, R19, 0x80 ;  /* 0x0000008013107836 */ /* 0x000fce0000000000 */
.L_x_937:
[----:B------:R-:W-:Y:S05]  /*11d0*/  BSYNC.RECONVERGENT B6 ;  /* 0x0000000000067941 */ /* 0x000fea0003800200 */
.L_x_936:
[----:B------:R-:W-:Y:S01]  /*11e0*/  ISETP.GE.AND P0, PT, R16, R17, PT ;  /* 0x000000111000720c */ /* 0x000fe20003f06270 */
[----:B------:R-:W-:Y:S01]  /*11f0*/  BSSY.RECONVERGENT B6, `(.L_x_972) ;  /* 0x0000114000067945 */ /* 0x000fe20003800200 */
[----:B------:R-:W-:-:S11]  /*1200*/  PRMT R23, RZ, 0x7610, R23 ;  /* 0x00007610ff177816 */ /* 0x000fd60000000017 */
[----:B------:R-:W-:Y:S05]  /*1210*/  @P0 BRA `(.L_x_973) ;  /* 0x0000001000440947 */ /* 0x000fea0003800000 */
[----:B01----:R-:W0:Y:S01]  /*1220*/  LDC.64 R2, c[0x0][0x390] ;  /* 0x0000e400ff027b82 */ /* 0x003e220000000a00 */
        /* <DEDUP_REMOVED lines=21> */
.L_x_977:
[----:B------:R-:W2:Y:S02]  /*1380*/  LDG.E.U8 R2, desc[UR36][R2.64] ;  /* 0x0000002402027981 */ /* 0x000ea4000c1e1100 */
[----:B--2---:R-:W-:-:S04]  /*1390*/  I2FP.F32.U32 R0, R2 ;  /* 0x0000000200007245 */ /* 0x004fc80000201000 */
[----:B------:R-:W-:-:S04]  /*13a0*/  F2FP.F16.F32.PACK_AB R0, RZ, R0 ;  /* 0x00000000ff00723e */ /* 0x000fc800000000ff */
[----:B------:R-:W-:Y:S01]  /*13b0*/  PRMT R23, R0, 0x7610, R23 ;  /* 0x0000761000177816 */ /* 0x000fe20000000017 */
[----:B------:R-:W-:Y:S06]  /*13c0*/  BRA `(.L_x_979) ;  /* 0x0000000c00d47947 */ /* 0x000fec0003800000 */
.L_x_976:
        /* <DEDUP_REMOVED lines=11> */
.L_x_981:
[----:B------:R-:W2:Y:S02]  /*1480*/  LDG.E R2, desc[UR36][R2.64] ;  /* 0x0000002402027981 */ /* 0x000ea4000c1e1900 */
[----:B--2---:R-:W-:-:S04]  /*1490*/  I2FP.F32.S32 R0, R2 ;  /* 0x0000000200007245 */ /* 0x004fc80000201400 */
[----:B------:R-:W-:-:S04]  /*14a0*/  F2FP.F16.F32.PACK_AB R0, RZ, R0 ;  /* 0x00000000ff00723e */ /* 0x000fc800000000ff */
[----:B------:R-:W-:Y:S01]  /*14b0*/  PRMT R23, R0, 0x7610, R23 ;  /* 0x0000761000177816 */ /* 0x000fe20000000017 */
[----:B------:R-:W-:Y:S06]  /*14c0*/  BRA `(.L_x_979) ;  /* 0x0000000c00947947 */ /* 0x000fec0003800000 */
.L_x_980:
[----:B------:R-:W2:Y:S02]  /*14d0*/  LDG.E.U16 R2, desc[UR36][R2.64] ;  /* 0x0000002402027981 */ /* 0x000ea4000c1e1500 */
[----:B--2---:R-:W0:Y:S02]  /*14e0*/  I2F.S16 R0, R2 ;  /* 0x0000000200007306 */ /* 0x004e240000101400 */
[----:B0-----:R-:W-:-:S04]  /*14f0*/  F2FP.F16.F32.PACK_AB R0, RZ, R0 ;  /* 0x00000000ff00723e */ /* 0x001fc800000000ff */
[----:B------:R-:W-:Y:S01]  /*1500*/  PRMT R23, R0, 0x7610, R23 ;  /* 0x0000761000177816 */ /* 0x000fe20000000017 */
[----:B------:R-:W-:Y:S06]  /*1510*/  BRA `(.L_x_979) ;  /* 0x0000000c00807947 */ /* 0x000fec0003800000 */
.L_x_975:
        /* <DEDUP_REMOVED lines=9> */
.L_x_983:
[----:B------:R0:W5:Y:S01]  /*15b0*/  LDG.E.U16 R23, desc[UR36][R2.64] ;  /* 0x0000002402177981 */ /* 0x000162000c1e1500 */
[----:B------:R-:W-:Y:S05]  /*15c0*/  BRA `(.L_x_979) ;  /* 0x0000000c00547947 */ /* 0x000fea0003800000 */
.L_x_982:
        /* <DEDUP_REMOVED lines=9> */
.L_x_985:
[----:B------:R1:W5:Y:S01]  /*1660*/  LDG.E.U16 R23, desc[UR36][R2.64] ;  /* 0x0000002402177981 */ /* 0x000362000c1e1500 */
[----:B------:R-:W-:Y:S05]  /*1670*/  BRA `(.L_x_979) ;  /* 0x0000000c00287947 */ /* 0x000fea0003800000 */
.L_x_984:
        /* <DEDUP_REMOVED lines=13> */
.L_x_974:
        /* <DEDUP_REMOVED lines=14> */
.L_x_988:
        /* <DEDUP_REMOVED lines=13> */
.L_x_987:
        /* <DEDUP_REMOVED lines=27> */
.L_x_990:
        /* <DEDUP_REMOVED lines=11> */
[----:B------:R-:W-:-:S04]  /*1b60*/  F2FP.F16.F32.PACK_AB R0, RZ, R0 ;  /* 0x00000000ff00723e */ /* 0x000fc800000000ff */
[----:B------:R-:W-:Y:S01]  /*1b70*/  PRMT R23, R0, 0x7610, R23 ;  /* 0x0000761000177816 */ /* 0x000fe20000000017 */
[----:B------:R-:W-:Y:S06]  /*1b80*/  BRA `(.L_x_979) ;  /* 0x0000000400e47947 */ /* 0x000fec0003800000 */
.L_x_989:
[----:B------:R-:W2:Y:S02]  /*1b90*/  LDG.E.U16 R0, desc[UR36][R2.64] ;  /* 0x0000002402007981 */ /* 0x000ea4000c1e1500 */
[----:B--2---:R-:W-:-:S05]  /*1ba0*/  IMAD.U32 R0, R0, 0x10000, RZ ;  /* 0x0001000000007824 */ /* 0x004fca00078e00ff */
[----:B------:R-:W-:-:S04]  /*1bb0*/  F2FP.F16.F32.PACK_AB R0, RZ, R0 ;  /* 0x00000000ff00723e */ /* 0x000fc800000000ff */
[----:B------:R-:W-:Y:S01]  /*1bc0*/  PRMT R23, R0, 0x7610, R23 ;  /* 0x0000761000177816 */ /* 0x000fe20000000017 */
[----:B------:R-:W-:Y:S06]  /*1bd0*/  BRA `(.L_x_979) ;  /* 0x0000000400d07947 */ /* 0x000fec0003800000 */
.L_x_986:
        /* <DEDUP_REMOVED lines=13> */
.L_x_993:
        /* <DEDUP_REMOVED lines=21> */
.L_x_997:
[----:B------:R-:W-:Y:S05]  /*1e00*/  BSYNC.RECONVERGENT B1 ;  /* 0x0000000000017941 */ /* 0x000fea0003800200 */
.L_x_996:
[----:B------:R-:W-:Y:S01]  /*1e10*/  IMAD.SHL.U32 R0, R0, 0x100000, RZ ;  /* 0x0010000000007824 */ /* 0x000fe200078e00ff */
[----:B------:R-:W-:-:S04]  /*1e20*/  LEA R2, R2, 0x3b800000, 0x17 ;  /* 0x3b80000002027811 */ /* 0x000fc800078eb8ff */
[----:B------:R-:W-:-:S07]  /*1e30*/  LOP3.LUT R0, R2, R0, R7, 0xfe, !PT ;  /* 0x0000000002007212 */ /* 0x000fce00078efe07 */
.L_x_995:
[----:B------:R-:W-:Y:S05]  /*1e40*/  BSYNC.RECONVERGENT B0 ;  /* 0x0000000000007941 */ /* 0x000fea0003800200 */
.L_x_994:
[----:B------:R-:W-:-:S04]  /*1e50*/  F2FP.F16.F32.PACK_AB R0, RZ, R0 ;  /* 0x00000000ff00723e */ /* 0x000fc800000000ff */
[----:B------:R-:W-:Y:S01]  /*1e60*/  PRMT R23, R0, 0x7610, R23 ;  /* 0x0000761000177816 */ /* 0x000fe20000000017 */
[----:B------:R-:W-:Y:S06]  /*1e70*/  BRA `(.L_x_979) ;  /* 0x0000000400287947 */ /* 0x000fec0003800000 */
.L_x_992:
        /* <DEDUP_REMOVED lines=21> */
.L_x_1001:
[----:B------:R-:W-:Y:S05]  /*1fd0*/  BSYNC.RECONVERGENT B1 ;  /* 0x0000000000017941 */ /* 0x000fea0003800200 */
.L_x_1000:
[----:B------:R-:W-:Y:S01]  /*1fe0*/  IMAD.SHL.U32 R0, R0, 0x200000, RZ ;  /* 0x0020000000007824 */ /* 0x000fe200078e00ff */
[----:B------:R-:W-:-:S04]  /*1ff0*/  LEA R2, R2, 0x37800000, 0x17 ;  /* 0x3780000002027811 */ /* 0x000fc800078eb8ff */
[----:B------:R-:W-:-:S07]  /*2000*/  LOP3.LUT R0, R2, R0, R7, 0xfe, !PT ;  /* 0x0000000002007212 */ /* 0x000fce00078efe07 */
.L_x_999:
[----:B------:R-:W-:Y:S05]  /*2010*/  BSYNC.RECONVERGENT B0 ;  /* 0x0000000000007941 */ /* 0x000fea0003800200 */
.L_x_998:
[----:B------:R-:W-:-:S04]  /*2020*/  F2FP.F16.F32.PACK_AB R0, RZ, R0 ;  /* 0x00000000ff00723e */ /* 0x000fc800000000ff */
[----:B------:R-:W-:Y:S01]  /*2030*/  PRMT R23, R0, 0x7610, R23 ;  /* 0x0000761000177816 */ /* 0x000fe20000000017 */
[----:B------:R-:W-:Y:S06]  /*2040*/  BRA `(.L_x_979) ;  /* 0x0000000000b47947 */ /* 0x000fec0003800000 */
.L_x_991:
        /* <DEDUP_REMOVED lines=14> */
.L_x_1005:
[----:B------:R-:W-:Y:S05]  /*2130*/  BSYNC.RECONVERGENT B0 ;  /* 0x0000000000007941 */ /* 0x000fea0003800200 */
.L_x_1004:
[----:B------:R-:W-:-:S04]  /*2140*/  F2FP.F16.F32.PACK_AB R0, RZ, R0 ;  /* 0x00000000ff00723e */ /* 0x000fc800000000ff */
[----:B------:R-:W-:Y:S01]  /*2150*/  PRMT R23, R0, 0x7610, R23 ;  /* 0x0000761000177816 */ /* 0x000fe20000000017 */
[----:B------:R-:W-:Y:S06]  /*2160*/  BRA `(.L_x_979) ;  /* 0x00000000006c7947 */ /* 0x000fec0003800000 */
.L_x_978:
        /* <DEDUP_REMOVED lines=16> */
.L_x_1006:
[----:B------:R-:W-:Y:S01]  /*2270*/  PRMT R23, RZ, 0x7610, R23 ;  /* 0x00007610ff177816 */ /* 0x000fe20000000017 */
[----:B------:R-:W-:Y:S06]  /*2280*/  BRA `(.L_x_979) ;  /* 0x0000000000247947 */ /* 0x000fec0003800000 */
.L_x_1003:
[----:B------:R-:W2:Y:S02]  /*2290*/  LDG.E.64 R2, desc[UR36][R2.64] ;  /* 0x0000002402027981 */ /* 0x000ea4000c1e1b00 */
[----:B--2---:R-:W0:Y:S02]  /*22a0*/  I2F.U64 R0, R2 ;  /* 0x0000000200007312 */ /* 0x004e240000301000 */
[----:B0-----:R-:W-:-:S04]  /*22b0*/  F2FP.F16.F32.PACK_AB R0, RZ, R0 ;  /* 0x00000000ff00723e */ /* 0x001fc800000000ff */
[----:B------:R-:W-:Y:S01]  /*22c0*/  PRMT R23, R0, 0x7610, R23 ;  /* 0x0000761000177816 */ /* 0x000fe20000000017 */
[----:B------:R-:W-:Y:S06]  /*22d0*/  BRA `(.L_x_979) ;  /* 0x0000000000107947 */ /* 0x000fec0003800000 */
.L_x_1002:
[----:B------:R-:W2:Y:S02]  /*22e0*/  LDG.E R2, desc[UR36][R2.64] ;  /* 0x0000002402027981 */ /* 0x000ea4000c1e1900 */
[----:B--2---:R-:W-:-:S04]  /*22f0*/  I2FP.F32.U32 R0, R2 ;  /* 0x0000000200007245 */ /* 0x004fc80000201000 */
[----:B------:R-:W-:-:S04]  /*2300*/  F2FP.F16.F32.PACK_AB R0, RZ, R0 ;  /* 0x00000000ff00723e */ /* 0x000fc800000000ff */
[----:B------:R-:W-:-:S07]  /*2310*/  PRMT R23, R0, 0x7610, R23 ;  /* 0x0000761000177816 */ /* 0x000fce0000000017 */
.L_x_979:
[----:B------:R-:W-:-:S07]  /*2320*/  VIADD R16, R16, 0x80 ;  /* 0x0000008010107836 */ /* 0x000fce0000000000 */
.L_x_973:
[----:B------:R-:W-:Y:S05]  /*2330*/  BSYNC.RECONVERGENT B6 ;  /* 0x0000000000067941 */ /* 0x000fea0003800200 */
.L_x_972:
        /* <DEDUP_REMOVED lines=26> */
.L_x_1012:
[----:B------:R-:W2:Y:S02]  /*24e0*/  LDG.E.U8 R2, desc[UR36][R2.64] ;  /* 0x0000002402027981 */ /* 0x000ea4000c1e1100 */
[----:B--2---:R-:W-:-:S04]  /*24f0*/  I2FP.F32.U32 R0, R2 ;  /* 0x0000000200007245 */ /* 0x004fc80000201000 */
[----:B------:R-:W-:-:S04]  /*2500*/  F2FP.F16.F32.PACK_AB R0, RZ, R0 ;  /* 0x00000000ff00723e */ /* 0x000fc800000000ff */
[----:B------:R-:W-:Y:S01]  /*2510*/  PRMT R25, R0, 0x7610, R25 ;  /* 0x0000761000197816 */ /* 0x000fe20000000019 */
[----:B------:R-:W-:Y:S06]  /*2520*/  BRA `(.L_x_1014) ;  /* 0x0000000c00d47947 */ /* 0x000fec0003800000 */
.L_x_1011:
        /* <DEDUP_REMOVED lines=11> */
.L_x_1016:
[----:B------:R-:W2:Y:S02]  /*25e0*/  LDG.E R2, desc[UR36][R2.64] ;  /* 0x0000002402027981 */ /* 0x000ea4000c1e1900 */
[----:B--2---:R-:W-:-:S04]  /*25f0*/  I2FP.F32.S32 R0, R2 ;  /* 0x0000000200007245 */ /* 0x004fc80000201400 */
[----:B------:R-:W-:-:S04]  /*2600*/  F2FP.F16.F32.PACK_AB R0, RZ, R0 ;  /* 0x00000000ff00723e */ /* 0x000fc800000000ff */
[----:B------:R-:W-:Y:S01]  /*2610*/  PRMT R25, R0, 0x7610, R25 ;  /* 0x0000761000197816 */ /* 0x000fe20000000019 */
[----:B------:R-:W-:Y:S06]  /*2620*/  BRA `(.L_x_1014) ;  /* 0x0000000c00947947 */ /* 0x000fec0003800000 */
.L_x_1015:
[----:B------:R-:W2:Y:S02]  /*2630*/  LDG.E.U16 R2, desc[UR36][R2.64] ;  /* 0x0000002402027981 */ /* 0x000ea4000c1e1500 */
[----:B--2---:R-:W0:Y:S02]  /*2640*/  I2F.S16 R0, R2 ;  /* 0x0000000200007306 */ /* 0x004e240000101400 */
[----:B0-----:R-:W-:-:S04]  /*2650*/  F2FP.F16.F32.PACK_AB R0, RZ, R0 ;  /* 0x00000000ff00723e */ /* 0x001fc800000000ff */
[----:B------:R-:W-:Y:S01]  /*2660*/  PRMT R25, R0, 0x7610, R25 ;  /* 0x0000761000197816 */ /* 0x000fe20000000019 */
[----:B------:R-:W-:Y:S06]  /*2670*/  BRA `(.L_x_1014) ;  /* 0x0000000c00807947 */ /* 0x000fec0003800000 */
.L_x_1010:
        /* <DEDUP_REMOVED lines=9> */
.L_x_1018:
[----:B------:R0:W5:Y:S01]  /*2710*/  LDG.E.U16 R25, desc[UR36][R2.64] ;  /* 0x0000002402197981 */ /* 0x000162000c1e1500 */
[----:B------:R-:W-:Y:S05]  /*2720*/  BRA `(.L_x_1014) ;  /* 0x0000000c00547947 */ /* 0x000fea0003800000 */
.L_x_1017:
        /* <DEDUP_REMOVED lines=9> */
.L_x_1020:
[----:B------:R1:W5:Y:S01]  /*27c0*/  LDG.E.U16 R25, desc[UR36][R2.64] ;  /* 0x0000002402197981 */ /* 0x000362000c1e1500 */
[----:B------:R-:W-:Y:S05]  /*27d0*/  BRA `(.L_x_1014) ;  /* 0x0000000c00287947 */ /* 0x000fea0003800000 */
.L_x_1019:
        /* <DEDUP_REMOVED lines=13> */
.L_x_1009:
        /* <DEDUP_REMOVED lines=14> */
.L_x_1023:
        /* <DEDUP_REMOVED lines=13> */
.L_x_1022:
        /* <DEDUP_REMOVED lines=27> */
.L_x_1025:
        /* <DEDUP_REMOVED lines=14> */
.L_x_1024:
[----:B------:R-:W2:Y:S02]  /*2cf0*/  LDG.E.U16 R0, desc[UR36][R2.64] ;  /* 0x0000002402007981 */ /* 0x000ea4000c1e1500 */
[----:B--2---:R-:W-:-:S05]  /*2d00*/  IMAD.U32 R0, R0, 0x10000, RZ ;  /* 0x0001000000007824 */ /* 0x004fca00078e00ff */
[----:B------:R-:W-:-:S04]  /*2d10*/  F2FP.F16.F32.PACK_AB R0, RZ, R0 ;  /* 0x00000000ff00723e */ /* 0x000fc800000000ff */
[----:B------:R-:W-:Y:S01]  /*2d20*/  PRMT R25, R0, 0x7610, R25 ;  /* 0x0000761000197816 */ /* 0x000fe20000000019 */
[----:B------:R-:W-:Y:S06]  /*2d30*/  BRA `(.L_x_1014) ;  /* 0x0000000400d07947 */ /* 0x000fec0003800000 */
.L_x_1021:
        /* <DEDUP_REMOVED lines=13> */
.L_x_1028:
        /* <DEDUP_REMOVED lines=21> */
.L_x_1032:
[----:B------:R-:W-:Y:S05]  /*2f60*/  BSYNC.RECONVERGENT B1 ;  /* 0x0000000000017941 */ /* 0x000fea0003800200 */
.L_x_1031:
[----:B------:R-:W-:Y:S01]  /*2f70*/  IMAD.SHL.U32 R0, R0, 0x100000, RZ ;  /* 0x0010000000007824 */ /* 0x000fe200078e00ff */
[----:B------:R-:W-:-:S04]  /*2f80*/  LEA R2, R2, 0x3b800000, 0x17 ;  /* 0x3b80000002027811 */ /* 0x000fc800078eb8ff */
[----:B------:R-:W-:-:S07]  /*2f90*/  LOP3.LUT R0, R2, R0, R7, 0xfe, !PT ;  /* 0x0000000002007212 */ /* 0x000fce00078efe07 */
.L_x_1030:
[----:B------:R-:W-:Y:S05]  /*2fa0*/  BSYNC.RECONVERGENT B0 ;  /* 0x0000000000007941 */ /* 0x000fea0003800200 */
.L_x_1029:
[----:B------:R-:W-:-:S04]  /*2fb0*/  F2FP.F16.F32.PACK_AB R0, RZ, R0 ;  /* 0x00000000ff00723e */ /* 0x000fc800000000ff */
[----:B------:R-:W-:Y:S01]  /*2fc0*/  PRMT R25, R0, 0x7610, R25 ;  /* 0x0000761000197816 */ /* 0x000fe20000000019 */
[----:B------:R-:W-:Y:S06]  /*2fd0*/  BRA `(.L_x_1014) ;  /* 0x0000000400287947 */ /* 0x000fec0003800000 */
.L_x_1027:
        /* <DEDUP_REMOVED lines=21> */
.L_x_1036:
[----:B------:R-:W-:Y:S05]  /*3130*/  BSYNC.RECONVERGENT B1 ;  /* 0x0000000000017941 */ /* 0x000fea0003800200 */
.L_x_1035:
[----:B------:R-:W-:Y:S01]  /*3140*/  IMAD.SHL.U32 R0, R0, 0x200000, RZ ;  /* 0x0020000000007824 */ /* 0x000fe200078e00ff */
[----:B------:R-:W-:-:S04]  /*3150*/  LEA R2, R2, 0x37800000, 0x17 ;  /* 0x3780000002027811 */ /* 0x000fc800078eb8ff */
[----:B------:R-:W-:-:S07]  /*3160*/  LOP3.LUT R0, R2, R0, R7, 0xfe, !PT ;  /* 0x0000000002007212 */ /* 0x000fce00078efe07 */
.L_x_1034:
[----:B------:R-:W-:Y:S05]  /*3170*/  BSYNC.RECONVERGENT B0 ;  /* 0x0000000000007941 */ /* 0x000fea0003800200 */
.L_x_1033:
[----:B------:R-:W-:-:S04]  /*3180*/  F2FP.F16.F32.PACK_AB R0, RZ, R0 ;  /* 0x00000000ff00723e */ /* 0x000fc800000000ff */
[----:B------:R-:W-:Y:S01]  /*3190*/  PRMT R25, R0, 0x7610, R25 ;  /* 0x0000761000197816 */ /* 0x000fe20000000019 */
[----:B------:R-:W-:Y:S06]  /*31a0*/  BRA `(.L_x_1014) ;  /* 0x0000000000b47947 */ /* 0x000fec0003800000 */
.L_x_1026:
        /* <DEDUP_REMOVED lines=14> */
.L_x_1040:
[----:B------:R-:W-:Y:S05]  /*3290*/  BSYNC.RECONVERGENT B0 ;  /* 0x0000000000007941 */ /* 0x000fea0003800200 */
.L_x_1039:
[----:B------:R-:W-:-:S04]  /*32a0*/  F2FP.F16.F32.PACK_AB R0, RZ, R0 ;  /* 0x00000000ff00723e */ /* 0x000fc800000000ff */
[----:B------:R-:W-:Y:S01]  /*32b0*/  PRMT R25, R0, 0x7610, R25 ;  /* 0x0000761000197816 */ /* 0x000fe20000000019 */
[----:B------:R-:W-:Y:S06]  /*32c0*/  BRA `(.L_x_1014) ;  /* 0x00000000006c7947 */ /* 0x000fec0003800000 */
.L_x_1013:
        /* <DEDUP_REMOVED lines=16> */
.L_x_1041:
[----:B------:R-:W-:Y:S01]  /*33d0*/  PRMT R25, RZ, 0x7610, R25 ;  /* 0x00007610ff197816 */ /* 0x000fe20000000019 */
[----:B------:R-:W-:Y:S06]  /*33e0*/  BRA `(.L_x_1014) ;  /* 0x0000000000247947 */ /* 0x000fec0003800000 */
.L_x_1038:
[----:B------:R-:W2:Y:S02]  /*33f0*/  LDG.E.64 R2, desc[UR36][R2.64] ;  /* 0x0000002402027981 */ /* 0x000ea4000c1e1b00 */
[----:B--2---:R-:W0:Y:S02]  /*3400*/  I2F.U64 R0, R2 ;  /* 0x0000000200007312 */ /* 0x004e240000301000 */
[----:B0-----:R-:W-:-:S04]  /*3410*/  F2FP.F16.F32.PACK_AB R0, RZ, R0 ;  /* 0x00000000ff00723e */ /* 0x001fc800000000ff */
[----:B------:R-:W-:Y:S01]  /*3420*/  PRMT R25, R0, 0x7610, R25 ;  /* 0x0000761000197816 */ /* 0x000fe20000000019 */
[----:B------:R-:W-:Y:S06]  /*3430*/  BRA `(.L_x_1014) ;  /* 0x0000000000107947 */ /* 0x000fec0003800000 */
.L_x_1037:
[----:B------:R-:W2:Y:S02]  /*3440*/  LDG.E R2, desc[UR36][R2.64] ;  /* 0x0000002402027981 */ /* 0x000ea4000c1e1900 */
[----:B--2---:R-:W-:-:S04]  /*3450*/  I2FP.F32.U32 R0, R2 ;  /* 0x0000000200007245 */ /* 0x004fc80000201000 */
[----:B------:R-:W-:-:S04]  /*3460*/  F2FP.F16.F32.PACK_AB R0, RZ, R0 ;  /* 0x00000000ff00723e */ /* 0x000fc800000000ff */
[----:B------:R-:W-:-:S07]  /*3470*/  PRMT R25, R0, 0x7610, R25 ;  /* 0x0000761000197816 */ /* 0x000fce0000000019 */
.L_x_1014:
[----:B------:R-:W-:-:S07]  /*3480*/  VIADD R16, R16, 0x80 ;  /* 0x0000008010107836 */ /* 0x000fce0000000000 */
.L_x_1008:
[----:B------:R-:W-:Y:S05]  /*3490*/  BSYNC.RECONVERGENT B6 ;  /* 0x0000000000067941 */ /* 0x000fea0003800200 */
.L_x_1007:
        /* <DEDUP_REMOVED lines=25> */
.L_x_1047:
[----:B------:R-:W2:Y:S02]  /*3630*/  LDG.E.U8 R2, desc[UR36][R2.64] ;  /* 0x0000002402027981 */ /* 0x000ea4000c1e1100 */
[----:B--2---:R-:W-:-:S04]  /*3640*/  I2FP.F32.U32 R0, R2 ;  /* 0x0000000200007245 */ /* 0x004fc80000201000 */
[----:B------:R-:W-:Y:S01]  /*3650*/  F2FP.F16.F32.PACK_AB R0, RZ, R0 ;  /* 0x00000000ff00723e */ /* 0x000fe200000000ff */
[----:B------:R-:W-:Y:S06]  /*3660*/  BRA `(.L_x_1043) ;  /* 0x0000000c009c7947 */ /* 0x000fec0003800000 */
.L_x_1046:
        /* <DEDUP_REMOVED lines=10> */
.L_x_1050:
[----:B------:R-:W2:Y:S02]  /*3710*/  LDG.E R2, desc[UR36][R2.64] ;  /* 0x0000002402027981 */ /* 0x000ea4000c1e1900 */
[----:B--2---:R-:W-:-:S04]  /*3720*/  I2FP.F32.S32 R0, R2 ;  /* 0x0000000200007245 */ /* 0x004fc80000201400 */
[----:B------:R-:W-:Y:S01]  /*3730*/  F2FP.F16.F32.PACK_AB R0, RZ, R0 ;  /* 0x00000000ff00723e */ /* 0x000fe200000000ff */
[----:B------:R-:W-:Y:S06]  /*3740*/  BRA `(.L_x_1043) ;  /* 0x0000000c00647947 */ /* 0x000fec0003800000 */
.L_x_1049:
[----:B------:R-:W2:Y:S02]  /*3750*/  LDG.E.U16 R2, desc[UR36][R2.64] ;  /* 0x0000002402027981 */ /* 0x000ea4000c1e1500 */
[----:B--2---:R-:W0:Y:S02]  /*3760*/  I2F.S16 R0, R2 ;  /* 0x0000000200007306 */ /* 0x004e240000101400 */
[----:B0-----:R-:W-:Y:S01]  /*3770*/  F2FP.F16.F32.PACK_AB R0, RZ, R0 ;  /* 0x00000000ff00723e */ /* 0x001fe200000000ff */
[----:B------:R-:W-:Y:S06]  /*3780*/  BRA `(.L_x_1043) ;  /* 0x0000000c00547947 */ /* 0x000fec0003800000 */
.L_x_1045:
        /* <DEDUP_REMOVED lines=9> */
.L_x_1052:
[----:B------:R2:W5:Y:S01]  /*3820*/  LDG.E.U16 R0, desc[UR36][R2.64] ;  /* 0x0000002402007981 */ /* 0x000562000c1e1500 */
[----:B------:R-:W-:Y:S05]  /*3830*/  BRA `(.L_x_1043) ;  /* 0x0000000c00287947 */ /* 0x000fea0003800000 */
.L_x_1051:
        /* <DEDUP_REMOVED lines=9> */
.L_x_1054:
[----:B------:R3:W5:Y:S01]  /*38d0*/  LDG.E.U16 R0, desc[UR36][R2.64] ;  /* 0x0000002402007981 */ /* 0x000762000c1e1500 */
[----:B------:R-:W-:Y:S05]  /*38e0*/  BRA `(.L_x_1043) ;  /* 0x0000000800fc7947 */ /* 0x000fea0003800000 */
.L_x_1053:
        /* <DEDUP_REMOVED lines=12> */
.L_x_1044:
        /* <DEDUP_REMOVED lines=13> */
.L_x_1057:
        /* <DEDUP_REMOVED lines=12> */
.L_x_1056:
        /* <DEDUP_REMOVED lines=27> */
.L_x_1059:
        /* <DEDUP_REMOVED lines=13> */
.L_x_1058:
[----:B------:R-:W2:Y:S02]  /*3dc0*/  LDG.E.U16 R0, desc[UR36][R2.64] ;  /* 0x0000002402007981 */ /* 0x000ea4000c1e1500 */
[----:B--2---:R-:W-:-:S05]  /*3dd0*/  IMAD.U32 R0, R0, 0x10000, RZ ;  /* 0x0001000000007824 */ /* 0x004fca00078e00ff */
[----:B------:R-:W-:Y:S01]  /*3de0*/  F2FP.F16.F32.PACK_AB R0, RZ, R0 ;  /* 0x00000000ff00723e */ /* 0x000fe200000000ff */
[----:B------:R-:W-:Y:S06]  /*3df0*/  BRA `(.L_x_1043) ;  /* 0x0000000400b87947 */ /* 0x000fec0003800000 */
.L_x_1055:
        /* <DEDUP_REMOVED lines=12> */
.L_x_1062:
        /* <DEDUP_REMOVED lines=21> */
.L_x_1066:
[----:B------:R-:W-:Y:S05]  /*4010*/  BSYNC.RECONVERGENT B1 ;  /* 0x0000000000017941 */ /* 0x000fea0003800200 */
.L_x_1065:
[----:B------:R-:W-:Y:S01]  /*4020*/  IMAD.SHL.U32 R0, R0, 0x100000, RZ ;  /* 0x0010000000007824 */ /* 0x000fe200078e00ff */
[----:B------:R-:W-:-:S04]  /*4030*/  LEA R2, R2, 0x3b800000, 0x17 ;  /* 0x3b80000002027811 */ /* 0x000fc800078eb8ff */
[----:B------:R-:W-:-:S07]  /*4040*/  LOP3.LUT R0, R2, R0, R7, 0xfe, !PT ;  /* 0x0000000002007212 */ /* 0x000fce00078efe07 */
.L_x_1064:
[----:B------:R-:W-:Y:S05]  /*4050*/  BSYNC.RECONVERGENT B0 ;  /* 0x0000000000007941 */ /* 0x000fea0003800200 */
.L_x_1063:
[----:B------:R-:W-:Y:S01]  /*4060*/  F2FP.F16.F32.PACK_AB R0, RZ, R0 ;  /* 0x00000000ff00723e */ /* 0x000fe200000000ff */
[----:B------:R-:W-:Y:S06]  /*4070*/  BRA `(.L_x_1043) ;  /* 0x0000000400187947 */ /* 0x000fec0003800000 */
.L_x_1061:
        /* <DEDUP_REMOVED lines=21> */
.L_x_1070:
[----:B------:R-:W-:Y:S05]  /*41d0*/  BSYNC.RECONVERGENT B1 ;  /* 0x0000000000017941 */ /* 0x000fea0003800200 */
.L_x_1069:
[----:B------:R-:W-:Y:S01]  /*41e0*/  IMAD.SHL.U32 R0, R0, 0x200000, RZ ;  /* 0x0020000000007824 */ /* 0x000fe200078e00ff */
[----:B------:R-:W-:-:S04]  /*41f0*/  LEA R2, R2, 0x37800000, 0x17 ;  /* 0x3780000002027811 */ /* 0x000fc800078eb8ff */
[----:B------:R-:W-:-:S07]  /*4200*/  LOP3.LUT R0, R2, R0, R7, 0xfe, !PT ;  /* 0x0000000002007212 */ /* 0x000fce00078efe07 */
.L_x_1068:
[----:B------:R-:W-:Y:S05]  /*4210*/  BSYNC.RECONVERGENT B0 ;  /* 0x0000000000007941 */ /* 0x000fea0003800200 */
.L_x_1067:
[----:B------:R-:W-:Y:S01]  /*4220*/  F2FP.F16.F32.PACK_AB R0, RZ, R0 ;  /* 0x00000000ff00723e */ /* 0x000fe200000000ff */
[----:B------:R-:W-:Y:S06]  /*4230*/  BRA `(.L_x_1043) ;  /* 0x0000000000a87947 */ /* 0x000fec0003800000 */
.L_x_1060:
        /* <DEDUP_REMOVED lines=14> */
.L_x_1074:
[----:B------:R-:W-:Y:S05]  /*4320*/  BSYNC.RECONVERGENT B0 ;  /* 0x0000000000007941 */ /* 0x000fea0003800200 */
.L_x_1073:
[----:B------:R-:W-:Y:S01]  /*4330*/  F2FP.F16.F32.PACK_AB R0, RZ, R0 ;  /* 0x00000000ff00723e */ /* 0x000fe200000000ff */
[----:B------:R-:W-:Y:S06]  /*4340*/  BRA `(.L_x_1043) ;  /* 0x0000000000647947 */ /* 0x000fec0003800000 */
.L_x_1048:
        /* <DEDUP_REMOVED lines=16> */
.L_x_1075:
[----:B------:R-:W-:Y:S01]  /*4450*/  PRMT R0, RZ, 0x7610, R0 ;  /* 0x00007610ff007816 */ /* 0x000fe20000000000 */
[----:B------:R-:W-:Y:S06]  /*4460*/  BRA `(.L_x_1043) ;  /* 0x00000000001c7947 */ /* 0x000fec0003800000 */
.L_x_1072:
[----:B------:R-:W2:Y:S02]  /*4470*/  LDG.E.64 R2, desc[UR36][R2.64] ;  /* 0x0000002402027981 */ /* 0x000ea4000c1e1b00 */
[----:B--2---:R-:W0:Y:S02]  /*4480*/  I2F.U64 R0, R2 ;  /* 0x0000000200007312 */ /* 0x004e240000301000 */
[----:B0-----:R-:W-:Y:S01]  /*4490*/  F2FP.F16.F32.PACK_AB R0, RZ, R0 ;  /* 0x00000000ff00723e */ /* 0x001fe200000000ff */
[----:B------:R-:W-:Y:S06]  /*44a0*/  BRA `(.L_x_1043) ;  /* 0x00000000000c7947 */ /* 0x000fec0003800000 */
.L_x_1071:
[----:B------:R-:W2:Y:S02]  /*44b0*/  LDG.E R2, desc[UR36][R2.64] ;  /* 0x0000002402027981 */ /* 0x000ea4000c1e1900 */
[----:B--2---:R-:W-:-:S04]  /*44c0*/  I2FP.F32.U32 R0, R2 ;  /* 0x0000000200007245 */ /* 0x004fc80000201000 */
[----:B------:R-:W-:-:S07]  /*44d0*/  F2FP.F16.F32.PACK_AB R0, RZ, R0 ;  /* 0x00000000ff00723e */ /* 0x000fce00000000ff */
.L_x_1043:
[----:B------:R-:W-:Y:S05]  /*44e0*/  BSYNC.RECONVERGENT B6 ;  /* 0x0000000000067941 */ /* 0x000fea0003800200 */
.L_x_1042:
[----:B------:R-:W4:Y:S01]  /*44f0*/  LDC.U8 R16, c[0x0][0x3a4] ;  /* 0x0000e900ff107b82 */ /* 0x000f220000000000 */
[CC--:B------:R-:W-:Y:S01]  /*4500*/  ISETP.GE.AND P2, PT, R19.reuse, R17.reuse, PT ;  /* 0x000000111300720c */ /* 0x0c0fe20003f46270 */
[C---:B0123--:R-:W-:Y:S01]  /*4510*/  VIADD R2, R19.reuse, 0x100 ;  /* 0x0000010013027836 */ /* 0x04ffe20000000000 */
[----:B------:R-:W-:Y:S01]  /*4520*/  BSSY.RECONVERGENT B0, `(.L_x_1076) ;  /* 0x0000022000007945 */ /* 0x000fe20003800200 */
[C---:B------:R-:W-:Y:S02]  /*4530*/  VIADD R4, R19.reuse, 0x180 ;  /* 0x0000018013047836 */ /* 0x040fe40000000000 */
[----:B------:R-:W-:Y:S01]  /*4540*/  VIADD R22, R19, 0x80 ;  /* 0x0000008013167836 */ /* 0x000fe20000000000 */
[-C--:B------:R-:W-:Y:S02]  /*4550*/  ISETP.GE.AND P0, PT, R2, R17.reuse, PT ;  /* 0x000000110200720c */ /* 0x080fe40003f06270 */
[-C--:B------:R-:W-:Y:S02]  /*4560*/  ISETP.GE.AND P1, PT, R4, R17.reuse, PT ;  /* 0x000000110400720c */ /* 0x080fe40003f26270 */
[----:B------:R-:W-:-:S03]  /*4570*/  ISETP.GE.AND P3, PT, R22, R17, PT ;  /* 0x000000111600720c */ /* 0x000fc60003f66270 */
[----:B------:R-:W-:Y:S10]  /*4580*/  @P2 BRA `(.L_x_1077) ;  /* 0x00000000006c2947 */ /* 0x000ff40003800000 */
[----:B-----5:R-:W-:Y:S02]  /*4590*/  HADD2.F32 R24, -RZ, R24.H0_H0 ;  /* 0x20000018ff187230 */ /* 0x020fe40000004100 */
[----:B------:R-:W-:Y:S02]  /*45a0*/  IMAD.MOV.U32 R3, RZ, RZ, 0x42fc0000 ;  /* 0x42fc0000ff037424 */ /* 0x000fe400078e00ff */
        /* <DEDUP_REMOVED lines=24> */
[----:B------:R-:W-:-:S07]  /*4730*/  F2FP.F16.F32.PACK_AB R4, RZ, R4 ;  /* 0x00000004ff04723e */ /* 0x000fce00000000ff */
.L_x_1077:
[----:B------:R-:W-:Y:S05]  /*4740*/  BSYNC.RECONVERGENT B0 ;  /* 0x0000000000007941 */ /* 0x000fea0003800200 */
.L_x_1076:
[----:B------:R-:W-:Y:S04]  /*4750*/  BSSY.RECONVERGENT B0, `(.L_x_1078) ;  /* 0x000001d000007945 */ /* 0x000fe80003800200 */
[----:B------:R-:W-:Y:S05]  /*4760*/  @P3 BRA `(.L_x_1079) ;  /* 0x00000000006c3947 */ /* 0x000fea0003800000 */
[----:B-----5:R-:W-:Y:S02]  /*4770*/  HADD2.F32 R23, -RZ, R23.H0_H0 ;  /* 0x20000017ff177230 */ /* 0x020fe40000004100 */
[----:B------:R-:W-:-:S03]  /*4780*/  IMAD.MOV.U32 R3, RZ, RZ, 0x42fc0000 ;  /* 0x42fc0000ff037424 */ /* 0x000fc600078e00ff */
[C---:B------:R-:W-:Y:S01]  /*4790*/  FMUL.FTZ R2, |R23|.reuse, 1.4426950216293334961 ;  /* 0x3fb8aa3b17027820 */ /* 0x040fe20000410200 */
[----:B------:R-:W-:-:S05]  /*47a0*/  FMUL.FTZ R7, R23, R23 ;  /* 0x0000001717077220 */ /* 0x000fca0000410000 */
[----:B------:R-:W0:Y:S02]  /*47b0*/  FRND.TRUNC R2, R2 ;  /* 0x0000000200027307 */ /* 0x000e24000020d000 */
[----:B0-----:R-:W-:Y:S02]  /*47c0*/  FSETP.GT.FTZ.AND P3, PT, |R2|, 126, PT ;  /* 0x42fc00000200780b */ /* 0x001fe40003f74200 */
[----:B------:R-:W-:-:S04]  /*47d0*/  LOP3.LUT R3, R3, 0x80000000, R2, 0xb8, !PT ;  /* 0x8000000003037812 */ /* 0x000fc800078eb802 */
[----:B------:R-:W-:Y:S01]  /*47e0*/  FSEL R6, R3, R2, P3 ;  /* 0x0000000203067208 */ /* 0x000fe20001800000 */
[----:B------:R-:W-:Y:S01]  /*47f0*/  IMAD.MOV.U32 R2, RZ, RZ, 0x363d0ada ;  /* 0x363d0adaff027424 */ /* 0x000fe200078e00ff */
[----:B------:R-:W-:-:S03]  /*4800*/  FSETP.GE.FTZ.AND P3, PT, |R23|, 1, PT ;  /* 0x3f8000001700780b */ /* 0x000fc60003f76200 */
[----:B------:R-:W-:Y:S01]  /*4810*/  FFMA.FTZ R3, R6, -0.69314718246459960938, |R23| ;  /* 0xbf31721806037823 */ /* 0x000fe20000010417 */
[----:B------:R-:W-:-:S03]  /*4820*/  FFMA.FTZ R2, R7, R2, 0.00019836159481201320887 ;  /* 0x394fff4907027423 */ /* 0x000fc60000010002 */
[C---:B------:R-:W-:Y:S01]  /*4830*/  FFMA.FTZ R3, R6.reuse, 1.9046542121259335545e-09, R3 ;  /* 0x3102e30806037823 */ /* 0x040fe20000010003 */
[----:B------:R-:W-:Y:S01]  /*4840*/  FADD.FTZ R6, R6, 12583037 ;  /* 0x4b40007d06067421 */ /* 0x000fe20000010000 */
[----:B------:R-:W-:Y:S02]  /*4850*/  FFMA.FTZ R8, R7, R2, 0.0083333496004343032837 ;  /* 0x3c08889a07087423 */ /* 0x000fe40000010002 */
[----:B------:R-:W-:Y:S01]  /*4860*/  FMUL.FTZ R3, R3, 1.4426950216293334961 ;  /* 0x3fb8aa3b03037820 */ /* 0x000fe20000410000 */
[----:B------:R-:W-:Y:S02]  /*4870*/  IMAD.SHL.U32 R6, R6, 0x800000, RZ ;  /* 0x0080000006067824 */ /* 0x000fe400078e00ff */
        /* <DEDUP_REMOVED lines=8> */
[----:B------:R-:W-:-:S05]  /*4900*/  @!P3 FFMA.FTZ R26, R23, R8, R23 ;  /* 0x00000008171ab223 */ /* 0x000fca0000010017 */
[----:B------:R-:W-:-:S07]  /*4910*/  F2FP.F16.F32.PACK_AB R26, RZ, R26 ;  /* 0x0000001aff1a723e */ /* 0x000fce00000000ff */
.L_x_1079:
[----:B------:R-:W-:Y:S05]  /*4920*/  BSYNC.RECONVERGENT B0 ;  /* 0x0000000000007941 */ /* 0x000fea0003800200 */
.L_x_1078:
        /* <DEDUP_REMOVED lines=29> */
.L_x_1081:
[----:B------:R-:W-:Y:S05]  /*4b00*/  BSYNC.RECONVERGENT B0 ;  /* 0x0000000000007941 */ /* 0x000fea0003800200 */
.L_x_1080:
[----:B------:R-:W-:Y:S04]  /*4b10*/  BSSY.RECONVERGENT B0, `(.L_x_1082) ;  /* 0x000001d000007945 */ /* 0x000fe80003800200 */
[----:B------:R-:W-:Y:S05]  /*4b20*/  @P1 BRA `(.L_x_1083) ;  /* 0x00000000006c1947 */ /* 0x000fea0003800000 */
        /* <DEDUP_REMOVED lines=27> */
.L_x_1083:
[----:B------:R-:W-:Y:S05]  /*4ce0*/  BSYNC.RECONVERGENT B0 ;  /* 0x0000000000007941 */ /* 0x000fea0003800200 */
.L_x_1082:
[----:B------:R-:W-:Y:S04]  /*4cf0*/  BSSY.RECONVERGENT B6, `(.L_x_1084) ;  /* 0x000010e000067945 */ /* 0x000fe80003800200 */
[----:B------:R-:W-:Y:S05]  /*4d00*/  @P2 BRA `(.L_x_1085) ;  /* 0x0000001000302947 */ /* 0x000fea0003800000 */
[----:B------:R-:W0:Y:S01]  /*4d10*/  LDCU UR4, c[0x0][0x3a8] ;  /* 0x00007500ff0477ac */ /* 0x000e220008000800 */
[----:B------:R-:W1:Y:S01]  /*4d20*/  LDC.64 R2, c[0x0][0x388] ;  /* 0x0000e200ff027b82 */ /* 0x000e620000000a00 */
[----:B-----5:R-:W-:Y:S01]  /*4d30*/  IMAD R0, R18, 0x200, R19 ;  /* 0x0000020012007824 */ /* 0x020fe200078e0213 */
[----:B----4-:R-:W-:-:S03]  /*4d40*/  PRMT R6, R16, 0x9910, RZ ;  /* 0x0000991010067816 */ /* 0x010fc600000000ff */
        /* <DEDUP_REMOVED lines=14> */
[----:B------:R-:W-:Y:S02]  /*4e30*/  HADD2.F32 R4, -RZ, R4.H0_H0 ;  /* 0x20000004ff047230 */ /* 0x000fe40000004100 */
[----:B------:R-:W-:Y:S02]  /*4e40*/  IMAD.MOV.U32 R19, RZ, RZ, R22 ;  /* 0x000000ffff137224 */ /* 0x000fe400078e0016 */
[----:B------:R-:W0:Y:S02]  /*4e50*/  F2I.FTZ.TRUNC.NTZ R5, R4 ;  /* 0x0000000400057305 */ /* 0x000e24000021f100 */
[----:B0-----:R3:W-:Y:S01]  /*4e60*/  STG.E.U8 desc[UR36][R2.64], R5 ;  /* 0x0000000502007986 */ /* 0x0017e2000c101124 */
[----:B------:R-:W-:Y:S05]  /*4e70*/  BRA `(.L_x_1085) ;  /* 0x0000000c00d47947 */ /* 0x000fea0003800000 */
.L_x_1089:
[----:B------:R-:W-:Y:S02]  /*4e80*/  HADD2.F32 R5, -RZ, R4.H0_H0 ;  /* 0x20000004ff057230 */ /* 0x000fe40000004100 */
[----:B------:R-:W-:-:S04]  /*4e90*/  IMAD.MOV.U32 R19, RZ, RZ, R22 ;  /* 0x000000ffff137224 */ /* 0x000fc800078e0016 */
[----:B------:R-:W0:Y:S02]  /*4ea0*/  F2I.S64.TRUNC R4, R5 ;  /* 0x0000000500047311 */ /* 0x000e24000020d900 */
[----:B0-----:R0:W-:Y:S01]  /*4eb0*/  STG.E.U8 desc[UR36][R2.64], R4 ;  /* 0x0000000402007986 */ /* 0x0011e2000c101124 */
[----:B------:R-:W-:Y:S05]  /*4ec0*/  BRA `(.L_x_1085) ;  /* 0x0000000c00c07947 */ /* 0x000fea0003800000 */
.L_x_1088:
[----:B------:R-:W-:-:S13]  /*4ed0*/  ISETP.NE.AND P0, PT, R0, 0x2, PT ;  /* 0x000000020000780c */ /* 0x000fda0003f05270 */
[----:B------:R-:W-:Y:S05]  /*4ee0*/  @!P0 BRA `(.L_x_1091) ;  /* 0x0000000000388947 */ /* 0x000fea0003800000 */
[----:B------:R-:W-:-:S13]  /*4ef0*/  ISETP.NE.AND P0, PT, R0, 0x3, PT ;  /* 0x000000030000780c */ /* 0x000fda0003f05270 */
[----:B------:R-:W-:Y:S05]  /*4f00*/  @!P0 BRA `(.L_x_1092) ;  /* 0x00000000001c8947 */ /* 0x000fea0003800000 */
[----:B------:R-:W-:-:S13]  /*4f10*/  ISETP.NE.AND P0, PT, R0, 0x4, PT ;  /* 0x000000040000780c */ /* 0x000fda0003f05270 */
[----:B------:R-:W-:Y:S05]  /*4f20*/  @P0 BRA `(.L_x_1090) ;  /* 0x0000000800f80947 */ /* 0x000fea0003800000 */
[----:B------:R-:W-:Y:S02]  /*4f30*/  HADD2.F32 R4, -RZ, R4.H0_H0 ;  /* 0x20000004ff047230 */ /* 0x000fe40000004100 */
[----:B------:R-:W-:-:S04]  /*4f40*/  IMAD.MOV.U32 R19, RZ, RZ, R22 ;  /* 0x000000ffff137224 */ /* 0x000fc800078e0016 */
[----:B------:R-:W0:Y:S02]  /*4f50*/  F2I.S64.TRUNC R4, R4 ;  /* 0x0000000400047311 */ /* 0x000e24000020d900 */
[----:B0-----:R1:W-:Y:S01]  /*4f60*/  STG.E.64 desc[UR36][R2.64], R4 ;  /* 0x0000000402007986 */ /* 0x0013e2000c101b24 */
[----:B------:R-:W-:Y:S05]  /*4f70*/  BRA `(.L_x_1085) ;  /* 0x0000000c00947947 */ /* 0x000fea0003800000 */
.L_x_1092:
[----:B------:R-:W-:Y:S02]  /*4f80*/  HADD2.F32 R4, -RZ, R4.H0_H0 ;  /* 0x20000004ff047230 */ /* 0x000fe40000004100 */
[----:B------:R-:W-:Y:S02]  /*4f90*/  IMAD.MOV.U32 R19, RZ, RZ, R22 ;  /* 0x000000ffff137224 */ /* 0x000fe400078e0016 */
[----:B------:R-:W0:Y:S02]  /*4fa0*/  F2I.FTZ.TRUNC.NTZ R5, R4 ;  /* 0x0000000400057305 */ /* 0x000e24000021f100 */
[----:B0-----:R2:W-:Y:S01]  /*4fb0*/  STG.E desc[UR36][R2.64], R5 ;  /* 0x0000000502007986 */ /* 0x0015e2000c101924 */
[----:B------:R-:W-:Y:S05]  /*4fc0*/  BRA `(.L_x_1085) ;  /* 0x0000000c00807947 */ /* 0x000fea0003800000 */
.L_x_1091:
[----:B------:R-:W-:Y:S02]  /*4fd0*/  HADD2.F32 R4, -RZ, R4.H0_H0 ;  /* 0x20000004ff047230 */ /* 0x000fe40000004100 */
[----:B------:R-:W-:Y:S02]  /*4fe0*/  IMAD.MOV.U32 R19, RZ, RZ, R22 ;  /* 0x000000ffff137224 */ /* 0x000fe400078e0016 */
[----:B------:R-:W0:Y:S02]  /*4ff0*/  F2I.FTZ.TRUNC.NTZ R5, R4 ;  /* 0x0000000400057305 */ /* 0x000e24000021f100 */
[----:B0-----:R0:W-:Y:S01]  /*5000*/  STG.E.U16 desc[UR36][R2.64], R5 ;  /* 0x0000000502007986 */ /* 0x0011e2000c101524 */
[----:B------:R-:W-:Y:S05]  /*5010*/  BRA `(.L_x_1085) ;  /* 0x0000000c006c7947 */ /* 0x000fea0003800000 */
.L_x_1087:
[----:B------:R-:W-:-:S13]  /*5020*/  ISETP.GT.AND P0, PT, R0, 0x6, PT ;  /* 0x000000060000780c */ /* 0x000fda0003f04270 */
[----:B------:R-:W-:Y:S05]  /*5030*/  @P0 BRA `(.L_x_1093) ;  /* 0x00000000002c0947 */ /* 0x000fea0003800000 */
[----:B------:R-:W-:-:S13]  /*5040*/  ISETP.NE.AND P0, PT, R0, 0x5, PT ;  /* 0x000000050000780c */ /* 0x000fda0003f05270 */
[----:B------:R-:W-:Y:S05]  /*5050*/  @!P0 BRA `(.L_x_1094) ;  /* 0x0000000000188947 */ /* 0x000fea0003800000 */
[----:B------:R-:W-:-:S13]  /*5060*/  ISETP.NE.AND P0, PT, R0, 0x6, PT ;  /* 0x000000060000780c */ /* 0x000fda0003f05270 */
[----:B------:R-:W-:Y:S05]  /*5070*/  @P0 BRA `(.L_x_1090) ;  /* 0x0000000800a40947 */ /* 0x000fea0003800000 */
[----:B------:R-:W-:Y:S02]  /*5080*/  HADD2.F32 R5, -RZ, R4.H0_H0 ;  /* 0x20000004ff057230 */ /* 0x000fe40000004100 */
[----:B------:R-:W-:-:S03]  /*5090*/  IMAD.MOV.U32 R19, RZ, RZ, R22 ;  /* 0x000000ffff137224 */ /* 0x000fc600078e0016 */
[----:B------:R0:W-:Y:S01]  /*50a0*/  STG.E desc[UR36][R2.64], R5 ;  /* 0x0000000502007986 */ /* 0x0001e2000c101924 */
[----:B------:R-:W-:Y:S05]  /*50b0*/  BRA `(.L_x_1085) ;  /* 0x0000000c00447947 */ /* 0x000fea0003800000 */
.L_x_1094:
[----:B------:R0:W-:Y:S01]  /*50c0*/  STG.E.U16 desc[UR36][R2.64], R4 ;  /* 0x0000000402007986 */ /* 0x0001e2000c101524 */
[----:B------:R-:W-:Y:S01]  /*50d0*/  IMAD.MOV.U32 R19, RZ, RZ, R22 ;  /* 0x000000ffff137224 */ /* 0x000fe200078e0016 */
[----:B------:R-:W-:Y:S06]  /*50e0*/  BRA `(.L_x_1085) ;  /* 0x0000000c00387947 */ /* 0x000fec0003800000 */
.L_x_1093:
[----:B------:R-:W-:-:S13]  /*50f0*/  ISETP.NE.AND P0, PT, R0, 0x7, PT ;  /* 0x000000070000780c */ /* 0x000fda0003f05270 */
[----:B------:R-:W-:Y:S05]  /*5100*/  @!P0 BRA `(.L_x_1095) ;  /* 0x00000000003c8947 */ /* 0x000fea0003800000 */
[----:B------:R-:W-:-:S13]  /*5110*/  ISETP.NE.AND P0, PT, R0, 0x8, PT ;  /* 0x000000080000780c */ /* 0x000fda0003f05270 */
[----:B------:R-:W-:Y:S05]  /*5120*/  @!P0 BRA `(.L_x_1096) ;  /* 0x00000000001c8947 */ /* 0x000fea0003800000 */
[----:B------:R-:W-:-:S13]  /*5130*/  ISETP.NE.AND P0, PT, R0, 0x9, PT ;  /* 0x000000090000780c */ /* 0x000fda0003f05270 */
[----:B------:R-:W-:Y:S05]  /*5140*/  @P0 BRA `(.L_x_1090) ;  /* 0x0000000800700947 */ /* 0x000fea0003800000 */
[----:B------:R-:W-:Y:S02]  /*5150*/  HADD2.F32 R4, -RZ, R4.H0_H0 ;  /* 0x20000004ff047230 */ /* 0x000fe40000004100 */
[----:B------:R-:W-:Y:S02]  /*5160*/  IMAD.MOV.U32 R5, RZ, RZ, RZ ;  /* 0x000000ffff057224 */ /* 0x000fe400078e00ff */
[----:B------:R-:W-:-:S03]  /*5170*/  IMAD.MOV.U32 R19, RZ, RZ, R22 ;  /* 0x000000ffff137224 */ /* 0x000fc600078e0016 */
[----:B------:R0:W-:Y:S01]  /*5180*/  STG.E.64 desc[UR36][R2.64], R4 ;  /* 0x0000000402007986 */ /* 0x0001e2000c101b24 */
[----:B------:R-:W-:Y:S05]  /*5190*/  BRA `(.L_x_1085) ;  /* 0x0000000c000c7947 */ /* 0x000fea0003800000 */
.L_x_1096:
[----:B------:R-:W-:Y:S02]  /*51a0*/  HADD2.F32 R0, -RZ, R4.H0_H0 ;  /* 0x20000004ff007230 */ /* 0x000fe40000004100 */
[----:B------:R-:W-:-:S03]  /*51b0*/  IMAD.MOV.U32 R19, RZ, RZ, R22 ;  /* 0x000000ffff137224 */ /* 0x000fc600078e0016 */
[----:B------:R-:W-:-:S04]  /*51c0*/  F2FP.F16.F32.PACK_AB R0, RZ, R0 ;  /* 0x00000000ff00723e */ /* 0x000fc800000000ff */
[----:B------:R-:W-:-:S05]  /*51d0*/  PRMT R0, R0, 0x5410, RZ ;  /* 0x0000541000007816 */ /* 0x000fca00000000ff */
[----:B------:R0:W-:Y:S01]  /*51e0*/  STG.E desc[UR36][R2.64], R0 ;  /* 0x0000000002007986 */ /* 0x0001e2000c101924 */
[----:B------:R-:W-:Y:S05]  /*51f0*/  BRA `(.L_x_1085) ;  /* 0x0000000800f47947 */ /* 0x000fea0003800000 */
.L_x_1095:
[----:B------:R-:W-:Y:S02]  /*5200*/  HADD2.F32 R4, -RZ, R4.H0_H0 ;  /* 0x20000004ff047230 */ /* 0x000fe40000004100 */
[----:B------:R-:W-:-:S03]  /*5210*/  IMAD.MOV.U32 R19, RZ, RZ, R22 ;  /* 0x000000ffff137224 */ /* 0x000fc600078e0016 */
[----:B------:R-:W-:-:S06]  /*5220*/  FMUL.FTZ R4, R4, 1 ;  /* 0x3f80000004047820 */ /* 0x000fcc0000410000 */
[----:B------:R-:W0:Y:S02]  /*5230*/  F2F.F64.F32 R4, R4 ;  /* 0x0000000400047310 */ /* 0x000e240000201800 */
[----:B0-----:R0:W-:Y:S01]  /*5240*/  STG.E.64 desc[UR36][R2.64], R4 ;  /* 0x0000000402007986 */ /* 0x0011e2000c101b24 */
[----:B------:R-:W-:Y:S05]  /*5250*/  BRA `(.L_x_1085) ;  /* 0x0000000800dc7947 */ /* 0x000fea0003800000 */
.L_x_1086:
        /* <DEDUP_REMOVED lines=10> */
[----:B------:R-:W-:-:S04]  /*5300*/  FSETP.NEU.FTZ.AND P0, PT, R4, RZ, PT ;  /* 0x000000ff0400720b */ /* 0x000fc80003f1d000 */
[----:B------:R-:W-:-:S05]  /*5310*/  SEL R5, RZ, 0x1, !P0 ;  /* 0x00000001ff057807 */ /* 0x000fca0004000000 */
[----:B------:R0:W-:Y:S01]  /*5320*/  STG.E.U8 desc[UR36][R2.64], R5 ;  /* 0x0000000502007986 */ /* 0x0001e2000c101124 */
[----:B------:R-:W-:Y:S05]  /*5330*/  BRA `(.L_x_1085) ;  /* 0x0000000800a47947 */ /* 0x000fea0003800000 */
.L_x_1099:
[----:B------:R-:W-:Y:S01]  /*5340*/  HADD2.F32 R4, -RZ, R4.H0_H0 ;  /* 0x20000004ff047230 */ /* 0x000fe20000004100 */
[----:B------:R-:W-:Y:S01]  /*5350*/  CS2R R6, SRZ ;  /* 0x0000000000067805 */ /* 0x000fe2000001ff00 */
[----:B------:R-:W-:-:S03]  /*5360*/  IMAD.MOV.U32 R19, RZ, RZ, R22 ;  /* 0x000000ffff137224 */ /* 0x000fc600078e0016 */
[----:B------:R-:W-:-:S06]  /*5370*/  FMUL.FTZ R4, R4, 1 ;  /* 0x3f80000004047820 */ /* 0x000fcc0000410000 */
[----:B------:R-:W0:Y:S02]  /*5380*/  F2F.F64.F32 R4, R4 ;  /* 0x0000000400047310 */ /* 0x000e240000201800 */
[----:B0-----:R0:W-:Y:S01]  /*5390*/  STG.E.128 desc[UR36][R2.64], R4 ;  /* 0x0000000402007986 */ /* 0x0011e2000c101d24 */
[----:B------:R-:W-:Y:S05]  /*53a0*/  BRA `(.L_x_1085) ;  /* 0x0000000800887947 */ /* 0x000fea0003800000 */
.L_x_1098:
[----:B------:R-:W-:-:S13]  /*53b0*/  ISETP.NE.AND P0, PT, R0, 0xf, PT ;  /* 0x0000000f0000780c */ /* 0x000fda0003f05270 */
[----:B------:R-:W-:Y:S05]  /*53c0*/  @!P0 BRA `(.L_x_1100) ;  /* 0x0000000000a88947 */ /* 0x000fea0003800000 */
[----:B------:R-:W-:-:S13]  /*53d0*/  ISETP.NE.AND P0, PT, R0, 0x17, PT ;  /* 0x000000170000780c */ /* 0x000fda0003f05270 */
[----:B------:R-:W-:Y:S05]  /*53e0*/  @!P0 BRA `(.L_x_1101) ;  /* 0x0000000000508947 */ /* 0x000fea0003800000 */
[----:B------:R-:W-:-:S13]  /*53f0*/  ISETP.NE.AND P0, PT, R0, 0x18, PT ;  /* 0x000000180000780c */ /* 0x000fda0003f05270 */
[----:B------:R-:W-:Y:S05]  /*5400*/  @P0 BRA `(.L_x_1090) ;  /* 0x0000000400c00947 */ /* 0x000fea0003800000 */
        /* <DEDUP_REMOVED lines=13> */
.L_x_1103:
[----:B------:R-:W-:Y:S05]  /*54e0*/  BSYNC.RECONVERGENT B0 ;  /* 0x0000000000007941 */ /* 0x000fea0003800200 */
.L_x_1102:
[----:B------:R-:W-:Y:S01]  /*54f0*/  LOP3.LUT R5, R0, 0x80, R5, 0xf8, !PT ;  /* 0x0000008000057812 */ /* 0x000fe200078ef805 */
[----:B------:R-:W-:-:S04]  /*5500*/  IMAD.MOV.U32 R19, RZ, RZ, R22 ;  /* 0x000000ffff137224 */ /* 0x000fc800078e0016 */
[----:B------:R0:W-:Y:S01]  /*5510*/  STG.E.U8 desc[UR36][R2.64], R5 ;  /* 0x0000000502007986 */ /* 0x0001e2000c101124 */
[----:B------:R-:W-:Y:S05]  /*5520*/  BRA `(.L_x_1085) ;  /* 0x0000000800287947 */ /* 0x000fea0003800000 */
.L_x_1101:
        /* <DEDUP_REMOVED lines=15> */
.L_x_1105:
[----:B------:R-:W-:Y:S05]  /*5620*/  BSYNC.RECONVERGENT B0 ;  /* 0x0000000000007941 */ /* 0x000fea0003800200 */
.L_x_1104:
[----:B------:R-:W-:Y:S01]  /*5630*/  LOP3.LUT R5, R0, 0x80, R5, 0xf8, !PT ;  /* 0x0000008000057812 */ /* 0x000fe200078ef805 */
[----:B------:R-:W-:-:S04]  /*5640*/  IMAD.MOV.U32 R19, RZ, RZ, R22 ;  /* 0x000000ffff137224 */ /* 0x000fc800078e0016 */
[----:B------:R0:W-:Y:S01]  /*5650*/  STG.E.U8 desc[UR36][R2.64], R5 ;  /* 0x0000000502007986 */ /* 0x0001e2000c101124 */
[----:B------:R-:W-:Y:S05]  /*5660*/  BRA `(.L_x_1085) ;  /* 0x0000000400d87947 */ /* 0x000fea0003800000 */
.L_x_1100:
[----:B------:R-:W-:Y:S02]  /*5670*/  HADD2.F32 R0, -RZ, R4.H0_H0 ;  /* 0x20000004ff007230 */ /* 0x000fe40000004100 */
[----:B------:R-:W-:-:S03]  /*5680*/  IMAD.MOV.U32 R19, RZ, RZ, R22 ;  /* 0x000000ffff137224 */ /* 0x000fc600078e0016 */
[----:B------:R-:W-:-:S05]  /*5690*/  F2FP.BF16.F32.PACK_AB R0, RZ, R0 ;  /* 0x00000000ff00723e */ /* 0x000fca00000010ff */
[----:B------:R0:W-:Y:S01]  /*56a0*/  STG.E.U16 desc[UR36][R2.64], R0 ;  /* 0x0000000002007986 */ /* 0x0001e2000c101524 */
[----:B------:R-:W-:Y:S05]  /*56b0*/  BRA `(.L_x_1085) ;  /* 0x0000000400c47947 */ /* 0x000fea0003800000 */
.L_x_1097:
        /* <DEDUP_REMOVED lines=10> */
[----:B------:R-:W0:Y:S02]  /*5760*/  F2I.FTZ.U32.TRUNC.NTZ R5, R5 ;  /* 0x0000000500057305 */ /* 0x000e24000021f000 */
[----:B0-----:R0:W-:Y:S01]  /*5770*/  STG.E.U16 desc[UR36][R2.64], R5 ;  /* 0x0000000502007986 */ /* 0x0011e2000c101524 */
[----:B------:R-:W-:Y:S05]  /*5780*/  BRA `(.L_x_1085) ;  /* 0x0000000400907947 */ /* 0x000fea0003800000 */
.L_x_1108:
        /* <DEDUP_REMOVED lines=13> */
.L_x_1111:
[----:B------:R-:W-:-:S04]  /*5860*/  SHF.R.U32.HI R0, RZ, 0x14, R5 ;  /* 0x00000014ff007819 */ /* 0x000fc80000011605 */
[----:B------:R-:W-:-:S04]  /*5870*/  LOP3.LUT R0, R0, 0x1, RZ, 0xc0, !PT ;  /* 0x0000000100007812 */ /* 0x000fc800078ec0ff */
[----:B------:R-:W-:-:S04]  /*5880*/  IADD3 R0, PT, PT, R5, 0x487ffff, R0 ;  /* 0x0487ffff05007810 */ /* 0x000fc80007ffe000 */
[----:B------:R-:W-:-:S04]  /*5890*/  SHF.R.U32.HI R0, RZ, 0x14, R0 ;  /* 0x00000014ff007819 */ /* 0x000fc80000011600 */
[----:B------:R-:W-:-:S07]  /*58a0*/  LOP3.LUT R4, R0, 0xff, RZ, 0xc0, !PT ;  /* 0x000000ff00047812 */ /* 0x000fce00078ec0ff */
.L_x_1112:
[----:B------:R-:W-:-:S04]  /*58b0*/  SHF.R.U32.HI R5, RZ, 0x18, R5 ;  /* 0x00000018ff057819 */ /* 0x000fc80000011605 */
[----:B------:R-:W-:-:S04]  /*58c0*/  LOP3.LUT R4, R4, 0x80, R5, 0xf8, !PT ;  /* 0x0000008004047812 */ /* 0x000fc800078ef805 */
[----:B------:R-:W-:-:S07]  /*58d0*/  PRMT R0, R4, 0x7610, R0 ;  /* 0x0000761004007816 */ /* 0x000fce0000000000 */
.L_x_1110:
[----:B------:R-:W-:Y:S05]  /*58e0*/  BSYNC.RECONVERGENT B0 ;  /* 0x0000000000007941 */ /* 0x000fea0003800200 */
.L_x_1109:
[----:B------:R0:W-:Y:S01]  /*58f0*/  STG.E.U8 desc[UR36][R2.64], R0 ;  /* 0x0000000002007986 */ /* 0x0001e2000c101124 */
[----:B------:R-:W-:Y:S01]  /*5900*/  IMAD.MOV.U32 R19, RZ, RZ, R22 ;  /* 0x000000ffff137224 */ /* 0x000fe200078e0016 */
[----:B------:R-:W-:Y:S06]  /*5910*/  BRA `(.L_x_1085) ;  /* 0x00000004002c7947 */ /* 0x000fec0003800000 */
.L_x_1107:
        /* <DEDUP_REMOVED lines=13> */
.L_x_1115:
[----:B------:R-:W-:-:S04]  /*59f0*/  SHF.R.U32.HI R0, RZ, 0x15, R5 ;  /* 0x00000015ff007819 */ /* 0x000fc80000011605 */
[----:B------:R-:W-:-:S04]  /*5a00*/  LOP3.LUT R0, R0, 0x1, RZ, 0xc0, !PT ;  /* 0x0000000100007812 */ /* 0x000fc800078ec0ff */
[----:B------:R-:W-:-:S04]  /*5a10*/  IADD3 R0, PT, PT, R5, 0x88fffff, R0 ;  /* 0x088fffff05007810 */ /* 0x000fc80007ffe000 */
[----:B------:R-:W-:-:S04]  /*5a20*/  SHF.R.U32.HI R0, RZ, 0x15, R0 ;  /* 0x00000015ff007819 */ /* 0x000fc80000011600 */
[----:B------:R-:W-:-:S07]  /*5a30*/  LOP3.LUT R4, R0, 0xff, RZ, 0xc0, !PT ;  /* 0x000000ff00047812 */ /* 0x000fce00078ec0ff */
.L_x_1116:
[----:B------:R-:W-:-:S04]  /*5a40*/  SHF.R.U32.HI R5, RZ, 0x18, R5 ;  /* 0x00000018ff057819 */ /* 0x000fc80000011605 */
[----:B------:R-:W-:-:S04]  /*5a50*/  LOP3.LUT R4, R4, 0x80, R5, 0xf8, !PT ;  /* 0x0000008004047812 */ /* 0x000fc800078ef805 */
[----:B------:R-:W-:-:S07]  /*5a60*/  PRMT R0, R4, 0x7610, R0 ;  /* 0x0000761004007816 */ /* 0x000fce0000000000 */
.L_x_1114:
[----:B------:R-:W-:Y:S05]  /*5a70*/  BSYNC.RECONVERGENT B0 ;  /* 0x0000000000007941 */ /* 0x000fea0003800200 */
.L_x_1113:
[----:B------:R0:W-:Y:S01]  /*5a80*/  STG.E.U8 desc[UR36][R2.64], R0 ;  /* 0x0000000002007986 */ /* 0x0001e2000c101124 */
[----:B------:R-:W-:Y:S01]  /*5a90*/  IMAD.MOV.U32 R19, RZ, RZ, R22 ;  /* 0x000000ffff137224 */ /* 0x000fe200078e0016 */
[----:B------:R-:W-:Y:S06]  /*5aa0*/  BRA `(.L_x_1085) ;  /* 0x0000000000c87947 */ /* 0x000fec0003800000 */
.L_x_1106:
[----:B------:R-:W-:-:S13]  /*5ab0*/  ISETP.NE.AND P0, PT, R0, 0x1c, PT ;  /* 0x0000001c0000780c */ /* 0x000fda0003f05270 */
[----:B------:R-:W-:Y:S05]  /*5ac0*/  @!P0 BRA `(.L_x_1117) ;  /* 0x0000000000b08947 */ /* 0x000fea0003800000 */
[----:B------:R-:W-:-:S13]  /*5ad0*/  ISETP.NE.AND P0, PT, R0, 0x1d, PT ;  /* 0x0000001d0000780c */ /* 0x000fda0003f05270 */
[----:B------:R-:W-:Y:S05]  /*5ae0*/  @!P0 BRA `(.L_x_1118) ;  /* 0x0000000000948947 */ /* 0x000fea0003800000 */
[----:B------:R-:W-:-:S13]  /*5af0*/  ISETP.NE.AND P0, PT, R0, 0x2c, PT ;  /* 0x0000002c0000780c */ /* 0x000fda0003f05270 */
[----:B------:R-:W-:Y:S05]  /*5b00*/  @!P0 BRA `(.L_x_1119) ;  /* 0x0000000000488947 */ /* 0x000fea0003800000 */
.L_x_1090:
        /* <DEDUP_REMOVED lines=16> */
.L_x_1120:
[----:B------:R-:W-:Y:S01]  /*5c10*/  IMAD.MOV.U32 R19, RZ, RZ, R22 ;  /* 0x000000ffff137224 */ /* 0x000fe200078e0016 */
[----:B------:R-:W-:Y:S06]  /*5c20*/  BRA `(.L_x_1085) ;  /* 0x0000000000687947 */ /* 0x000fec0003800000 */
.L_x_1119:
[----:B------:R-:W-:Y:S02]  /*5c30*/  HADD2.F32 R5, -RZ, R4.H0_H0 ;  /* 0x20000004ff057230 */ /* 0x000fe40000004100 */
        /* <DEDUP_REMOVED lines=16> */
.L_x_1118:
[----:B------:R-:W-:Y:S02]  /*5d40*/  HADD2.F32 R4, -RZ, R4.H0_H0 ;  /* 0x20000004ff047230 */ /* 0x000fe40000004100 */
[----:B------:R-:W-:-:S04]  /*5d50*/  IMAD.MOV.U32 R19, RZ, RZ, R22 ;  /* 0x000000ffff137224 */ /* 0x000fc800078e0016 */
[----:B------:R-:W0:Y:S02]  /*5d60*/  F2I.U64.TRUNC R4, R4 ;  /* 0x0000000400047311 */ /* 0x000e24000020d800 */
[----:B0-----:R0:W-:Y:S01]  /*5d70*/  STG.E.64 desc[UR36][R2.64], R4 ;  /* 0x0000000402007986 */ /* 0x0011e2000c101b24 */
[----:B------:R-:W-:Y:S05]  /*5d80*/  BRA `(.L_x_1085) ;  /* 0x0000000000107947 */ /* 0x000fea0003800000 */
.L_x_1117:
[----:B------:R-:W-:Y:S02]  /*5d90*/  HADD2.F32 R4, -RZ, R4.H0_H0 ;  /* 0x20000004ff047230 */ /* 0x000fe40000004100 */
[----:B------:R-:W-:Y:S02]  /*5da0*/  IMAD.MOV.U32 R19, RZ, RZ, R22 ;  /* 0x000000ffff137224 */ /* 0x000fe400078e0016 */
[----:B------:R-:W0:Y:S02]  /*5db0*/  F2I.FTZ.U32.TRUNC.NTZ R5, R4 ;  /* 0x0000000400057305 */ /* 0x000e24000021f000 */
[----:B0-----:R0:W-:Y:S03]  /*5dc0*/  STG.E desc[UR36][R2.64], R5 ;  /* 0x0000000502007986 */ /* 0x0011e6000c101924 */
.L_x_1085:
[----:B------:R-:W-:Y:S05]  /*5dd0*/  BSYNC.RECONVERGENT B6 ;  /* 0x0000000000067941 */ /* 0x000fea0003800200 */
.L_x_1084:
[----:B------:R-:W-:Y:S01]  /*5de0*/  ISETP.GE.AND P0, PT, R19, R17, PT ;  /* 0x000000111300720c */ /* 0x000fe20003f06270 */
[----:B------:R-:W-:-:S12]  /*5df0*/  BSSY.RECONVERGENT B6, `(.L_x_1121) ;  /* 0x00001f0000067945 */ /* 0x000fd80003800200 */
[----:B------:R-:W-:Y:S05]  /*5e00*/  @P0 BRA `(.L_x_1122) ;  /* 0x0000001c00b80947 */ /* 0x000fea0003800000 */
[----:B------:R-:W4:Y:S01]  /*5e10*/  LDCU UR4, c[0x0][0x3a8] ;  /* 0x00007500ff0477ac */ /* 0x000f220008000800 */
[----:B0123--:R-:W0:Y:S01]  /*5e20*/  LDC.64 R2, c[0x0][0x388] ;  /* 0x0000e200ff027b82 */ /* 0x00fe220000000a00 */
[----:B-----5:R-:W-:Y:S01]  /*5e30*/  IMAD R0, R18, 0x200, R19 ;  /* 0x0000020012007824 */ /* 0x020fe200078e0213 */
[----:B----4-:R-:W-:-:S03]  /*5e40*/  PRMT R4, R16, 0x9910, RZ ;  /* 0x0000991010047816 */ /* 0x010fc600000000ff */
[----:B------:R-:W-:Y:S02]  /*5e50*/  IMAD R5, R0, UR4, RZ ;  /* 0x0000000400057c24 */ /* 0x000fe4000f8e02ff */
        /* <DEDUP_REMOVED lines=13> */
[----:B------:R-:W-:-:S04]  /*5f30*/  HADD2.F32 R26, -RZ, R26.H0_H0 ;  /* 0x2000001aff1a7230 */ /* 0x000fc80000004100 */
[----:B------:R-:W0:Y:S02]  /*5f40*/  F2I.FTZ.TRUNC.NTZ R5, R26 ;  /* 0x0000001a00057305 */ /* 0x000e24000021f100 */
[----:B0-----:R4:W-:Y:S01]  /*5f50*/  STG.E.U8 desc[UR36][R2.64], R5 ;  /* 0x0000000502007986 */ /* 0x0019e2000c101124 */
[----:B------:R-:W-:Y:S05]  /*5f60*/  BRA `(.L_x_1128) ;  /* 0x0000000c007c7947 */ /* 0x000fea0003800000 */
.L_x_1126:
[----:B------:R-:W-:-:S06]  /*5f70*/  HADD2.F32 R5, -RZ, R26.H0_H0 ;  /* 0x2000001aff057230 */ /* 0x000fcc0000004100 */
[----:B------:R-:W0:Y:S02]  /*5f80*/  F2I.S64.TRUNC R4, R5 ;  /* 0x0000000500047311 */ /* 0x000e24000020d900 */
[----:B0-----:R3:W-:Y:S01]  /*5f90*/  STG.E.U8 desc[UR36][R2.64], R4 ;  /* 0x0000000402007986 */ /* 0x0017e2000c101124 */
[----:B------:R-:W-:Y:S05]  /*5fa0*/  BRA `(.L_x_1128) ;  /* 0x0000000c006c7947 */ /* 0x000fea0003800000 */
.L_x_1125:
[----:B------:R-:W-:-:S13]  /*5fb0*/  ISETP.NE.AND P0, PT, R0, 0x2, PT ;  /* 0x000000020000780c */ /* 0x000fda0003f05270 */
[----:B------:R-:W-:Y:S05]  /*5fc0*/  @!P0 BRA `(.L_x_1129) ;  /* 0x0000000000308947 */ /* 0x000fea0003800000 */
[----:B------:R-:W-:-:S13]  /*5fd0*/  ISETP.NE.AND P0, PT, R0, 0x3, PT ;  /* 0x000000030000780c */ /* 0x000fda0003f05270 */
[----:B------:R-:W-:Y:S05]  /*5fe0*/  @!P0 BRA `(.L_x_1130) ;  /* 0x0000000000188947 */ /* 0x000fea0003800000 */
[----:B------:R-:W-:-:S13]  /*5ff0*/  ISETP.NE.AND P0, PT, R0, 0x4, PT ;  /* 0x000000040000780c */ /* 0x000fda0003f05270 */
[----:B------:R-:W-:Y:S05]  /*6000*/  @P0 BRA `(.L_x_1127) ;  /* 0x0000000800700947 */ /* 0x000fea0003800000 */
[----:B------:R-:W-:-:S06]  /*6010*/  HADD2.F32 R4, -RZ, R26.H0_H0 ;  /* 0x2000001aff047230 */ /* 0x000fcc0000004100 */
[----:B------:R-:W0:Y:S02]  /*6020*/  F2I.S64.TRUNC R4, R4 ;  /* 0x0000000400047311 */ /* 0x000e24000020d900 */
[----:B0-----:R1:W-:Y:S01]  /*6030*/  STG.E.64 desc[UR36][R2.64], R4 ;  /* 0x0000000402007986 */ /* 0x0013e2000c101b24 */
[----:B------:R-:W-:Y:S05]  /*6040*/  BRA `(.L_x_1128) ;  /* 0x0000000c00447947 */ /* 0x000fea0003800000 */
.L_x_1130:
[----:B------:R-:W-:-:S04]  /*6050*/  HADD2.F32 R26, -RZ, R26.H0_H0 ;  /* 0x2000001aff1a7230 */ /* 0x000fc80000004100 */
[----:B------:R-:W0:Y:S02]  /*6060*/  F2I.FTZ.TRUNC.NTZ R5, R26 ;  /* 0x0000001a00057305 */ /* 0x000e24000021f100 */
[----:B0-----:R2:W-:Y:S01]  /*6070*/  STG.E desc[UR36][R2.64], R5 ;  /* 0x0000000502007986 */ /* 0x0015e2000c101924 */
[----:B------:R-:W-:Y:S05]  /*6080*/  BRA `(.L_x_1128) ;  /* 0x0000000c00347947 */ /* 0x000fea0003800000 */
.L_x_1129:
[----:B------:R-:W-:-:S04]  /*6090*/  HADD2.F32 R26, -RZ, R26.H0_H0 ;  /* 0x2000001aff1a7230 */ /* 0x000fc80000004100 */
[----:B------:R-:W0:Y:S02]  /*60a0*/  F2I.FTZ.TRUNC.NTZ R5, R26 ;  /* 0x0000001a00057305 */ /* 0x000e24000021f100 */
[----:B0-----:R0:W-:Y:S01]  /*60b0*/  STG.E.U16 desc[UR36][R2.64], R5 ;  /* 0x0000000502007986 */ /* 0x0011e2000c101524 */
[----:B------:R-:W-:Y:S05]  /*60c0*/  BRA `(.L_x_1128) ;  /* 0x0000000c00247947 */ /* 0x000fea0003800000 */
.L_x_1124:
[----:B------:R-:W-:-:S13]  /*60d0*/  ISETP.GT.AND P0, PT, R0, 0x6, PT ;  /* 0x000000060000780c */ /* 0x000fda0003f04270 */
[----:B------:R-:W-:Y:S05]  /*60e0*/  @P0 BRA `(.L_x_1131) ;  /* 0x0000000000240947 */ /* 0x000fea0003800000 */
[----:B------:R-:W-:-:S13]  /*60f0*/  ISETP.NE.AND P0, PT, R0, 0x5, PT ;  /* 0x000000050000780c */ /* 0x000fda0003f05270 */
[----:B------:R-:W-:Y:S05]  /*6100*/  @!P0 BRA `(.L_x_1132) ;  /* 0x0000000000148947 */ /* 0x000fea0003800000 */
[----:B------:R-:W-:-:S13]  /*6110*/  ISETP.NE.AND P0, PT, R0, 0x6, PT ;  /* 0x000000060000780c */ /* 0x000fda0003f05270 */
[----:B------:R-:W-:Y:S05]  /*6120*/  @P0 BRA `(.L_x_1127) ;  /* 0x0000000800280947 */ /* 0x000fea0003800000 */
[----:B------:R-:W-:-:S05]  /*6130*/  HADD2.F32 R5, -RZ, R26.H0_H0 ;  /* 0x2000001aff057230 */ /* 0x000fca0000004100 */
[----:B------:R0:W-:Y:S01]  /*6140*/  STG.E desc[UR36][R2.64], R5 ;  /* 0x0000000502007986 */ /* 0x0001e2000c101924 */
[----:B------:R-:W-:Y:S05]  /*6150*/  BRA `(.L_x_1128) ;  /* 0x0000000c00007947 */ /* 0x000fea0003800000 */
.L_x_1132:
[----:B------:R0:W-:Y:S01]  /*6160*/  STG.E.U16 desc[UR36][R2.64], R26 ;  /* 0x0000001a02007986 */ /* 0x0001e2000c101524 */
[----:B------:R-:W-:Y:S05]  /*6170*/  BRA `(.L_x_1128) ;  /* 0x0000000800f87947 */ /* 0x000fea0003800000 */
.L_x_1131:
[----:B------:R-:W-:-:S13]  /*6180*/  ISETP.NE.AND P0, PT, R0, 0x7, PT ;  /* 0x000000070000780c */ /* 0x000fda0003f05270 */
[----:B------:R-:W-:Y:S05]  /*6190*/  @!P0 BRA `(.L_x_1133) ;  /* 0x0000000000348947 */ /* 0x000fea0003800000 */
[----:B------:R-:W-:-:S13]  /*61a0*/  ISETP.NE.AND P0, PT, R0, 0x8, PT ;  /* 0x000000080000780c */ /* 0x000fda0003f05270 */
[----:B------:R-:W-:Y:S05]  /*61b0*/  @!P0 BRA `(.L_x_1134) ;  /* 0x0000000000188947 */ /* 0x000fea0003800000 */
[----:B------:R-:W-:-:S13]  /*61c0*/  ISETP.NE.AND P0, PT, R0, 0x9, PT ;  /* 0x000000090000780c */ /* 0x000fda0003f05270 */
[----:B------:R-:W-:Y:S05]  /*61d0*/  @P0 BRA `(.L_x_1127) ;  /* 0x0000000400fc0947 */ /* 0x000fea0003800000 */
[----:B------:R-:W-:Y:S02]  /*61e0*/  HADD2.F32 R26, -RZ, R26.H0_H0 ;  /* 0x2000001aff1a7230 */ /* 0x000fe40000004100 */
[----:B------:R-:W-:-:S05]  /*61f0*/  IMAD.MOV.U32 R27, RZ, RZ, RZ ;  /* 0x000000ffff1b7224 */ /* 0x000fca00078e00ff */
[----:B------:R0:W-:Y:S01]  /*6200*/  STG.E.64 desc[UR36][R2.64], R26 ;  /* 0x0000001a02007986 */ /* 0x0001e2000c101b24 */
[----:B------:R-:W-:Y:S05]  /*6210*/  BRA `(.L_x_1128) ;  /* 0x0000000800d07947 */ /* 0x000fea0003800000 */
.L_x_1134:
[----:B------:R-:W-:-:S05]  /*6220*/  HADD2.F32 R0, -RZ, R26.H0_H0 ;  /* 0x2000001aff007230 */ /* 0x000fca0000004100 */
[----:B------:R-:W-:-:S04]  /*6230*/  F2FP.F16.F32.PACK_AB R0, RZ, R0 ;  /* 0x00000000ff00723e */ /* 0x000fc800000000ff */
[----:B------:R-:W-:-:S05]  /*6240*/  PRMT R0, R0, 0x5410, RZ ;  /* 0x0000541000007816 */ /* 0x000fca00000000ff */
[----:B------:R0:W-:Y:S01]  /*6250*/  STG.E desc[UR36][R2.64], R0 ;  /* 0x0000000002007986 */ /* 0x0001e2000c101924 */
[----:B------:R-:W-:Y:S05]  /*6260*/  BRA `(.L_x_1128) ;  /* 0x0000000800bc7947 */ /* 0x000fea0003800000 */
.L_x_1133:
[----:B------:R-:W-:-:S05]  /*6270*/  HADD2.F32 R4, -RZ, R26.H0_H0 ;  /* 0x2000001aff047230 */ /* 0x000fca0000004100 */
[----:B------:R-:W-:-:S06]  /*6280*/  FMUL.FTZ R4, R4, 1 ;  /* 0x3f80000004047820 */ /* 0x000fcc0000410000 */
[----:B------:R-:W0:Y:S02]  /*6290*/  F2F.F64.F32 R4, R4 ;  /* 0x0000000400047310 */ /* 0x000e240000201800 */
[----:B0-----:R0:W-:Y:S01]  /*62a0*/  STG.E.64 desc[UR36][R2.64], R4 ;  /* 0x0000000402007986 */ /* 0x0011e2000c101b24 */
[----:B------:R-:W-:Y:S05]  /*62b0*/  BRA `(.L_x_1128) ;  /* 0x0000000800a87947 */ /* 0x000fea0003800000 */
.L_x_1123:
        /* <DEDUP_REMOVED lines=10> */
[----:B------:R-:W-:-:S06]  /*6360*/  HADD2.F32 R5, -RZ, R26.H0_H0 ;  /* 0x2000001aff057230 */ /* 0x000fcc0000004100 */
[----:B------:R-:W0:Y:S02]  /*6370*/  F2I.FTZ.U32.TRUNC.NTZ R5, R5 ;  /* 0x0000000500057305 */ /* 0x000e24000021f000 */
[----:B0-----:R0:W-:Y:S01]  /*6380*/  STG.E.U16 desc[UR36][R2.64], R5 ;  /* 0x0000000502007986 */ /* 0x0011e2000c101524 */
[----:B------:R-:W-:Y:S05]  /*6390*/  BRA `(.L_x_1128) ;  /* 0x0000000800707947 */ /* 0x000fea0003800000 */
.L_x_1138:
        /* <DEDUP_REMOVED lines=18> */
.L_x_1141:
[----:B------:R-:W-:-:S04]  /*64c0*/  SHF.R.U32.HI R5, RZ, 0x18, R5 ;  /* 0x00000018ff057819 */ /* 0x000fc80000011605 */
[----:B------:R-:W-:-:S07]  /*64d0*/  LOP3.LUT R0, R0, 0x80, R5, 0xf8, !PT ;  /* 0x0000008000007812 */ /* 0x000fce00078ef805 */
.L_x_1140:
[----:B------:R-:W-:Y:S05]  /*64e0*/  BSYNC.RECONVERGENT B0 ;  /* 0x0000000000007941 */ /* 0x000fea0003800200 */
.L_x_1139:
[----:B------:R0:W-:Y:S01]  /*64f0*/  STG.E.U8 desc[UR36][R2.64], R0 ;  /* 0x0000000002007986 */ /* 0x0001e2000c101124 */
[----:B------:R-:W-:Y:S05]  /*6500*/  BRA `(.L_x_1128) ;  /* 0x0000000800147947 */ /* 0x000fea0003800000 */
.L_x_1137:
        /* <DEDUP_REMOVED lines=18> */
.L_x_1144:
[----:B------:R-:W-:-:S04]  /*6630*/  SHF.R.U32.HI R5, RZ, 0x18, R5 ;  /* 0x00000018ff057819 */ /* 0x000fc80000011605 */
[----:B------:R-:W-:-:S07]  /*6640*/  LOP3.LUT R0, R0, 0x80, R5, 0xf8, !PT ;  /* 0x0000008000007812 */ /* 0x000fce00078ef805 */
.L_x_1143:
[----:B------:R-:W-:Y:S05]  /*6650*/  BSYNC.RECONVERGENT B0 ;  /* 0x0000000000007941 */ /* 0x000fea0003800200 */
.L_x_1142:
[----:B------:R0:W-:Y:S01]  /*6660*/  STG.E.U8 desc[UR36][R2.64], R0 ;  /* 0x0000000002007986 */ /* 0x0001e2000c101124 */
[----:B------:R-:W-:Y:S05]  /*6670*/  BRA `(.L_x_1128) ;  /* 0x0000000400b87947 */ /* 0x000fea0003800000 */
.L_x_1136:
[----:B------:R-:W-:-:S13]  /*6680*/  ISETP.NE.AND P0, PT, R0, 0x1c, PT ;  /* 0x0000001c0000780c */ /* 0x000fda0003f05270 */
[----:B------:R-:W-:Y:S05]  /*6690*/  @!P0 BRA `(.L_x_1145) ;  /* 0x0000000000608947 */ /* 0x000fea0003800000 */
[----:B------:R-:W-:-:S13]  /*66a0*/  ISETP.NE.AND P0, PT, R0, 0x1d, PT ;  /* 0x0000001d0000780c */ /* 0x000fda0003f05270 */
[----:B------:R-:W-:Y:S05]  /*66b0*/  @!P0 BRA `(.L_x_1146) ;  /* 0x0000000000488947 */ /* 0x000fea0003800000 */
[----:B------:R-:W-:-:S13]  /*66c0*/  ISETP.NE.AND P0, PT, R0, 0x2c, PT ;  /* 0x0000002c0000780c */ /* 0x000fda0003f05270 */
[----:B------:R-:W-:Y:S05]  /*66d0*/  @P0 BRA `(.L_x_1127) ;  /* 0x0000000000bc0947 */ /* 0x000fea0003800000 */
        /* <DEDUP_REMOVED lines=16> */
.L_x_1146:
[----:B------:R-:W-:-:S06]  /*67e0*/  HADD2.F32 R4, -RZ, R26.H0_H0 ;  /* 0x2000001aff047230 */ /* 0x000fcc0000004100 */
[----:B------:R-:W0:Y:S02]  /*67f0*/  F2I.U64.TRUNC R4, R4 ;  /* 0x0000000400047311 */ /* 0x000e24000020d800 */
[----:B0-----:R0:W-:Y:S01]  /*6800*/  STG.E.64 desc[UR36][R2.64], R4 ;  /* 0x0000000402007986 */ /* 0x0011e2000c101b24 */
[----:B------:R-:W-:Y:S05]  /*6810*/  BRA `(.L_x_1128) ;  /* 0x0000000400507947 */ /* 0x000fea0003800000 */
.L_x_1145:
[----:B------:R-:W-:-:S04]  /*6820*/  HADD2.F32 R26, -RZ, R26.H0_H0 ;  /* 0x2000001aff1a7230 */ /* 0x000fc80000004100 */
[----:B------:R-:W0:Y:S02]  /*6830*/  F2I.FTZ.U32.TRUNC.NTZ R5, R26 ;  /* 0x0000001a00057305 */ /* 0x000e24000021f000 */
[----:B0-----:R0:W-:Y:S01]  /*6840*/  STG.E desc[UR36][R2.64], R5 ;  /* 0x0000000502007986 */ /* 0x0011e2000c101924 */
[----:B------:R-:W-:Y:S05]  /*6850*/  BRA `(.L_x_1128) ;  /* 0x0000000400407947 */ /* 0x000fea0003800000 */
.L_x_1135:
[----:B------:R-:W-:-:S13]  /*6860*/  ISETP.GT.AND P0, PT, R0, 0xe, PT ;  /* 0x0000000e0000780c */ /* 0x000fda0003f04270 */
[----:B------:R-:W-:Y:S05]  /*6870*/  @P0 BRA `(.L_x_1147) ;  /* 0x00000000003c0947 */ /* 0x000fea0003800000 */
[----:B------:R-:W-:-:S13]  /*6880*/  ISETP.NE.AND P0, PT, R0, 0xa, PT ;  /* 0x0000000a0000780c */ /* 0x000fda0003f05270 */
[----:B------:R-:W-:Y:S05]  /*6890*/  @!P0 BRA `(.L_x_1148) ;  /* 0x00000000001c8947 */ /* 0x000fea0003800000 */
[----:B------:R-:W-:-:S13]  /*68a0*/  ISETP.NE.AND P0, PT, R0, 0xb, PT ;  /* 0x0000000b0000780c */ /* 0x000fda0003f05270 */
[----:B------:R-:W-:Y:S05]  /*68b0*/  @P0 BRA `(.L_x_1127) ;  /* 0x0000000000440947 */ /* 0x000fea0003800000 */
[----:B------:R-:W-:-:S05]  /*68c0*/  HADD2.F32 R26, -RZ, R26.H0_H0 ;  /* 0x2000001aff1a7230 */ /* 0x000fca0000004100 */
[----:B------:R-:W-:-:S04]  /*68d0*/  FSETP.NEU.FTZ.AND P0, PT, R26, RZ, PT ;  /* 0x000000ff1a00720b */ /* 0x000fc80003f1d000 */
[----:B------:R-:W-:-:S05]  /*68e0*/  SEL R5, RZ, 0x1, !P0 ;  /* 0x00000001ff057807 */ /* 0x000fca0004000000 */
[----:B------:R0:W-:Y:S01]  /*68f0*/  STG.E.U8 desc[UR36][R2.64], R5 ;  /* 0x0000000502007986 */ /* 0x0001e2000c101124 */
[----:B------:R-:W-:Y:S05]  /*6900*/  BRA `(.L_x_1128) ;  /* 0x0000000400147947 */ /* 0x000fea0003800000 */
.L_x_1148:
[----:B------:R-:W-:Y:S01]  /*6910*/  HADD2.F32 R26, -RZ, R26.H0_H0 ;  /* 0x2000001aff1a7230 */ /* 0x000fe20000004100 */
[----:B------:R-:W-:-:S04]  /*6920*/  CS2R R6, SRZ ;  /* 0x0000000000067805 */ /* 0x000fc8000001ff00 */
[----:B------:R-:W-:-:S06]  /*6930*/  FMUL.FTZ R4, R26, 1 ;  /* 0x3f8000001a047820 */ /* 0x000fcc0000410000 */
[----:B------:R-:W0:Y:S02]  /*6940*/  F2F.F64.F32 R4, R4 ;  /* 0x0000000400047310 */ /* 0x000e240000201800 */
[----:B0-----:R0:W-:Y:S01]  /*6950*/  STG.E.128 desc[UR36][R2.64], R4 ;  /* 0x0000000402007986 */ /* 0x0011e2000c101d24 */
[----:B------:R-:W-:Y:S05]  /*6960*/  BRA `(.L_x_1128) ;  /* 0x0000000000fc7947 */ /* 0x000fea0003800000 */
.L_x_1147:
[----:B------:R-:W-:-:S13]  /*6970*/  ISETP.NE.AND P0, PT, R0, 0xf, PT ;  /* 0x0000000f0000780c */ /* 0x000fda0003f05270 */
[----:B------:R-:W-:Y:S05]  /*6980*/  @!P0 BRA `(.L_x_1149) ;  /* 0x0000000000e88947 */ /* 0x000fea0003800000 */
[----:B------:R-:W-:-:S13]  /*6990*/  ISETP.NE.AND P0, PT, R0, 0x17, PT ;  /* 0x000000170000780c */ /* 0x000fda0003f05270 */
[----:B------:R-:W-:Y:S05]  /*69a0*/  @!P0 BRA `(.L_x_1150) ;  /* 0x0000000000908947 */ /* 0x000fea0003800000 */
[----:B------:R-:W-:-:S13]  /*69b0*/  ISETP.NE.AND P0, PT, R0, 0x18, PT ;  /* 0x000000180000780c */ /* 0x000fda0003f05270 */
[----:B------:R-:W-:Y:S05]  /*69c0*/  @!P0 BRA `(.L_x_1151) ;  /* 0x0000000000448947 */ /* 0x000fea0003800000 */
.L_x_1127:
        /* <DEDUP_REMOVED lines=16> */
.L_x_1152:
[----:B------:R-:W-:Y:S05]  /*6ad0*/  BRA `(.L_x_1128) ;  /* 0x0000000000a07947 */ /* 0x000fea0003800000 */
.L_x_1151:
        /* <DEDUP_REMOVED lines=13> */
.L_x_1154:
[----:B------:R-:W-:Y:S05]  /*6bb0*/  BSYNC.RECONVERGENT B0 ;  /* 0x0000000000007941 */ /* 0x000fea0003800200 */
.L_x_1153:
[----:B------:R-:W-:-:S05]  /*6bc0*/  LOP3.LUT R5, R0, 0x80, R5, 0xf8, !PT ;  /* 0x0000008000057812 */ /* 0x000fca00078ef805 */
[----:B------:R0:W-:Y:S01]  /*6bd0*/  STG.E.U8 desc[UR36][R2.64], R5 ;  /* 0x0000000502007986 */ /* 0x0001e2000c101124 */
[----:B------:R-:W-:Y:S05]  /*6be0*/  BRA `(.L_x_1128) ;  /* 0x00000000005c7947 */ /* 0x000fea0003800000 */
.L_x_1150:
        /* <DEDUP_REMOVED lines=12> */
.L_x_1156:
[----:B------:R-:W-:Y:S01]  /*6cb0*/  IMAD.MOV.U32 R0, RZ, RZ, 0x7f ;  /* 0x0000007fff007424 */ /* 0x000fe200078e00ff */
[----:B------:R-:W-:-:S04]  /*6cc0*/  ISETP.GT.U32.AND P0, PT, R4, 0x7f800000, PT ;  /* 0x7f8000000400780c */ /* 0x000fc80003f04070 */
[----:B------:R-:W-:-:S09]  /*6cd0*/  SEL R0, R0, 0x7c, P0 ;  /* 0x0000007c00007807 */ /* 0x000fd20000000000 */
.L_x_1157:
[----:B------:R-:W-:Y:S05]  /*6ce0*/  BSYNC.RECONVERGENT B0 ;  /* 0x0000000000007941 */ /* 0x000fea0003800200 */
.L_x_1155:
[----:B------:R-:W-:-:S04]  /*6cf0*/  SHF.R.U32.HI R5, RZ, 0x18, R5 ;  /* 0x00000018ff057819 */ /* 0x000fc80000011605 */
[----:B------:R-:W-:-:S05]  /*6d00*/  LOP3.LUT R5, R0, 0x80, R5, 0xf8, !PT ;  /* 0x0000008000057812 */ /* 0x000fca00078ef805 */
[----:B------:R0:W-:Y:S01]  /*6d10*/  STG.E.U8 desc[UR36][R2.64], R5 ;  /* 0x0000000502007986 */ /* 0x0001e2000c101124 */
[----:B------:R-:W-:Y:S05]  /*6d20*/  BRA `(.L_x_1128) ;  /* 0x00000000000c7947 */ /* 0x000fea0003800000 */
.L_x_1149:
[----:B------:R-:W-:-:S05]  /*6d30*/  HADD2.F32 R0, -RZ, R26.H0_H0 ;  /* 0x2000001aff007230 */ /* 0x000fca0000004100 */
[----:B------:R-:W-:-:S05]  /*6d40*/  F2FP.BF16.F32.PACK_AB R0, RZ, R0 ;  /* 0x00000000ff00723e */ /* 0x000fca00000010ff */
[----:B------:R0:W-:Y:S02]  /*6d50*/  STG.E.U16 desc[UR36][R2.64], R0 ;  /* 0x0000000002007986 */ /* 0x0001e4000c101524 */
.L_x_1128:
[----:B------:R-:W-:-:S05]  /*6d60*/  VIADD R19, R19, 0x80 ;  /* 0x0000008013137836 */ /* 0x000fca0000000000 */
[----:B------:R-:W-:-:S13]  /*6d70*/  ISETP.GE.AND P0, PT, R19, R17, PT ;  /* 0x000000111300720c */ /* 0x000fda0003f06270 */
[----:B------:R-:W-:Y:S05]  /*6d80*/  @P0 BRA `(.L_x_1122) ;  /* 0x0000000c00d80947 */ /* 0x000fea0003800000 */
[----:B------:R-:W5:Y:S01]  /*6d90*/  LDCU UR4, c[0x0][0x3a8] ;  /* 0x00007500ff0477ac */ /* 0x000f620008000800 */
[----:B01234-:R-:W0:Y:S01]  /*6da0*/  LDC.64 R2, c[0x0][0x388] ;  /* 0x0000e200ff027b82 */ /* 0x01fe220000000a00 */
        /* <DEDUP_REMOVED lines=20> */
.L_x_1161:
[----:B------:R-:W-:-:S06]  /*6ef0*/  HADD2.F32 R5, -RZ, R24.H0_H0 ;  /* 0x20000018ff057230 */ /* 0x000fcc0000004100 */
[----:B------:R-:W0:Y:S02]  /*6f00*/  F2I.S64.TRUNC R4, R5 ;  /* 0x0000000500047311 */ /* 0x000e24000020d900 */
[----:B0-----:R0:W-:Y:S01]  /*6f10*/  STG.E.U8 desc[UR36][R2.64], R4 ;  /* 0x0000000402007986 */ /* 0x0011e2000c101124 */
[----:B------:R-:W-:Y:S05]  /*6f20*/  BRA `(.L_x_1163) ;  /* 0x0000000c006c7947 */ /* 0x000fea0003800000 */
.L_x_1160:
        /* <DEDUP_REMOVED lines=10> */
.L_x_1165:
[----:B------:R-:W-:-:S04]  /*6fd0*/  HADD2.F32 R24, -RZ, R24.H0_H0 ;  /* 0x20000018ff187230 */ /* 0x000fc80000004100 */
[----:B------:R-:W0:Y:S02]  /*6fe0*/  F2I.FTZ.TRUNC.NTZ R5, R24 ;  /* 0x0000001800057305 */ /* 0x000e24000021f100 */
[----:B0-----:R0:W-:Y:S01]  /*6ff0*/  STG.E desc[UR36][R2.64], R5 ;  /* 0x0000000502007986 */ /* 0x0011e2000c101924 */
[----:B------:R-:W-:Y:S05]  /*7000*/  BRA `(.L_x_1163) ;  /* 0x0000000c00347947 */ /* 0x000fea0003800000 */
.L_x_1164:
[----:B------:R-:W-:-:S04]  /*7010*/  HADD2.F32 R24, -RZ, R24.H0_H0 ;  /* 0x20000018ff187230 */ /* 0x000fc80000004100 */
[----:B------:R-:W0:Y:S02]  /*7020*/  F2I.FTZ.TRUNC.NTZ R5, R24 ;  /* 0x0000001800057305 */ /* 0x000e24000021f100 */
[----:B0-----:R0:W-:Y:S01]  /*7030*/  STG.E.U16 desc[UR36][R2.64], R5 ;  /* 0x0000000502007986 */ /* 0x0011e2000c101524 */
[----:B------:R-:W-:Y:S05]  /*7040*/  BRA `(.L_x_1163) ;  /* 0x0000000c00247947 */ /* 0x000fea0003800000 */
.L_x_1159:
        /* <DEDUP_REMOVED lines=9> */
.L_x_1167:
[----:B------:R0:W-:Y:S01]  /*70e0*/  STG.E.U16 desc[UR36][R2.64], R24 ;  /* 0x0000001802007986 */ /* 0x0001e2000c101524 */
[----:B------:R-:W-:Y:S05]  /*70f0*/  BRA `(.L_x_1163) ;  /* 0x0000000800f87947 */ /* 0x000fea0003800000 */
.L_x_1166:
        /* <DEDUP_REMOVED lines=10> */
.L_x_1169:
[----:B------:R-:W-:-:S05]  /*71a0*/  HADD2.F32 R0, -RZ, R24.H0_H0 ;  /* 0x20000018ff007230 */ /* 0x000fca0000004100 */
[----:B------:R-:W-:-:S04]  /*71b0*/  F2FP.F16.F32.PACK_AB R0, RZ, R0 ;  /* 0x00000000ff00723e */ /* 0x000fc800000000ff */
[----:B------:R-:W-:-:S05]  /*71c0*/  PRMT R0, R0, 0x5410, RZ ;  /* 0x0000541000007816 */ /* 0x000fca00000000ff */
[----:B------:R0:W-:Y:S01]  /*71d0*/  STG.E desc[UR36][R2.64], R0 ;  /* 0x0000000002007986 */ /* 0x0001e2000c101924 */
[----:B------:R-:W-:Y:S05]  /*71e0*/  BRA `(.L_x_1163) ;  /* 0x0000000800bc7947 */ /* 0x000fea0003800000 */
.L_x_1168:
[----:B------:R-:W-:-:S05]  /*71f0*/  HADD2.F32 R4, -RZ, R24.H0_H0 ;  /* 0x20000018ff047230 */ /* 0x000fca0000004100 */
[----:B------:R-:W-:-:S06]  /*7200*/  FMUL.FTZ R4, R4, 1 ;  /* 0x3f80000004047820 */ /* 0x000fcc0000410000 */
[----:B------:R-:W0:Y:S02]  /*7210*/  F2F.F64.F32 R4, R4 ;  /* 0x0000000400047310 */ /* 0x000e240000201800 */
[----:B0-----:R0:W-:Y:S01]  /*7220*/  STG.E.64 desc[UR36][R2.64], R4 ;  /* 0x0000000402007986 */ /* 0x0011e2000c101b24 */
[----:B------:R-:W-:Y:S05]  /*7230*/  BRA `(.L_x_1163) ;  /* 0x0000000800a87947 */ /* 0x000fea0003800000 */
.L_x_1158:
        /* <DEDUP_REMOVED lines=14> */
.L_x_1173:
        /* <DEDUP_REMOVED lines=18> */
.L_x_1176:
[----:B------:R-:W-:-:S04]  /*7440*/  SHF.R.U32.HI R5, RZ, 0x18, R5 ;  /* 0x00000018ff057819 */ /* 0x000fc80000011605 */
[----:B------:R-:W-:-:S07]  /*7450*/  LOP3.LUT R0, R0, 0x80, R5, 0xf8, !PT ;  /* 0x0000008000007812 */ /* 0x000fce00078ef805 */
.L_x_1175:
[----:B------:R-:W-:Y:S05]  /*7460*/  BSYNC.RECONVERGENT B0 ;  /* 0x0000000000007941 */ /* 0x000fea0003800200 */
.L_x_1174:
[----:B------:R4:W-:Y:S01]  /*7470*/  STG.E.U8 desc[UR36][R2.64], R0 ;  /* 0x0000000002007986 */ /* 0x0009e2000c101124 */
[----:B------:R-:W-:Y:S05]  /*7480*/  BRA `(.L_x_1163) ;  /* 0x0000000800147947 */ /* 0x000fea0003800000 */
.L_x_1172:
        /* <DEDUP_REMOVED lines=18> */
.L_x_1179:
[----:B------:R-:W-:-:S04]  /*75b0*/  SHF.R.U32.HI R5, RZ, 0x18, R5 ;  /* 0x00000018ff057819 */ /* 0x000fc80000011605 */
[----:B------:R-:W-:-:S07]  /*75c0*/  LOP3.LUT R0, R0, 0x80, R5, 0xf8, !PT ;  /* 0x0000008000007812 */ /* 0x000fce00078ef805 */
.L_x_1178:
[----:B------:R-:W-:Y:S05]  /*75d0*/  BSYNC.RECONVERGENT B0 ;  /* 0x0000000000007941 */ /* 0x000fea0003800200 */
.L_x_1177:
[----:B------:R3:W-:Y:S01]  /*75e0*/  STG.E.U8 desc[UR36][R2.64], R0 ;  /* 0x0000000002007986 */ /* 0x0007e2000c101124 */
[----:B------:R-:W-:Y:S05]  /*75f0*/  BRA `(.L_x_1163) ;  /* 0x0000000400b87947 */ /* 0x000fea0003800000 */
.L_x_1171:
        /* <DEDUP_REMOVED lines=22> */
.L_x_1181:
[----:B------:R-:W-:-:S06]  /*7760*/  HADD2.F32 R4, -RZ, R24.H0_H0 ;  /* 0x20000018ff047230 */ /* 0x000fcc0000004100 */
[----:B------:R-:W0:Y:S02]  /*7770*/  F2I.U64.TRUNC R4, R4 ;  /* 0x0000000400047311 */ /* 0x000e24000020d800 */
[----:B0-----:R0:W-:Y:S01]  /*7780*/  STG.E.64 desc[UR36][R2.64], R4 ;  /* 0x0000000402007986 */ /* 0x0011e2000c101b24 */
[----:B------:R-:W-:Y:S05]  /*7790*/  BRA `(.L_x_1163) ;  /* 0x0000000400507947 */ /* 0x000fea0003800000 */
.L_x_1180:
[----:B------:R-:W-:-:S04]  /*77a0*/  HADD2.F32 R24, -RZ, R24.H0_H0 ;  /* 0x20000018ff187230 */ /* 0x000fc80000004100 */
[----:B------:R-:W0:Y:S02]  /*77b0*/  F2I.FTZ.U32.TRUNC.NTZ R5, R24 ;  /* 0x0000001800057305 */ /* 0x000e24000021f000 */
[----:B0-----:R2:W-:Y:S01]  /*77c0*/  STG.E desc[UR36][R2.64], R5 ;  /* 0x0000000502007986 */ /* 0x0015e2000c101924 */
[----:B------:R-:W-:Y:S05]  /*77d0*/  BRA `(.L_x_1163) ;  /* 0x0000000400407947 */ /* 0x000fea0003800000 */
.L_x_1170:
        /* <DEDUP_REMOVED lines=11> */
.L_x_1183:
[----:B------:R-:W-:Y:S01]  /*7890*/  HADD2.F32 R24, -RZ, R24.H0_H0 ;  /* 0x20000018ff187230 */ /* 0x000fe20000004100 */
[----:B------:R-:W-:-:S04]  /*78a0*/  CS2R R6, SRZ ;  /* 0x0000000000067805 */ /* 0x000fc8000001ff00 */
[----:B------:R-:W-:-:S06]  /*78b0*/  FMUL.FTZ R4, R24, 1 ;  /* 0x3f80000018047820 */ /* 0x000fcc0000410000 */
[----:B------:R-:W0:Y:S02]  /*78c0*/  F2F.F64.F32 R4, R4 ;  /* 0x0000000400047310 */ /* 0x000e240000201800 */
[----:B0-----:R0:W-:Y:S01]  /*78d0*/  STG.E.128 desc[UR36][R2.64], R4 ;  /* 0x0000000402007986 */ /* 0x0011e2000c101d24 */
[----:B------:R-:W-:Y:S05]  /*78e0*/  BRA `(.L_x_1163) ;  /* 0x0000000000fc7947 */ /* 0x000fea0003800000 */
.L_x_1182:
[----:B------:R-:W-:-:S13]  /*78f0*/  ISETP.NE.AND P0, PT, R0, 0xf, PT ;  /* 0x0000000f0000780c */ /* 0x000fda0003f05270 */
[----:B------:R-:W-:Y:S05]  /*7900*/  @!P0 BRA `(.L_x_1184) ;  /* 0x0000000000e88947 */ /* 0x000fea0003800000 */
[----:B------:R-:W-:-:S13]  /*7910*/  ISETP.NE.AND P0, PT, R0, 0x17, PT ;  /* 0x000000170000780c */ /* 0x000fda0003f05270 */
[----:B------:R-:W-:Y:S05]  /*7920*/  @!P0 BRA `(.L_x_1185) ;  /* 0x0000000000908947 */ /* 0x000fea0003800000 */
[----:B------:R-:W-:-:S13]  /*7930*/  ISETP.NE.AND P0, PT, R0, 0x18, PT ;  /* 0x000000180000780c */ /* 0x000fda0003f05270 */
[----:B------:R-:W-:Y:S05]  /*7940*/  @!P0 BRA `(.L_x_1186) ;  /* 0x0000000000448947 */ /* 0x000fea0003800000 */
.L_x_1162:
        /* <DEDUP_REMOVED lines=16> */
.L_x_1187:
[----:B------:R-:W-:Y:S05]  /*7a50*/  BRA `(.L_x_1163) ;  /* 0x0000000000a07947 */ /* 0x000fea0003800000 */
.L_x_1186:
        /* <DEDUP_REMOVED lines=13> */
.L_x_1189:
[----:B------:R-:W-:Y:S05]  /*7b30*/  BSYNC.RECONVERGENT B0 ;  /* 0x0000000000007941 */ /* 0x000fea0003800200 */
.L_x_1188:
[----:B------:R-:W-:-:S05]  /*7b40*/  LOP3.LUT R5, R0, 0x80, R5, 0xf8, !PT ;  /* 0x0000008000057812 */ /* 0x000fca00078ef805 */
[----:B------:R0:W-:Y:S01]  /*7b50*/  STG.E.U8 desc[UR36][R2.64], R5 ;  /* 0x0000000502007986 */ /* 0x0001e2000c101124 */
[----:B------:R-:W-:Y:S05]  /*7b60*/  BRA `(.L_x_1163) ;  /* 0x00000000005c7947 */ /* 0x000fea0003800000 */
.L_x_1185:
        /* <DEDUP_REMOVED lines=12> */
.L_x_1191:
[----:B------:R-:W-:Y:S01]  /*7c30*/  IMAD.MOV.U32 R0, RZ, RZ, 0x7f ;  /* 0x0000007fff007424 */ /* 0x000fe200078e00ff */
[----:B------:R-:W-:-:S04]  /*7c40*/  ISETP.GT.U32.AND P0, PT, R4, 0x7f800000, PT ;  /* 0x7f8000000400780c */ /* 0x000fc80003f04070 */
[----:B------:R-:W-:-:S09]  /*7c50*/  SEL R0, R0, 0x7c, P0 ;  /* 0x0000007c00007807 */ /* 0x000fd20000000000 */
.L_x_1192:
[----:B------:R-:W-:Y:S05]  /*7c60*/  BSYNC.RECONVERGENT B0 ;  /* 0x0000000000007941 */ /* 0x000fea0003800200 */
.L_x_1190:
[----:B------:R-:W-:-:S04]  /*7c70*/  SHF.R.U32.HI R5, RZ, 0x18, R5 ;  /* 0x00000018ff057819 */ /* 0x000fc80000011605 */
[----:B------:R-:W-:-:S05]  /*7c80*/  LOP3.LUT R5, R0, 0x80, R5, 0xf8, !PT ;  /* 0x0000008000057812 */ /* 0x000fca00078ef805 */
[----:B------:R0:W-:Y:S01]  /*7c90*/  STG.E.U8 desc[UR36][R2.64], R5 ;  /* 0x0000000502007986 */ /* 0x0001e2000c101124 */
[----:B------:R-:W-:Y:S05]  /*7ca0*/  BRA `(.L_x_1163) ;  /* 0x00000000000c7947 */ /* 0x000fea0003800000 */
.L_x_1184:
[----:B------:R-:W-:-:S05]  /*7cb0*/  HADD2.F32 R0, -RZ, R24.H0_H0 ;  /* 0x20000018ff007230 */ /* 0x000fca0000004100 */
[----:B------:R-:W-:-:S05]  /*7cc0*/  F2FP.BF16.F32.PACK_AB R0, RZ, R0 ;  /* 0x00000000ff00723e */ /* 0x000fca00000010ff */
[----:B------:R0:W-:Y:S02]  /*7cd0*/  STG.E.U16 desc[UR36][R2.64], R0 ;  /* 0x0000000002007986 */ /* 0x0001e4000c101524 */
.L_x_1163:
[----:B------:R-:W-:-:S07]  /*7ce0*/  VIADD R19, R19, 0x80 ;  /* 0x0000008013137836 */ /* 0x000fce0000000000 */
.L_x_1122:
[----:B------:R-:W-:Y:S05]  /*7cf0*/  BSYNC.RECONVERGENT B6 ;  /* 0x0000000000067941 */ /* 0x000fea0003800200 */
.L_x_1121:
[----:B------:R-:W-:-:S13]  /*7d00*/  ISETP.GE.AND P0, PT, R19, R17, PT ;  /* 0x000000111300720c */ /* 0x000fda0003f06270 */
[----:B------:R-:W-:Y:S05]  /*7d10*/  @P0 EXIT ;  /* 0x000000000000094d */ /* 0x000fea0003800000 */
[----:B01234-:R-:W0:Y:S01]  /*7d20*/  LDC.64 R2, c[0x0][0x388] ;  /* 0x0000e200ff027b82 */ /* 0x01fe220000000a00 */
[----:B------:R-:W1:Y:S01]  /*7d30*/  LDCU UR4, c[0x0][0x3a8] ;  /* 0x00007500ff0477ac */ /* 0x000e620008000800 */
[----:B-----5:R-:W-:Y:S01]  /*7d40*/  PRMT R0, R16, 0x9910, RZ ;  /* 0x0000991010007816 */ /* 0x020fe200000000ff */
[----:B------:R-:W-:-:S03]  /*7d50*/  IMAD R18, R18, 0x200, R19 ;  /* 0x0000020012127824 */ /* 0x000fc600078e0213 */
[----:B------:R-:W-:Y:S01]  /*7d60*/  ISETP.GT.AND P1, PT, R0, 0x9, PT ;  /* 0x000000090000780c */ /* 0x000fe20003f24270 */
[----:B-1----:R-:W-:-:S05]  /*7d70*/  IMAD R5, R18, UR4, RZ ;  /* 0x0000000412057c24 */ /* 0x002fca000f8e02ff */
        /* <DEDUP_REMOVED lines=11> */
[----:B------:R-:W-:-:S06]  /*7e30*/  HADD2.F32 R23, -RZ, R23.H0_H0 ;  /* 0x20000017ff177230 */ /* 0x000fcc0000004100 */
[----:B------:R-:W0:Y:S02]  /*7e40*/  F2I.FTZ.TRUNC.NTZ R23, R23 ;  /* 0x0000001700177305 */ /* 0x000e24000021f100 */
[----:B0-----:R-:W-:Y:S01]  /*7e50*/  STG.E.U8 desc[UR36][R2.64], R23 ;  /* 0x0000001702007986 */ /* 0x001fe2000c101124 */
[----:B------:R-:W-:Y:S05]  /*7e60*/  EXIT ;  /* 0x000000000000794d */ /* 0x000fea0003800000 */
.L_x_1196:
[----:B------:R-:W-:-:S06]  /*7e70*/  HADD2.F32 R5, -RZ, R23.H0_H0 ;  /* 0x20000017ff057230 */ /* 0x000fcc0000004100 */
[----:B------:R-:W0:Y:S02]  /*7e80*/  F2I.S64.TRUNC R4, R5 ;  /* 0x0000000500047311 */ /* 0x000e24000020d900 */
[----:B0-----:R-:W-:Y:S01]  /*7e90*/  STG.E.U8 desc[UR36][R2.64], R4 ;  /* 0x0000000402007986 */ /* 0x001fe2000c101124 */
[----:B------:R-:W-:Y:S05]  /*7ea0*/  EXIT ;  /* 0x000000000000794d */ /* 0x000fea0003800000 */
.L_x_1195:
        /* <DEDUP_REMOVED lines=8> */
[----:B0-----:R-:W-:Y:S01]  /*7f30*/  STG.E.64 desc[UR36][R2.64], R4 ;  /* 0x0000000402007986 */ /* 0x001fe2000c101b24 */
[----:B------:R-:W-:Y:S05]  /*7f40*/  EXIT ;  /* 0x000000000000794d */ /* 0x000fea0003800000 */
.L_x_1199:
[----:B------:R-:W-:-:S06]  /*7f50*/  HADD2.F32 R23, -RZ, R23.H0_H0 ;  /* 0x20000017ff177230 */ /* 0x000fcc0000004100 */
[----:B------:R-:W0:Y:S02]  /*7f60*/  F2I.FTZ.TRUNC.NTZ R23, R23 ;  /* 0x0000001700177305 */ /* 0x000e24000021f100 */
[----:B0-----:R-:W-:Y:S01]  /*7f70*/  STG.E desc[UR36][R2.64], R23 ;  /* 0x0000001702007986 */ /* 0x001fe2000c101924 */
[----:B------:R-:W-:Y:S05]  /*7f80*/  EXIT ;  /* 0x000000000000794d */ /* 0x000fea0003800000 */
.L_x_1198:
[----:B------:R-:W-:-:S06]  /*7f90*/  HADD2.F32 R23, -RZ, R23.H0_H0 ;  /* 0x20000017ff177230 */ /* 0x000fcc0000004100 */
[----:B------:R-:W0:Y:S02]  /*7fa0*/  F2I.FTZ.TRUNC.NTZ R23, R23 ;  /* 0x0000001700177305 */ /* 0x000e24000021f100 */
[----:B0-----:R-:W-:Y:S01]  /*7fb0*/  STG.E.U16 desc[UR36][R2.64], R23 ;  /* 0x0000001702007986 */ /* 0x001fe2000c101524 */
[----:B------:R-:W-:Y:S05]  /*7fc0*/  EXIT ;  /* 0x000000000000794d */ /* 0x000fea0003800000 */
.L_x_1194:
[----:B------:R-:W-:-:S13]  /*7fd0*/  ISETP.GT.AND P0, PT, R0, 0x6, PT ;  /* 0x000000060000780c */ /* 0x000fda0003f04270 */
[----:B------:R-:W-:Y:S05]  /*7fe0*/  @P0 BRA `(.L_x_1200) ;  /* 0x0000000000240947 */ /* 0x000fea0003800000 */
[----:B------:R-:W-:-:S13]  /*7ff0*/  ISETP.NE.AND P0, PT, R0, 0x5, PT ;  /* 0x000000050000780c */ /* 0x000fda0003f05270 */
[----:B------:R-:W-:Y:S05]  /*8000*/  @!P0 BRA `(.L_x_1201) ;  /* 0x0000000000148947 */ /* 0x000fea0003800000 */
[----:B------:R-:W-:-:S13]  /*8010*/  ISETP.NE.AND P0, PT, R0, 0x6, PT ;  /* 0x000000060000780c */ /* 0x000fda0003f05270 */
[----:B------:R-:W-:Y:S05]  /*8020*/  @P0 BRA `(.L_x_1197) ;  /* 0x0000000800280947 */ /* 0x000fea0003800000 */
[----:B------:R-:W-:-:S05]  /*8030*/  HADD2.F32 R23, -RZ, R23.H0_H0 ;  /* 0x20000017ff177230 */ /* 0x000fca0000004100 */
[----:B------:R-:W-:Y:S01]  /*8040*/  STG.E desc[UR36][R2.64], R23 ;  /* 0x0000001702007986 */ /* 0x000fe2000c101924 */
[----:B------:R-:W-:Y:S05]  /*8050*/  EXIT ;  /* 0x000000000000794d */ /* 0x000fea0003800000 */
.L_x_1201:
[----:B------:R-:W-:Y:S01]  /*8060*/  STG.E.U16 desc[UR36][R2.64], R23 ;  /* 0x0000001702007986 */ /* 0x000fe2000c101524 */
[----:B------:R-:W-:Y:S05]  /*8070*/  EXIT ;  /* 0x000000000000794d */ /* 0x000fea0003800000 */
.L_x_1200:
        /* <DEDUP_REMOVED lines=8> */
[----:B------:R-:W-:Y:S01]  /*8100*/  STG.E.64 desc[UR36][R2.64], R4 ;  /* 0x0000000402007986 */ /* 0x000fe2000c101b24 */
[----:B------:R-:W-:Y:S05]  /*8110*/  EXIT ;  /* 0x000000000000794d */ /* 0x000fea0003800000 */
.L_x_1203:
[----:B------:R-:W-:-:S05]  /*8120*/  HADD2.F32 R0, -RZ, R23.H0_H0 ;  /* 0x20000017ff007230 */ /* 0x000fca0000004100 */
[----:B------:R-:W-:-:S04]  /*8130*/  F2FP.F16.F32.PACK_AB R0, RZ, R0 ;  /* 0x00000000ff00723e */ /* 0x000fc800000000ff */
[----:B------:R-:W-:-:S05]  /*8140*/  PRMT R0, R0, 0x5410, RZ ;  /* 0x0000541000007816 */ /* 0x000fca00000000ff */
[----:B------:R-:W-:Y:S01]  /*8150*/  STG.E desc[UR36][R2.64], R0 ;  /* 0x0000000002007986 */ /* 0x000fe2000c101924 */
[----:B------:R-:W-:Y:S05]  /*8160*/  EXIT ;  /* 0x000000000000794d */ /* 0x000fea0003800000 */
.L_x_1202:
[----:B------:R-:W-:-:S05]  /*8170*/  HADD2.F32 R4, -RZ, R23.H0_H0 ;  /* 0x20000017ff047230 */ /* 0x000fca0000004100 */
[----:B------:R-:W-:-:S06]  /*8180*/  FMUL.FTZ R4, R4, 1 ;  /* 0x3f80000004047820 */ /* 0x000fcc0000410000 */
[----:B------:R-:W0:Y:S02]  /*8190*/  F2F.F64.F32 R4, R4 ;  /* 0x0000000400047310 */ /* 0x000e240000201800 */
[----:B0-----:R-:W-:Y:S01]  /*81a0*/  STG.E.64 desc[UR36][R2.64], R4 ;  /* 0x0000000402007986 */ /* 0x001fe2000c101b24 */
[----:B------:R-:W-:Y:S05]  /*81b0*/  EXIT ;  /* 0x000000000000794d */ /* 0x000fea0003800000 */
.L_x_1193:
        /* <DEDUP_REMOVED lines=12> */
[----:B0-----:R-:W-:Y:S01]  /*8280*/  STG.E.U16 desc[UR36][R2.64], R5 ;  /* 0x0000000502007986 */ /* 0x001fe2000c101524 */
[----:B------:R-:W-:Y:S05]  /*8290*/  EXIT ;  /* 0x000000000000794d */ /* 0x000fea0003800000 */
.L_x_1207:
        /* <DEDUP_REMOVED lines=18> */
.L_x_1210:
[----:B------:R-:W-:-:S04]  /*83c0*/  SHF.R.U32.HI R5, RZ, 0x18, R5 ;  /* 0x00000018ff057819 */ /* 0x000fc80000011605 */
[----:B------:R-:W-:-:S07]  /*83d0*/  LOP3.LUT R0, R0, 0x80, R5, 0xf8, !PT ;  /* 0x0000008000007812 */ /* 0x000fce00078ef805 */
.L_x_1209:
[----:B------:R-:W-:Y:S05]  /*83e0*/  BSYNC.RECONVERGENT B0 ;  /* 0x0000000000007941 */ /* 0x000fea0003800200 */
.L_x_1208:
[----:B------:R-:W-:Y:S01]  /*83f0*/  STG.E.U8 desc[UR36][R2.64], R0 ;  /* 0x0000000002007986 */ /* 0x000fe2000c101124 */
[----:B------:R-:W-:Y:S05]  /*8400*/  EXIT ;  /* 0x000000000000794d */ /* 0x000fea0003800000 */
.L_x_1206:
        /* <DEDUP_REMOVED lines=18> */
.L_x_1213:
[----:B------:R-:W-:-:S04]  /*8530*/  SHF.R.U32.HI R5, RZ, 0x18, R5 ;  /* 0x00000018ff057819 */ /* 0x000fc80000011605 */
[----:B------:R-:W-:-:S07]  /*8540*/  LOP3.LUT R0, R0, 0x80, R5, 0xf8, !PT ;  /* 0x0000008000007812 */ /* 0x000fce00078ef805 */
.L_x_1212:
[----:B------:R-:W-:Y:S05]  /*8550*/  BSYNC.RECONVERGENT B0 ;  /* 0x0000000000007941 */ /* 0x000fea0003800200 */
.L_x_1211:
[----:B------:R-:W-:Y:S01]  /*8560*/  STG.E.U8 desc[UR36][R2.64], R0 ;  /* 0x0000000002007986 */ /* 0x000fe2000c101124 */
[----:B------:R-:W-:Y:S05]  /*8570*/  EXIT ;  /* 0x000000000000794d */ /* 0x000fea0003800000 */
.L_x_1205:
[----:B------:R-:W-:-:S13]  /*8580*/  ISETP.NE.AND P0, PT, R0, 0x1c, PT ;  /* 0x0000001c0000780c */ /* 0x000fda0003f05270 */
[----:B------:R-:W-:Y:S05]  /*8590*/  @!P0 BRA `(.L_x_1214) ;  /* 0x0000000000608947 */ /* 0x000fea0003800000 */
[----:B------:R-:W-:-:S13]  /*85a0*/  ISETP.NE.AND P0, PT, R0, 0x1d, PT ;  /* 0x0000001d0000780c */ /* 0x000fda0003f05270 */
[----:B------:R-:W-:Y:S05]  /*85b0*/  @!P0 BRA `(.L_x_1215) ;  /* 0x0000000000488947 */ /* 0x000fea0003800000 */
[----:B------:R-:W-:-:S13]  /*85c0*/  ISETP.NE.AND P0, PT, R0, 0x2c, PT ;  /* 0x0000002c0000780c */ /* 0x000fda0003f05270 */
[----:B------:R-:W-:Y:S05]  /*85d0*/  @P0 BRA `(.L_x_1197) ;  /* 0x0000000000bc0947 */ /* 0x000fea0003800000 */
[----:B------:R-:W-:Y:S02]  /*85e0*/  HADD2.F32 R23, -RZ, R23.H0_H0 ;  /* 0x20000017ff177230 */ /* 0x000fe40000004100 */
        /* <DEDUP_REMOVED lines=15> */
.L_x_1215:
[----:B------:R-:W-:-:S06]  /*86e0*/  HADD2.F32 R4, -RZ, R23.H0_H0 ;  /* 0x20000017ff047230 */ /* 0x000fcc0000004100 */
[----:B------:R-:W0:Y:S02]  /*86f0*/  F2I.U64.TRUNC R4, R4 ;  /* 0x0000000400047311 */ /* 0x000e24000020d800 */
[----:B0-----:R-:W-:Y:S01]  /*8700*/  STG.E.64 desc[UR36][R2.64], R4 ;  /* 0x0000000402007986 */ /* 0x001fe2000c101b24 */
[----:B------:R-:W-:Y:S05]  /*8710*/  EXIT ;  /* 0x000000000000794d */ /* 0x000fea0003800000 */
.L_x_1214:
[----:B------:R-:W-:-:S06]  /*8720*/  HADD2.F32 R23, -RZ, R23.H0_H0 ;  /* 0x20000017ff177230 */ /* 0x000fcc0000004100 */
[----:B------:R-:W0:Y:S02]  /*8730*/  F2I.FTZ.U32.TRUNC.NTZ R23, R23 ;  /* 0x0000001700177305 */ /* 0x000e24000021f000 */
[----:B0-----:R-:W-:Y:S01]  /*8740*/  STG.E desc[UR36][R2.64], R23 ;  /* 0x0000001702007986 */ /* 0x001fe2000c101924 */
[----:B------:R-:W-:Y:S05]  /*8750*/  EXIT ;  /* 0x000000000000794d */ /* 0x000fea0003800000 */
.L_x_1204:
        /* <DEDUP_REMOVED lines=9> */
[----:B------:R-:W-:Y:S01]  /*87f0*/  STG.E.U8 desc[UR36][R2.64], R5 ;  /* 0x0000000502007986 */ /* 0x000fe2000c101124 */
[----:B------:R-:W-:Y:S05]  /*8800*/  EXIT ;  /* 0x000000000000794d */ /* 0x000fea0003800000 */
.L_x_1217:
[----:B------:R-:W-:Y:S01]  /*8810*/  HADD2.F32 R23, -RZ, R23.H0_H0 ;  /* 0x20000017ff177230 */ /* 0x000fe20000004100 */
[----:B------:R-:W-:-:S04]  /*8820*/  CS2R R6, SRZ ;  /* 0x0000000000067805 */ /* 0x000fc8000001ff00 */
[----:B------:R-:W-:-:S06]  /*8830*/  FMUL.FTZ R4, R23, 1 ;  /* 0x3f80000017047820 */ /* 0x000fcc0000410000 */
[----:B------:R-:W0:Y:S02]  /*8840*/  F2F.F64.F32 R4, R4 ;  /* 0x0000000400047310 */ /* 0x000e240000201800 */
[----:B0-----:R-:W-:Y:S01]  /*8850*/  STG.E.128 desc[UR36][R2.64], R4 ;  /* 0x0000000402007986 */ /* 0x001fe2000c101d24 */
[----:B------:R-:W-:Y:S05]  /*8860*/  EXIT ;  /* 0x000000000000794d */ /* 0x000fea0003800000 */
.L_x_1216:
[----:B------:R-:W-:-:S13]  /*8870*/  ISETP.NE.AND P0, PT, R0, 0xf, PT ;  /* 0x0000000f0000780c */ /* 0x000fda0003f05270 */
[----:B------:R-:W-:Y:S05]  /*8880*/  @!P0 BRA `(.L_x_1218) ;  /* 0x0000000000e88947 */ /* 0x000fea0003800000 */
[----:B------:R-:W-:-:S13]  /*8890*/  ISETP.NE.AND P0, PT, R0, 0x17, PT ;  /* 0x000000170000780c */ /* 0x000fda0003f05270 */
[----:B------:R-:W-:Y:S05]  /*88a0*/  @!P0 BRA `(.L_x_1219) ;  /* 0x0000000000908947 */ /* 0x000fea0003800000 */
[----:B------:R-:W-:-:S13]  /*88b0*/  ISETP.NE.AND P0, PT, R0, 0x18, PT ;  /* 0x000000180000780c */ /* 0x000fda0003f05270 */
[----:B------:R-:W-:Y:S05]  /*88c0*/  @!P0 BRA `(.L_x_1220) ;  /* 0x0000000000448947 */ /* 0x000fea0003800000 */
.L_x_1197:
[----:B------:R-:W-:Y:S01]  /*88d0*/  MOV R0, 0x0 ;  /* 0x0000000000007802 */ /* 0x000fe20000000f00 */
[----:B------:R-:W0:Y:S01]  /*88e0*/  LDCU.64 UR4, c[0x4][0x128] ;  /* 0x01002500ff0477ac */ /* 0x000e220008000a00 */
[----:B------:R-:W-:Y:S02]  /*88f0*/  IMAD.MOV.U32 R8, RZ, RZ, 0x65 ;  /* 0x00000065ff087424 */ /* 0x000fe400078e00ff */
[----:B------:R1:W2:Y:S01]  /*8900*/  LDC.64 R2, c[0x4][R0] ;  /* 0x0100000000027b82 */ /* 0x0002a20000000a00 */
[----:B------:R-:W3:Y:S01]  /*8910*/  LDCU.64 UR6, c[0x4][0x130] ;  /* 0x01002600ff0677ac */ /* 0x000ee20008000a00 */
[----:B------:R-:W-:Y:S02]  /*8920*/  IMAD.MOV.U32 R12, RZ, RZ, 0x1 ;  /* 0x00000001ff0c7424 */ /* 0x000fe400078e00ff */
[----:B------:R-:W-:Y:S01]  /*8930*/  IMAD.MOV.U32 R13, RZ, RZ, RZ ;  /* 0x000000ffff0d7224 */ /* 0x000fe200078e00ff */
[----:B------:R-:W4:Y:S01]  /*8940*/  LDCU.64 UR8, c[0x4][0x30] ;  /* 0x01000600ff0877ac */ /* 0x000f220008000a00 */
[----:B0-----:R-:W-:-:S02]  /*8950*/  IMAD.U32 R4, RZ, RZ, UR4 ;  /* 0x00000004ff047e24 */ /* 0x001fc4000f8e00ff */
[----:B------:R-:W-:Y:S02]  /*8960*/  IMAD.U32 R5, RZ, RZ, UR5 ;  /* 0x00000005ff057e24 */ /* 0x000fe4000f8e00ff */
[----:B---3--:R-:W-:Y:S02]  /*8970*/  IMAD.U32 R6, RZ, RZ, UR6 ;  /* 0x00000006ff067e24 */ /* 0x008fe4000f8e00ff */
[----:B------:R-:W-:Y:S02]  /*8980*/  IMAD.U32 R7, RZ, RZ, UR7 ;  /* 0x00000007ff077e24 */ /* 0x000fe4000f8e00ff */
[----:B----4-:R-:W-:Y:S02]  /*8990*/  IMAD.U32 R10, RZ, RZ, UR8 ;  /* 0x00000008ff0a7e24 */ /* 0x010fe4000f8e00ff */
[----:B-1----:R-:W-:-:S07]  /*89a0*/  IMAD.U32 R11, RZ, RZ, UR9 ;  /* 0x00000009ff0b7e24 */ /* 0x002fce000f8e00ff */
[----:B------:R-:W-:-:S07]  /*89b0*/  LEPC R20, `(.L_x_1221) ;  /* 0x000000001014794e */ /* 0x000fce0000000000 */
[----:B--2---:R-:W-:Y:S05]  /*89c0*/  CALL.ABS.NOINC R2 ;  /* 0x0000000002007343 */ /* 0x004fea0003c00000 */
.L_x_1221:
[----:B------:R-:W-:Y:S05]  /*89d0*/  EXIT ;  /* 0x000000000000794d */ /* 0x000fea0003800000 */
.L_x_1220:
        /* <DEDUP_REMOVED lines=13> */
.L_x_1223:
[----:B------:R-:W-:Y:S05]  /*8ab0*/  BSYNC.RECONVERGENT B0 ;  /* 0x0000000000007941 */ /* 0x000fea0003800200 */
.L_x_1222:
[----:B------:R-:W-:-:S05]  /*8ac0*/  LOP3.LUT R5, R0, 0x80, R5, 0xf8, !PT ;  /* 0x0000008000057812 */ /* 0x000fca00078ef805 */
[----:B------:R-:W-:Y:S01]  /*8ad0*/  STG.E.U8 desc[UR36][R2.64], R5 ;  /* 0x0000000502007986 */ /* 0x000fe2000c101124 */
[----:B------:R-:W-:Y:S05]  /*8ae0*/  EXIT ;  /* 0x000000000000794d */ /* 0x000fea0003800000 */
.L_x_1219:
        /* <DEDUP_REMOVED lines=12> */
.L_x_1225:
[----:B------:R-:W-:Y:S01]  /*8bb0*/  IMAD.MOV.U32 R0, RZ, RZ, 0x7f ;  /* 0x0000007fff007424 */ /* 0x000fe200078e00ff */
[----:B------:R-:W-:-:S04]  /*8bc0*/  ISETP.GT.U32.AND P0, PT, R4, 0x7f800000, PT ;  /* 0x7f8000000400780c */ /* 0x000fc80003f04070 */
[----:B------:R-:W-:-:S09]  /*8bd0*/  SEL R0, R0, 0x7c, P0 ;  /* 0x0000007c00007807 */ /* 0x000fd20000000000 */
.L_x_1226:
[----:B------:R-:W-:Y:S05]  /*8be0*/  BSYNC.RECONVERGENT B0 ;  /* 0x0000000000007941 */ /* 0x000fea0003800200 */
.L_x_1224:
[----:B------:R-:W-:-:S04]  /*8bf0*/  SHF.R.U32.HI R5, RZ, 0x18, R5 ;  /* 0x00000018ff057819 */ /* 0x000fc80000011605 */
[----:B------:R-:W-:-:S05]  /*8c00*/  LOP3.LUT R5, R0, 0x80, R5, 0xf8, !PT ;  /* 0x0000008000057812 */ /* 0x000fca00078ef805 */
[----:B------:R-:W-:Y:S01]  /*8c10*/  STG.E.U8 desc[UR36][R2.64], R5 ;  /* 0x0000000502007986 */ /* 0x000fe2000c101124 */
[----:B------:R-:W-:Y:S05]  /*8c20*/  EXIT ;  /* 0x000000000000794d */ /* 0x000fea0003800000 */
.L_x_1218:
[----:B------:R-:W-:-:S05]  /*8c30*/  HADD2.F32 R0, -RZ, R23.H0_H0 ;  /* 0x20000017ff007230 */ /* 0x000fca0000004100 */
[----:B------:R-:W-:-:S05]  /*8c40*/  F2FP.BF16.F32.PACK_AB R0, RZ, R0 ;  /* 0x00000000ff00723e */ /* 0x000fca00000010ff */
[----:B------:R-:W-:Y:S01]  /*8c50*/  STG.E.U16 desc[UR36][R2.64], R0 ;  /* 0x0000000002007986 */ /* 0x000fe2000c101524 */
[----:B------:R-:W-:Y:S05]  /*8c60*/  EXIT ;  /* 0x000000000000794d */ /* 0x000fea0003800000 */
.L_x_1227:
        /* <DEDUP_REMOVED lines=9> */
.L_x_2799:


//--------------------- .text._ZN2at6native18elementwise_kernelILi128ELi4EZNS0_22gpu_kernel_impl_nocastIZZZNS0_16sinh_kernel_cudaERNS_18TensorIteratorBaseEENKUlvE0_clEvENKUlvE1_clEvEUlN3c104HalfEE_EEvS4_RKT_EUliE_EEviT1_ --------------------------
	.section	.text._ZN2at6native18elementwise_kernelILi128ELi4EZNS0_22gpu_kernel_impl_nocastIZZZNS0_16sinh_kernel_cudaERNS_18TensorIteratorBaseEENKUlvE0_clEvENKUlvE1_clEvEUlN3c104HalfEE_EEvS4_RKT_EUliE_EEviT1_,"ax",@progbits
	.align	128
        .global         _ZN2at6native18elementwise_kernelILi128ELi4EZNS0_22gpu_kernel_impl_nocastIZZZNS0_16sinh_kernel_cudaERNS_18TensorIteratorBaseEENKUlvE0_clEvENKUlvE1_clEvEUlN3c104HalfEE_EEvS4_RKT_EUliE_EEviT1_
        .type           _ZN2at6native18elementwise_kernelILi128ELi4EZNS0_22gpu_kernel_impl_nocastIZZZNS0_16sinh_kernel_cudaERNS_18TensorIteratorBaseEENKUlvE0_clEvENKUlvE1_clEvEUlN3c104HalfEE_EEvS4_RKT_EUliE_EEviT1_,@function
        .size           _ZN2at6native18elementwise_kernelILi128ELi4EZNS0_22gpu_kernel_impl_nocastIZZZNS0_16sinh_kernel_cudaERNS_18TensorIteratorBaseEENKUlvE0_clEvENKUlvE1_clEvEUlN3c104HalfEE_EEvS4_RKT_EUliE_EEviT1_,(.L_x_2800 - _ZN2at6native18elementwise_kernelILi128ELi4EZNS0_22gpu_kernel_impl_nocastIZZZNS0_16sinh_kernel_cudaERNS_18TensorIteratorBaseEENKUlvE0_clEvENKUlvE1_clEvEUlN3c104HalfEE_EEvS4_RKT_EUliE_EEviT1_)
        .other          _ZN2at6native18elementwise_kernelILi128ELi4EZNS0_22gpu_kernel_impl_nocastIZZZNS0_16sinh_kernel_cudaERNS_18TensorIteratorBaseEENKUlvE0_clEvENKUlvE1_clEvEUlN3c104HalfEE_EEvS4_RKT_EUliE_EEviT1_,@"STO_CUDA_ENTRY STV_DEFAULT"
_ZN2at6native18elementwise_kernelILi128ELi4EZNS0_22gpu_kernel_impl_nocastIZZZNS0_16sinh_kernel_cudaERNS_18TensorIteratorBaseEENKUlvE0_clEvENKUlvE1_clEvEUlN3c104HalfEE_EEvS4_RKT_EUliE_EEviT1_:
.text._ZN2at6native18elementwise_kernelILi128ELi4EZNS0_22gpu_kernel_impl_nocastIZZZNS0_16sinh_kernel_cudaERNS_18TensorIteratorBaseEENKUlvE0_clEvENKUlvE1_clEvEUlN3c104HalfEE_EEvS4_RKT_EUliE_EEviT1_:
        /* <DEDUP_REMOVED lines=18> */
[----:B0-----:R-:W-:Y:S01]  /*0120*/  MOV R5, 0x363d0ada ;  /* 0x363d0ada00057802 */ /* 0x001fe20000000f00 */
[----:B--2---:R-:W-:-:S05]  /*0130*/  HADD2.F32 R0, -RZ, R4.H0_H0 ;  /* 0x20000004ff007230 */ /* 0x004fca0000004100 */
        /* <DEDUP_REMOVED lines=25> */
[----:B------:R-:W-:-:S05]  /*02d0*/  F2FP.F16.F32.PACK_AB R9, RZ, R9 ;  /* 0x00000009ff09723e */ /* 0x000fca00000000ff */
[----:B-1----:R0:W-:Y:S04]  /*02e0*/  STG.E.U16 desc[UR6][R4.64], R9 ;  /* 0x0000000904007986 */ /* 0x0021e8000c101506 */
[----:B------:R-:W-:Y:S05]  /*02f0*/  @P0 BREAK.RELIABLE B1 ;  /* 0x0000000000010942 */ /* 0x000fea0003800100 */
[----:B------:R-:W-:Y:S05]  /*0300*/  @P0 BRA `(.L_x_1232) ;  /* 0x0000000400100947 */ /* 0x000fea0003800000 */
[----:B0-----:R-:W0:Y:S02]  /*0310*/  LDC.64 R4, c[0x0][0x588] ;  /* 0x00016200ff047b82 */ /* 0x001e240000000a00 */
[----:B0-----:R0:W2:Y:S01]  /*0320*/  LDG.E.U16 R4, desc[UR6][R4.64] ;  /* 0x0000000604047981 */ /* 0x0010a2000c1e1500 */
[----:B------:R-:W-:Y:S02]  /*0330*/  MOV R7, 0x42fc0000 ;  /* 0x42fc000000077802 */ /* 0x000fe40000000f00 */
        /* <DEDUP_REMOVED lines=27> */
[----:B------:R-:W-:-:S05]  /*04f0*/  F2FP.F16.F32.PACK_AB R9, RZ, R9 ;  /* 0x00000009ff09723e */ /* 0x000fca00000000ff */
[----:B-1----:R0:W-:Y:S02]  /*0500*/  STG.E.U16 desc[UR6][R4.64], R9 ;  /* 0x0000000904007986 */ /* 0x0021e4000c101506 */
.L_x_1231:
[----:B------:R-:W-:-:S13]  /*0510*/  ISETP.GE.AND P0, PT, R3, UR4, PT ;  /* 0x0000000403007c0c */ /* 0x000fda000bf06270 */
[----:B------:R-:W-:Y:S05]  /*0520*/  @P0 BREAK.RELIABLE B1 ;  /* 0x0000000000010942 */ /* 0x000fea0003800100 */
[----:B------:R-:W-:Y:S05]  /*0530*/  @P0 BRA `(.L_x_1232) ;  /* 0x0000000000840947 */ /* 0x000fea0003800000 */
[----:B------:R-:W-:Y:S05]  /*0540*/  BSYNC.RELIABLE B1 ;  /* 0x0000000000017941 */ /* 0x000fea0003800100 */
.L_x_1230:
[----:B0-----:R-:W0:Y:S02]  /*0550*/  LDC.64 R4, c[0x0][0x588] ;  /* 0x00016200ff047b82 */ /* 0x001e240000000a00 */
        /* <DEDUP_REMOVED lines=31> */
.L_x_1232:
[----:B------:R-:W-:Y:S05]  /*0750*/  BSYNC.RECONVERGENT B0 ;  /* 0x0000000000007941 */ /* 0x000fea0003800200 */
.L_x_1229:
[----:B------:R-:W-:Y:S05]  /*0760*/  WARPSYNC.ALL ;  /* 0x0000000000007948 */ /* 0x000fea0003800000 */
[----:B------:R-:W-:-:S13]  /*0770*/  ISETP.GE.AND P0, PT, R3, UR4, PT ;  /* 0x0000000403007c0c */ /* 0x000fda000bf06270 */
[----:B------:R-:W-:Y:S05]  /*0780*/  @P0 EXIT ;  /* 0x000000000000094d */ /* 0x000fea0003800000 */
[----:B------:R-:W2:Y:S02]  /*0790*/  LDC.64 R2, c[0x0][0x588] ;  /* 0x00016200ff027b82 */ /* 0x000ea40000000a00 */
[----:B--2---:R2:W3:Y:S01]  /*07a0*/  LDG.E.U16 R2, desc[UR6][R2.64] ;  /* 0x0000000602027981 */ /* 0x0044e2000c1e1500 */
[----:B01----:R-:W-:Y:S01]  /*07b0*/  HFMA2 R5, -RZ, RZ, 3.4921875, 0 ;  /* 0x42fc0000ff057431 */ /* 0x003fe200000001ff */
[----:B--2---:R-:W-:Y:S01]  /*07c0*/  MOV R3, 0x363d0ada ;  /* 0x363d0ada00037802 */ /* 0x004fe20000000f00 */
[----:B---3--:R-:W-:-:S05]  /*07d0*/  HADD2.F32 R0, -RZ, R2.H0_H0 ;  /* 0x20000002ff007230 */ /* 0x008fca0000004100 */
        /* <DEDUP_REMOVED lines=24> */
[----:B------:R-:W-:-:S05]  /*0960*/  F2FP.F16.F32.PACK_AB R7, RZ, R7 ;  /* 0x00000007ff07723e */ /* 0x000fca00000000ff */
[----:B0-----:R-:W-:Y:S01]  /*0970*/  STG.E.U16 desc[UR6][R2.64], R7 ;  /* 0x0000000702007986 */ /* 0x001fe2000c101506 */
[----:B------:R-:W-:Y:S05]  /*0980*/  EXIT ;  /* 0x000000000000794d */ /* 0x000fea0003800000 */
.L_x_1228:
        /* <DEDUP_REMOVED lines=306> */
.L_x_1236:
[----:B------:R-:W0:Y:S02]  /*1cb0*/  LDCU.128 UR8, c[0x0][0x580] ;  /* 0x0000b000ff0877ac */ /* 0x000e240008000c00 */
[----:B0-----:R-:W-:-:S04]  /*1cc0*/  IADD3 R6, P0, PT, R4, UR10, RZ ;  /* 0x0000000a04067c10 */ /* 0x001fc8000ff1e0ff */
[----:B------:R-:W-:-:S05]  /*1cd0*/  IADD3.X R7, PT, PT, RZ, UR11, RZ, P0, !PT ;  /* 0x0000000bff077c10 */ /* 0x000fca00087fe4ff */
[----:B------:R0:W2:Y:S01]  /*1ce0*/  LDG.E.U16 R6, desc[UR6][R6.64] ;  /* 0x0000000606067981 */ /* 0x0000a2000c1e1500 */
[----:B------:R-:W-:Y:S02]  /*1cf0*/  MOV R9, 0x42fc0000 ;  /* 0x42fc000000097802 */ /* 0x000fe40000000f00 */
[----:B------:R-:W-:Y:S02]  /*1d00*/  IADD3 R3, PT, PT, R3, 0x80, RZ ;  /* 0x0000008003037810 */ /* 0x000fe40007ffe0ff */
[----:B0-----:R-:W-:Y:S01]  /*1d10*/  MOV R7, 0x363d0ada ;  /* 0x363d0ada00077802 */ /* 0x001fe20000000f00 */
[----:B--2---:R-:W-:-:S05]  /*1d20*/  HADD2.F32 R4, -RZ, R6.H0_H0 ;  /* 0x20000006ff047230 */ /* 0x004fca0000004100 */
        /* <DEDUP_REMOVED lines=24> */
[----:B------:R-:W-:Y:S02]  /*1eb0*/  F2FP.F16.F32.PACK_AB R7, RZ, R7 ;  /* 0x00000007ff07723e */ /* 0x000fe400000000ff */
        /* <DEDUP_REMOVED lines=303> */
.L_x_1238:
        /* <DEDUP_REMOVED lines=33> */
[----:B------:R-:W-:-:S05]  /*33c0*/  IADD3.X R5, PT, PT, RZ, UR9, RZ, P0, !PT ;  /* 0x00000009ff057c10 */ /* 0x000fca00087fe4ff */
[----:B------:R0:W-:Y:S02]  /*33d0*/  STG.E.U16 desc[UR6][R4.64], R7 ;  /* 0x0000000704007986 */ /* 0x0001e4000c101506 */
.L_x_1235:
[----:B------:R-:W-:-:S13]  /*33e0*/  ISETP.GE.AND P0, PT, R3, UR4, PT ;  /* 0x0000000403007c0c */ /* 0x000fda000bf06270 */
[----:B------:R-:W-:Y:S05]  /*33f0*/  @P0 BREAK.RELIABLE B1 ;  /* 0x0000000000010942 */ /* 0x000fea0003800100 */
[----:B------:R-:W-:Y:S05]  /*3400*/  @P0 BRA `(.L_x_1237) ;  /* 0x0000001400380947 */ /* 0x000fea0003800000 */
[----:B------:R-:W-:Y:S05]  /*3410*/  BSYNC.RELIABLE B1 ;  /* 0x0000000000017941 */ /* 0x000fea0003800100 */
.L_x_1234:
        /* <DEDUP_REMOVED lines=298> */
.L_x_1239:
        /* <DEDUP_REMOVED lines=35> */
.L_x_1237:
[----:B------:R-:W-:Y:S05]  /*48f0*/  BSYNC.RECONVERGENT B0 ;  /* 0x0000000000007941 */ /* 0x000fea0003800200 */
.L_x_1233:
        /* <DEDUP_REMOVED lines=301> */
.L_x_1240:
[----:B------:R-:W0:Y:S02]  /*5bd0*/  LDCU.128 UR8, c[0x0][0x580] ;  /* 0x0000b000ff0877ac */ /* 0x000e240008000c00 */
[----:B0-----:R-:W-:-:S04]  /*5be0*/  IADD3 R4, P0, PT, R2, UR10, RZ ;  /* 0x0000000a02047c10 */ /* 0x001fc8000ff1e0ff */
[----:B------:R-:W-:-:S05]  /*5bf0*/  IADD3.X R5, PT, PT, RZ, UR11, RZ, P0, !PT ;  /* 0x0000000bff057c10 */ /* 0x000fca00087fe4ff */
[----:B------:R0:W2:Y:S01]  /*5c00*/  LDG.E.U16 R4, desc[UR6][R4.64] ;  /* 0x0000000604047981 */ /* 0x0000a2000c1e1500 */
[----:B------:R-:W-:Y:S02]  /*5c10*/  MOV R7, 0x42fc0000 ;  /* 0x42fc000000077802 */ /* 0x000fe40000000f00 */
[----:B0-----:R-:W-:Y:S01]  /*5c20*/  MOV R5, 0x363d0ada ;  /* 0x363d0ada00057802 */ /* 0x001fe20000000f00 */
[----:B--2---:R-:W-:-:S05]  /*5c30*/  HADD2.F32 R0, -RZ, R4.H0_H0 ;  /* 0x20000004ff007230 */ /* 0x004fca0000004100 */
        /* <DEDUP_REMOVED lines=26> */
[----:B------:R-:W-:Y:S01]  /*5de0*/  STG.E.U16 desc[UR6][R2.64], R5 ;  /* 0x0000000502007986 */ /* 0x000fe2000c101506 */
[----:B------:R-:W-:Y:S05]  /*5df0*/  EXIT ;  /* 0x000000000000794d */ /* 0x000fea0003800000 */
.L_x_1241:
        /* <DEDUP_REMOVED lines=16> */
.L_x_2800:


//--------------------- .text._ZN2at6native27unrolled_elementwise_kernelIZZZNS0_16sinh_kernel_cudaERNS_18TensorIteratorBaseEENKUlvE0_clEvENKUlvE1_clEvEUlN3c104HalfEE_St5arrayIPcLm2EELi4E23TrivialOffsetCalculatorILi1EjESD_NS0_6memory15LoadWithoutCastENSE_16StoreWithoutCastEEEviT_T0_T2_T3_T4_T5_ --------------------------
	.section	.text._ZN2at6native27unrolled_elementwise_kernelIZZZNS0_16sinh_kernel_cudaERNS_18TensorIteratorBaseEENKUlvE0_clEvENKUlvE1_clEvEUlN3c104HalfEE_St5arrayIPcLm2EELi4E23TrivialOffsetCalculatorILi1EjESD_NS0_6memory15LoadWithoutCastENSE_16StoreWithoutCastEEEviT_T0_T2_T3_T4_T5_,"ax",@progbits
	.align	128
        .global         _ZN2at6native27unrolled_elementwise_kernelIZZZNS0_16sinh_kernel_cudaERNS_18TensorIteratorBaseEENKUlvE0_clEvENKUlvE1_clEvEUlN3c104HalfEE_St5arrayIPcLm2EELi4E23TrivialOffsetCalculatorILi1EjESD_NS0_6memory15LoadWithoutCastENSE_16StoreWithoutCastEEEviT_T0_T2_T3_T4_T5_
        .type           _ZN2at6native27unrolled_elementwise_kernelIZZZNS0_16sinh_kernel_cudaERNS_18TensorIteratorBaseEENKUlvE0_clEvENKUlvE1_clEvEUlN3c104HalfEE_St5arrayIPcLm2EELi4E23TrivialOffsetCalculatorILi1EjESD_NS0_6memory15LoadWithoutCastENSE_16StoreWithoutCastEEEviT_T0_T2_T3_T4_T5_,@function
        .size           _ZN2at6native27unrolled_elementwise_kernelIZZZNS0_16sinh_kernel_cudaERNS_18TensorIteratorBaseEENKUlvE0_clEvENKUlvE1_clEvEUlN3c104HalfEE_St5arrayIPcLm2EELi4E23TrivialOffsetCalculatorILi1EjESD_NS0_6memory15LoadWithoutCastENSE_16StoreWithoutCastEEEviT_T0_T2_T3_T4_T5_,(.L_x_2801 - _ZN2at6native27unrolled_elementwise_kernelIZZZNS0_16sinh_kernel_cudaERNS_18TensorIteratorBaseEENKUlvE0_clEvENKUlvE1_clEvEUlN3c104HalfEE_St5arrayIPcLm2EELi4E23TrivialOffsetCalculatorILi1EjESD_NS0_6memory15LoadWithoutCastENSE_16StoreWithoutCastEEEviT_T0_T2_T3_T4_T5_)
        .other          _ZN2at6native27unrolled_elementwise_kernelIZZZNS0_16sinh_kernel_cudaERNS_18TensorIteratorBaseEENKUlvE0_clEvENKUlvE1_clEvEUlN3c104HalfEE_St5arrayIPcLm2EELi4E23TrivialOffsetCalculatorILi1EjESD_NS0_6memory15LoadWithoutCastENSE_16StoreWithoutCastEEEviT_T0_T2_T3_T4_T5_,@"STO_CUDA_ENTRY STV_DEFAULT"
_ZN2at6native27unrolled_elementwise_kernelIZZZNS0_16sinh_kernel_cudaERNS_18TensorIteratorBaseEENKUlvE0_clEvENKUlvE1_clEvEUlN3c104HalfEE_St5arrayIPcLm2EELi4E23TrivialOffsetCalculatorILi1EjESD_NS0_6memory15LoadWithoutCastENSE_16StoreWithoutCastEEEviT_T0_T2_T3_T4_T5_:
.text._ZN2at6native27unrolled_elementwise_kernelIZZZNS0_16sinh_kernel_cudaERNS_18TensorIteratorBaseEENKUlvE0_clEvENKUlvE1_clEvEUlN3c104HalfEE_St5arrayIPcLm2EELi4E23TrivialOffsetCalculatorILi1EjESD_NS0_6memory15LoadWithoutCastENSE_16StoreWithoutCastEEEviT_T0_T2_T3_T4_T5_:
        /* <DEDUP_REMOVED lines=21> */
[----:B--2---:R-:W-:Y:S01]  /*0150*/  @!P3 IMAD.WIDE.U32 R16, R17, 0x2, R4 ;  /* 0x000000021110b825 */ /* 0x004fe200078e0004 */
[C---:B------:R-:W-:Y:S01]  /*0160*/  @!P0 LEA R9, R0.reuse, R3, 0x9 ;  /* 0x0000000300098211 */ /* 0x040fe200078e48ff */
[----:B------:R-:W0:Y:S10]  /*0170*/  @!P0 LDC.64 R4, c[0x0][0x390] ;  /* 0x0000e400ff048b82 */ /* 0x000e340000000a00 */
[----:B------:R-:W-:Y:S01]  /*0180*/  @!P2 LEA R7, R0, R7, 0x9 ;  /* 0x000000070007a211 */ /* 0x000fe200078e48ff */
[----:B-1----:R1:W5:Y:S01]  /*0190*/  @!P1 LDG.E.U16 R8, desc[UR4][R10.64] ;  /* 0x000000040a089981 */ /* 0x002362000c1e1500 */
[----:B------:R-:W2:Y:S01]  /*01a0*/  @!P2 LDC.64 R12, c[0x0][0x390] ;  /* 0x0000e400ff0cab82 */ /* 0x000ea20000000a00 */
[----:B0-----:R-:W-:Y:S01]  /*01b0*/  @!P0 IMAD.WIDE.U32 R4, R9, 0x2, R4 ;  /* 0x0000000209048825 */ /* 0x001fe200078e0004 */
[----:B------:R-:W-:-:S06]  /*01c0*/  PRMT R9, RZ, 0x7610, R9 ;  /* 0x00007610ff097816 */ /* 0x000fcc0000000009 */
[----:B------:R-:W5:Y:S01]  /*01d0*/  @!P0 LDG.E.U16 R9, desc[UR4][R4.64] ;  /* 0x0000000404098981 */ /* 0x000f62000c1e1500 */
[----:B------:R-:W-:Y:S01]  /*01e0*/  ISETP.GE.AND P0, PT, R3, R2, PT ;  /* 0x000000020300720c */ /* 0x000fe20003f06270 */
[----:B--2---:R-:W-:Y:S01]  /*01f0*/  @!P2 IMAD.WIDE.U32 R12, R7, 0x2, R12 ;  /* 0x00000002070ca825 */ /* 0x004fe200078e000c */
[----:B------:R-:W-:Y:S02]  /*0200*/  PRMT R7, RZ, 0x7610, R7 ;  /* 0x00007610ff077816 */ /* 0x000fe40000000007 */
[C---:B------:R-:W-:Y:S02]  /*0210*/  IADD3 R19, PT, PT, R3.reuse, 0x80, RZ ;  /* 0x0000008003137810 */ /* 0x040fe40007ffe0ff */
[----:B------:R0:W5:Y:S01]  /*0220*/  @!P2 LDG.E.U16 R6, desc[UR4][R12.64] ;  /* 0x000000040c06a981 */ /* 0x000162000c1e1500 */
[----:B-1----:R-:W-:-:S03]  /*0230*/  IADD3 R11, PT, PT, R3, 0x100, RZ ;  /* 0x00000100030b7810 */ /* 0x002fc60007ffe0ff */
[----:B------:R1:W5:Y:S03]  /*0240*/  @!P3 LDG.E.U16 R7, desc[UR4][R16.64] ;  /* 0x000000041007b981 */ /* 0x000366000c1e1500 */
[----:B------:R-:W2:Y:S01]  /*0250*/  @!P0 LDC.64 R14, c[0x0][0x388] ;  /* 0x0000e200ff0e8b82 */ /* 0x000ea20000000a00 */
[----:B------:R-:W-:Y:S01]  /*0260*/  BSSY.RECONVERGENT B0, `(.L_x_1242) ;  /* 0x0000025000007945 */ /* 0x000fe20003800200 */
[----:B0-----:R-:W-:Y:S02]  /*0270*/  @!P0 LEA R13, R0, R3, 0x9 ;  /* 0x00000003000d8211 */ /* 0x001fe400078e48ff */
[----:B-1----:R-:W-:Y:S02]  /*0280*/  IADD3 R17, PT, PT, R3, 0x180, RZ ;  /* 0x0000018003117810 */ /* 0x002fe40007ffe0ff */
[----:B------:R-:W-:Y:S02]  /*0290*/  @!P0 MOV R3, R19 ;  /* 0x0000001300038202 */ /* 0x000fe40000000f00 */
[----:B------:R-:W-:-:S02]  /*02a0*/  ISETP.GE.AND P1, PT, R19, R2, PT ;  /* 0x000000021300720c */ /* 0x000fc40003f26270 */
[-C--:B------:R-:W-:Y:S02]  /*02b0*/  ISETP.GE.AND P2, PT, R11, R2.reuse, PT ;  /* 0x000000020b00720c */ /* 0x080fe40003f46270 */
[-C--:B------:R-:W-:Y:S02]  /*02c0*/  ISETP.GE.AND P3, PT, R17, R2.reuse, PT ;  /* 0x000000021100720c */ /* 0x080fe40003f66270 */
[----:B------:R-:W-:Y:S01]  /*02d0*/  ISETP.GE.AND P4, PT, R3, R2, PT ;  /* 0x000000020300720c */ /* 0x000fe20003f86270 */
[----:B--2---:R-:W-:Y:S01]  /*02e0*/  @!P0 IMAD.WIDE.U32 R4, R13, 0x2, R14 ;  /* 0x000000020d048825 */ /* 0x004fe200078e000e */
[----:B------:R-:W-:Y:S11]  /*02f0*/  @P0 BRA `(.L_x_1243) ;  /* 0x00000000006c0947 */ /* 0x000ff60003800000 */
[----:B-----5:R-:W-:Y:S02]  /*0300*/  HADD2.F32 R9, -RZ, R9.H0_H0 ;  /* 0x20000009ff097230 */ /* 0x020fe40000004100 */
[----:B------:R-:W-:Y:S01]  /*0310*/  HFMA2 R11, -RZ, RZ, 3.4921875, 0 ;  /* 0x42fc0000ff0b7431 */ /* 0x000fe200000001ff */
[----:B------:R-:W-:Y:S02]  /*0320*/  MOV R15, 0x363d0ada ;  /* 0x363d0ada000f7802 */ /* 0x000fe40000000f00 */
        /* <DEDUP_REMOVED lines=24> */
.L_x_1243:
[----:B------:R-:W-:Y:S05]  /*04b0*/  BSYNC.RECONVERGENT B0 ;  /* 0x0000000000007941 */ /* 0x000fea0003800200 */
.L_x_1242:
[----:B------:R-:W-:Y:S04]  /*04c0*/  BSSY.RECONVERGENT B0, `(.L_x_1244) ;  /* 0x000001d000007945 */ /* 0x000fe80003800200 */
[----:B------:R-:W-:Y:S05]  /*04d0*/  @P1 BRA `(.L_x_1245) ;  /* 0x00000000006c1947 */ /* 0x000fea0003800000 */
        /* <DEDUP_REMOVED lines=27> */
.L_x_1245:
[----:B------:R-:W-:Y:S05]  /*0690*/  BSYNC.RECONVERGENT B0 ;  /* 0x0000000000007941 */ /* 0x000fea0003800200 */
.L_x_1244:
        /* <DEDUP_REMOVED lines=29> */
.L_x_1247:
[----:B------:R-:W-:Y:S05]  /*0870*/  BSYNC.RECONVERGENT B0 ;  /* 0x0000000000007941 */ /* 0x000fea0003800200 */
.L_x_1246:
        /* <DEDUP_REMOVED lines=29> */
.L_x_1249:
[----:B------:R-:W-:Y:S05]  /*0a50*/  BSYNC.RECONVERGENT B0 ;  /* 0x0000000000007941 */ /* 0x000fea0003800200 */
.L_x_1248:
        /* <DEDUP_REMOVED lines=14> */
.L_x_1251:
[----:B------:R-:W-:Y:S05]  /*0b40*/  BSYNC.RECONVERGENT B0 ;  /* 0x0000000000007941 */ /* 0x000fea0003800200 */
.L_x_1250:
[----:B------:R-:W-:-:S13]  /*0b50*/  ISETP.GE.AND P0, PT, R3, R2, PT ;  /* 0x000000020300720c */ /* 0x000fda0003f06270 */
[----:B------:R-:W-:Y:S05]  /*0b60*/  @P0 EXIT ;  /* 0x000000000000094d */ /* 0x000fea0003800000 */
[----:B01----:R-:W0:Y:S01]  /*0b70*/  LDC.64 R4, c[0x0][0x388] ;  /* 0x0000e200ff047b82 */ /* 0x003e220000000a00 */
[----:B------:R-:W-:-:S05]  /*0b80*/  LEA R3, R0, R3, 0x9 ;  /* 0x0000000300037211 */ /* 0x000fca00078e48ff */
[----:B0-----:R-:W-:-:S05]  /*0b90*/  IMAD.WIDE.U32 R2, R3, 0x2, R4 ;  /* 0x0000000203027825 */ /* 0x001fca00078e0004 */
[----:B------:R-:W-:Y:S01]  /*0ba0*/  STG.E.U16 desc[UR4][R2.64], R13 ;  /* 0x0000000d02007986 */ /* 0x000fe2000c101504 */
[----:B------:R-:W-:Y:S05]  /*0bb0*/  EXIT ;  /* 0x000000000000794d */ /* 0x000fea0003800000 */
.L_x_1252:
        /* <DEDUP_REMOVED lines=12> */
.L_x_2801:


//--------------------- .text._ZN2at6native29vectorized_elementwise_kernelILi2EZZZNS0_16sinh_kernel_cudaERNS_18TensorIteratorBaseEENKUlvE0_clEvENKUlvE1_clEvEUlN3c104HalfEE_St5arrayIPcLm2EEEEviT0_T1_ --------------------------
	.section	.text._ZN2at6native29vectorized_elementwise_kernelILi2EZZZNS0_16sinh_kernel_cudaERNS_18TensorIteratorBaseEENKUlvE0_clEvENKUlvE1_clEvEUlN3c104HalfEE_St5arrayIPcLm2EEEEviT0_T1_,"ax",@progbits
	.align	128
        .global         _ZN2at6native29vectorized_elementwise_kernelILi2EZZZNS0_16sinh_kernel_cudaERNS_18TensorIteratorBaseEENKUlvE0_clEvENKUlvE1_clEvEUlN3c104HalfEE_St5arrayIPcLm2EEEEviT0_T1_
        .type           _ZN2at6native29vectorized_elementwise_kernelILi2EZZZNS0_16sinh_kernel_cudaERNS_18TensorIteratorBaseEENKUlvE0_clEvENKUlvE1_clEvEUlN3c104HalfEE_St5arrayIPcLm2EEEEviT0_T1_,@function
        .size           _ZN2at6native29vectorized_elementwise_kernelILi2EZZZNS0_16sinh_kernel_cudaERNS_18TensorIteratorBaseEENKUlvE0_clEvENKUlvE1_clEvEUlN3c104HalfEE_St5arrayIPcLm2EEEEviT0_T1_,(.L_x_2802 - _ZN2at6native29vectorized_elementwise_kernelILi2EZZZNS0_16sinh_kernel_cudaERNS_18TensorIteratorBaseEENKUlvE0_clEvENKUlvE1_clEvEUlN3c104HalfEE_St5arrayIPcLm2EEEEviT0_T1_)
        .other          _ZN2at6native29vectorized_elementwise_kernelILi2EZZZNS0_16sinh_kernel_cudaERNS_18TensorIteratorBaseEENKUlvE0_clEvENKUlvE1_clEvEUlN3c104HalfEE_St5arrayIPcLm2EEEEviT0_T1_,@"STO_CUDA_ENTRY STV_DEFAULT"
_ZN2at6native29vectorized_elementwise_kernelILi2EZZZNS0_16sinh_kernel_cudaERNS_18TensorIteratorBaseEENKUlvE0_clEvENKUlvE1_clEvEUlN3c104HalfEE_St5arrayIPcLm2EEEEviT0_T1_:
.text._ZN2at6native29vectorized_elementwise_kernelILi2EZZZNS0_16sinh_kernel_cudaERNS_18TensorIteratorBaseEENKUlvE0_clEvENKUlvE1_clEvEUlN3c104HalfEE_St5arrayIPcLm2EEEEviT0_T1_:
        /* <DEDUP_REMOVED lines=77> */
[----:B-----5:R-:W-:Y:S02]  /*04d0*/  HADD2.F32 R6, -RZ, R23.H0_H0 ;  /* 0x20000017ff067230 */ /* 0x020fe40000004100 */
[----:B------:R-:W-:Y:S01]  /*04e0*/  HFMA2 R13, -RZ, RZ, 3.4921875, 0 ;  /* 0x42fc0000ff0d7431 */ /* 0x000fe200000001ff */
[----:B------:R-:W-:Y:S02]  /*04f0*/  MOV R15, 0x363d0ada ;  /* 0x363d0ada000f7802 */ /* 0x000fe40000000f00 */
        /* <DEDUP_REMOVED lines=23> */
[----:B------:R-:W-:-:S07]  /*0670*/  F2FP.F16.F32.PACK_AB R6, RZ, R15 ;  /* 0x0000000fff06723e */ /* 0x000fce00000000ff */
.L_x_1255:
[----:B------:R-:W-:Y:S05]  /*0680*/  BSYNC.RECONVERGENT B0 ;  /* 0x0000000000007941 */ /* 0x000fea0003800200 */
.L_x_1254:
[-C--:B------:R-:W-:Y:S01]  /*0690*/  ISETP.GE.U32.AND P5, PT, R7, R2.reuse, PT ;  /* 0x000000020700720c */ /* 0x080fe20003fa6070 */
[----:B------:R-:W-:Y:S01]  /*06a0*/  BSSY.RECONVERGENT B0, `(.L_x_1256) ;  /* 0x000001f000007945 */ /* 0x000fe20003800200 */
[----:B------:R-:W-:Y:S02]  /*06b0*/  ISETP.GE.U32.AND P4, PT, R11, R2, PT ;  /* 0x000000020b00720c */ /* 0x000fe40003f86070 */
[----:B------:R-:W-:-:S09]  /*06c0*/  IADD3 R11, PT, PT, R3, 0x300, RZ ;  /* 0x00000300030b7810 */ /* 0x000fd20007ffe0ff */
[----:B------:R-:W-:Y:S05]  /*06d0*/  @P5 BRA `(.L_x_1257) ;  /* 0x00000000006c5947 */ /* 0x000fea0003800000 */
        /* <DEDUP_REMOVED lines=27> */
.L_x_1257:
[----:B------:R-:W-:Y:S05]  /*0890*/  BSYNC.RECONVERGENT B0 ;  /* 0x0000000000007941 */ /* 0x000fea0003800200 */
.L_x_1256:
[----:B------:R-:W-:Y:S01]  /*08a0*/  BSSY.RECONVERGENT B0, `(.L_x_1258) ;  /* 0x000001f000007945 */ /* 0x000fe20003800200 */
[----:B------:R-:W-:Y:S02]  /*08b0*/  ISETP.GE.U32.AND P5, PT, R11, R2, PT ;  /* 0x000000020b00720c */ /* 0x000fe40003fa6070 */
[----:B------:R-:W-:Y:S01]  /*08c0*/  IADD3 R11, PT, PT, R3, 0x380, RZ ;  /* 0x00000380030b7810 */ /* 0x000fe20007ffe0ff */
[----:B------:R-:W-:Y:S10]  /*08d0*/  @P3 BRA `(.L_x_1259) ;  /* 0x00000000006c3947 */ /* 0x000ff40003800000 */
        /* <DEDUP_REMOVED lines=27> */
.L_x_1259:
[----:B------:R-:W-:Y:S05]  /*0a90*/  BSYNC.RECONVERGENT B0 ;  /* 0x0000000000007941 */ /* 0x000fea0003800200 */
.L_x_1258:
[----:B------:R-:W-:Y:S01]  /*0aa0*/  ISETP.GE.U32.AND P3, PT, R11, R2, PT ;  /* 0x000000020b00720c */ /* 0x000fe20003f66070 */
[----:B------:R-:W-:Y:S01]  /*0ab0*/  BSSY.RECONVERGENT B0, `(.L_x_1260) ;  /* 0x000001f000007945 */ /* 0x000fe20003800200 */
[----:B------:R-:W-:-:S05]  /*0ac0*/  @!P0 IADD3 R11, PT, PT, R0, R3, RZ ;  /* 0x00000003000b8210 */ /* 0x000fca0007ffe0ff */
[----:B0-----:R-:W-:Y:S01]  /*0ad0*/  @!P0 IMAD.WIDE.U32 R4, R11, 0x2, R4 ;  /* 0x000000020b048825 */ /* 0x001fe200078e0004 */
[----:B------:R-:W-:Y:S06]  /*0ae0*/  @P1 BRA `(.L_x_1261) ;  /* 0x00000000006c1947 */ /* 0x000fec0003800000 */
        /* <DEDUP_REMOVED lines=27> */
.L_x_1261:
[----:B------:R-:W-:Y:S05]  /*0ca0*/  BSYNC.RECONVERGENT B0 ;  /* 0x0000000000007941 */ /* 0x000fea0003800200 */
.L_x_1260:
        /* <DEDUP_REMOVED lines=29> */
.L_x_1263:
[----:B------:R-:W-:Y:S05]  /*0e80*/  BSYNC.RECONVERGENT B0 ;  /* 0x0000000000007941 */ /* 0x000fea0003800200 */
.L_x_1262:
        /* <DEDUP_REMOVED lines=29> */
.L_x_1265:
[----:B------:R-:W-:Y:S05]  /*1060*/  BSYNC.RECONVERGENT B0 ;  /* 0x0000000000007941 */ /* 0x000fea0003800200 */
.L_x_1264:
        /* <DEDUP_REMOVED lines=29> */
.L_x_1267:
[----:B------:R-:W-:Y:S05]  /*1240*/  BSYNC.RECONVERGENT B0 ;  /* 0x0000000000007941 */ /* 0x000fea0003800200 */
.L_x_1266:
        /* <DEDUP_REMOVED lines=29> */
.L_x_1269:
[----:B------:R-:W-:Y:S05]  /*1420*/  BSYNC.RECONVERGENT B0 ;  /* 0x0000000000007941 */ /* 0x000fea0003800200 */
.L_x_1268:
        /* <DEDUP_REMOVED lines=18> */
.L_x_1272:
[----:B------:R-:W-:-:S13]  /*1550*/  ISETP.GE.U32.AND P0, PT, R3, R2, PT ;  /* 0x000000020300720c */ /* 0x000fda0003f06070 */
[----:B------:R-:W-:Y:S05]  /*1560*/  @P0 BRA `(.L_x_1274) ;  /* 0x0000000000300947 */ /* 0x000fea0003800000 */
[----:B0-----:R-:W0:Y:S01]  /*1570*/  LDC.64 R4, c[0x0][0x388] ;  /* 0x0000e200ff047b82 */ /* 0x001e220000000a00 */
[----:B------:R-:W-:Y:S02]  /*1580*/  IADD3 R7, PT, PT, R0, R3, RZ ;  /* 0x0000000300077210 */ /* 0x000fe40007ffe0ff */
[----:B------:R-:W-:-:S03]  /*1590*/  IADD3 R3, PT, PT, R3, 0x80, RZ ;  /* 0x0000008003037810 */ /* 0x000fc60007ffe0ff */
[----:B0-----:R-:W-:-:S05]  /*15a0*/  IMAD.WIDE.U32 R4, R7, 0x2, R4 ;  /* 0x0000000207047825 */ /* 0x001fca00078e0004 */
[----:B------:R1:W-:Y:S02]  /*15b0*/  STG.E.U16 desc[UR4][R4.64], R10 ;  /* 0x0000000a04007986 */ /* 0x0003e4000c101504 */
.L_x_1273:
[----:B------:R-:W-:-:S13]  /*15c0*/  ISETP.GE.U32.AND P0, PT, R3, R2, PT ;  /* 0x000000020300720c */ /* 0x000fda0003f06070 */
[----:B------:R-:W-:Y:S05]  /*15d0*/  @P0 BRA `(.L_x_1275) ;  /* 0x0000000000340947 */ /* 0x000fea0003800000 */
[----:B01----:R-:W0:Y:S01]  /*15e0*/  LDC.64 R4, c[0x0][0x388] ;  /* 0x0000e200ff047b82 */ /* 0x003e220000000a00 */
[----:B------:R-:W-:Y:S02]  /*15f0*/  IADD3 R7, PT, PT, R0, R3, RZ ;  /* 0x0000000300077210 */ /* 0x000fe40007ffe0ff */
[----:B------:R-:W-:-:S03]  /*1600*/  IADD3 R3, PT, PT, R3, 0x80, RZ ;  /* 0x0000008003037810 */ /* 0x000fc60007ffe0ff */
[----:B0-----:R-:W-:-:S05]  /*1610*/  IMAD.WIDE.U32 R4, R7, 0x2, R4 ;  /* 0x0000000207047825 */ /* 0x001fca00078e0004 */
[----:B------:R1:W-:Y:S02]  /*1620*/  STG.E.U16 desc[UR4][R4.64], R11 ;  /* 0x0000000b04007986 */ /* 0x0003e4000c101504 */
.L_x_1274:
        /* <DEDUP_REMOVED lines=8> */
.L_x_1275:
[----:B------:R-:W-:Y:S05]  /*16b0*/  BSYNC.RELIABLE B1 ;  /* 0x0000000000017941 */ /* 0x000fea0003800100 */
.L_x_1271:
[----:B------:R-:W-:-:S13]  /*16c0*/  ISETP.GE.U32.AND P0, PT, R3, R2, PT ;  /* 0x000000020300720c */ /* 0x000fda0003f06070 */
[----:B012---:R-:W0:Y:S01]  /*16d0*/  @!P0 LDC.64 R4, c[0x0][0x388] ;  /* 0x0000e200ff048b82 */ /* 0x007e220000000a00 */
[----:B------:R-:W-:Y:S02]  /*16e0*/  @!P0 IADD3 R7, PT, PT, R0, R3, RZ ;  /* 0x0000000300078210 */ /* 0x000fe40007ffe0ff */
[----:B------:R-:W-:-:S03]  /*16f0*/  @!P0 IADD3 R3, PT, PT, R3, 0x80, RZ ;  /* 0x0000008003038810 */ /* 0x000fc60007ffe0ff */
[----:B0-----:R-:W-:-:S05]  /*1700*/  @!P0 IMAD.WIDE.U32 R4, R7, 0x2, R4 ;  /* 0x0000000207048825 */ /* 0x001fca00078e0004 */
[----:B------:R2:W-:Y:S02]  /*1710*/  @!P0 STG.E.U16 desc[UR4][R4.64], R13 ;  /* 0x0000000d04008986 */ /* 0x0005e4000c101504 */
.L_x_1276:
[----:B------:R-:W-:Y:S05]  /*1720*/  BSYNC.RECONVERGENT B0 ;  /* 0x0000000000007941 */ /* 0x000fea0003800200 */
.L_x_1270:
        /* <DEDUP_REMOVED lines=8> */
.L_x_1253:
        /* <DEDUP_REMOVED lines=8> */
[----:B------:R-:W-:-:S02]  /*1830*/  HFMA2 R3, -RZ, RZ, 3.4921875, 0 ;  /* 0x42fc0000ff037431 */ /* 0x000fc400000001ff */
[--C-:B--2---:R-:W-:Y:S02]  /*1840*/  HADD2.F32 R13, -RZ, R14.reuse.H0_H0 ;  /* 0x2000000eff0d7230 */ /* 0x104fe40000004100 */
[----:B------:R-:W-:Y:S02]  /*1850*/  HADD2.F32 R14, -RZ, R14.H1_H1 ;  /* 0x3000000eff0e7230 */ /* 0x000fe40000004100 */
[--C-:B---3--:R-:W-:Y:S02]  /*1860*/  HADD2.F32 R2, -RZ, R10.reuse.H0_H0 ;  /* 0x2000000aff027230 */ /* 0x108fe40000004100 */
[C---:B------:R-:W-:Y:S01]  /*1870*/  FMUL.FTZ R4, |R13|.reuse, 1.4426950216293334961 ;  /* 0x3fb8aa3b0d047820 */ /* 0x040fe20000410200 */
[----:B------:R-:W-:Y:S02]  /*1880*/  HADD2.F32 R10, -RZ, R10.H1_H1 ;  /* 0x3000000aff0a7230 */ /* 0x000fe40000004100 */
[----:B------:R-:W-:Y:S01]  /*1890*/  FMUL.FTZ R12, |R14|, 1.4426950216293334961 ;  /* 0x3fb8aa3b0e0c7820 */ /* 0x000fe20000410200 */
[----:B------:R-:W-:Y:S01]  /*18a0*/  FMUL.FTZ R21, R13, R13 ;  /* 0x0000000d0d157220 */ /* 0x000fe20000410000 */
[----:B------:R-:W-:Y:S01]  /*18b0*/  FMUL.FTZ R17, |R2|, 1.4426950216293334961 ;  /* 0x3fb8aa3b02117820 */ /* 0x000fe20000410200 */
[----:B------:R-:W1:Y:S01]  /*18c0*/  FRND.TRUNC R4, R4 ;  /* 0x0000000400047307 */ /* 0x000e62000020d000 */
[----:B0-----:R-:W-:-:S07]  /*18d0*/  FMUL.FTZ R6, |R10|, 1.4426950216293334961 ;  /* 0x3fb8aa3b0a067820 */ /* 0x001fce0000410200 */
[----:B------:R-:W0:Y:S01]  /*18e0*/  FRND.TRUNC R12, R12 ;  /* 0x0000000c000c7307 */ /* 0x000e22000020d000 */
[----:B-1----:R-:W-:-:S07]  /*18f0*/  FSETP.GT.FTZ.AND P0, PT, |R4|, 126, PT ;  /* 0x42fc00000400780b */ /* 0x002fce0003f14200 */
[----:B------:R-:W1:Y:S01]  /*1900*/  FRND.TRUNC R6, R6 ;  /* 0x0000000600067307 */ /* 0x000e62000020d000 */
[----:B------:R-:W-:-:S04]  /*1910*/  LOP3.LUT R9, R3, 0x80000000, R4, 0xb8, !PT ;  /* 0x8000000003097812 */ /* 0x000fc800078eb804 */
[----:B------:R-:W-:Y:S02]  /*1920*/  FSEL R16, R9, R4, P0 ;  /* 0x0000000409107208 */ /* 0x000fe40000000000 */
[----:B0-----:R-:W-:Y:S02]  /*1930*/  FSETP.GT.FTZ.AND P0, PT, |R12|, 126, PT ;  /* 0x42fc00000c00780b */ /* 0x001fe40003f14200 */
[----:B------:R-:W-:Y:S01]  /*1940*/  LOP3.LUT R9, R3, 0x80000000, R12, 0xb8, !PT ;  /* 0x8000000003097812 */ /* 0x000fe200078eb80c */
[----:B------:R-:W-:-:S04]  /*1950*/  FFMA.FTZ R7, R16, -0.69314718246459960938, |R13| ;  /* 0xbf31721810077823 */ /* 0x000fc8000001040d */
[C---:B------:R-:W-:Y:S01]  /*1960*/  FFMA.FTZ R4, R16.reuse, 1.9046542121259335545e-09, R7 ;  /* 0x3102e30810047823 */ /* 0x040fe20000010007 */
[----:B------:R-:W-:Y:S01]  /*1970*/  FSEL R7, R9, R12, P0 ;  /* 0x0000000c09077208 */ /* 0x000fe20000000000 */
[----:B------:R-:W-:Y:S01]  /*1980*/  FADD.FTZ R16, R16, 12583037 ;  /* 0x4b40007d10107421 */ /* 0x000fe20000010000 */
[----:B------:R-:W0:Y:S01]  /*1990*/  FRND.TRUNC R12, R17 ;  /* 0x00000011000c7307 */ /* 0x000e22000020d000 */
[----:B------:R-:W-:Y:S01]  /*19a0*/  FMUL.FTZ R9, R4, 1.4426950216293334961 ;  /* 0x3fb8aa3b04097820 */ /* 0x000fe20000410000 */
[----:B-1----:R-:W-:Y:S01]  /*19b0*/  FSETP.GT.FTZ.AND P1, PT, |R6|, 126, PT ;  /* 0x42fc00000600780b */ /* 0x002fe20003f34200 */
[----:B------:R-:W-:Y:S01]  /*19c0*/  FFMA.FTZ R4, R7, -0.69314718246459960938, |R14| ;  /* 0xbf31721807047823 */ /* 0x000fe2000001040e */
[----:B------:R-:W-:Y:S02]  /*19d0*/  SHF.L.U32 R16, R16, 0x17, RZ ;  /* 0x0000001710107819 */ /* 0x000fe400000006ff */
[----:B------:R-:W-:Y:S01]  /*19e0*/  LOP3.LUT R27, R3, 0x80000000, R6, 0xb8, !PT ;  /* 0x80000000031b7812 */ /* 0x000fe200078eb806 */
[C---:B------:R-:W-:Y:S01]  /*19f0*/  FFMA.FTZ R4, R7.reuse, 1.9046542121259335545e-09, R4 ;  /* 0x3102e30807047823 */ /* 0x040fe20000010004 */
[----:B------:R-:W1:Y:S01]  /*1a00*/  MUFU.EX2 R9, R9 ;  /* 0x0000000900097308 */ /* 0x000e620000000800 */
[----:B------:R-:W-:-:S02]  /*1a10*/  FADD.FTZ R7, R7, 12583037 ;  /* 0x4b40007d07077421 */ /* 0x000fc40000010000 */
[----:B------:R-:W-:Y:S01]  /*1a20*/  FMUL.FTZ R15, R4, 1.4426950216293334961 ;  /* 0x3fb8aa3b040f7820 */ /* 0x000fe20000410000 */
[----:B------:R-:W-:Y:S02]  /*1a30*/  MOV R4, 0x363d0ada ;  /* 0x363d0ada00047802 */ /* 0x000fe40000000f00 */
[----:B------:R-:W-:Y:S01]  /*1a40*/  SHF.L.U32 R22, R7, 0x17, RZ ;  /* 0x0000001707167819 */ /* 0x000fe200000006ff */
[--C-:B-----5:R-:W-:Y:S01]  /*1a50*/  HADD2.F32 R7, -RZ, R11.reuse.H0_H0 ;  /* 0x2000000bff077230 */ /* 0x120fe20000004100 */
[----:B0-----:R-:W-:Y:S01]  /*1a60*/  FSETP.GT.FTZ.AND P0, PT, |R12|, 126, PT ;  /* 0x42fc00000c00780b */ /* 0x001fe20003f14200 */
[----:B------:R-:W0:Y:S01]  /*1a70*/  MUFU.EX2 R15, R15 ;  /* 0x0000000f000f7308 */ /* 0x000e220000000800 */
[----:B------:R-:W-:Y:S01]  /*1a80*/  LOP3.LUT R17, R3, 0x80000000, R12, 0xb8, !PT ;  /* 0x8000000003117812 */ /* 0x000fe200078eb80c */
[----:B------:R-:W-:Y:S02]  /*1a90*/  HADD2.F32 R11, -RZ, R11.H1_H1 ;  /* 0x3000000bff0b7230 */ /* 0x000fe40000004100 */
[----:B------:R-:W-:Y:S01]  /*1aa0*/  FMUL.FTZ R26, |R7|, 1.4426950216293334961 ;  /* 0x3fb8aa3b071a7820 */ /* 0x000fe20000410200 */
[----:B-1----:R-:W-:Y:S01]  /*1ab0*/  FMUL.FTZ R18, R16, R9 ;  /* 0x0000000910127220 */ /* 0x002fe20000410000 */
[----:B------:R-:W-:Y:S01]  /*1ac0*/  FFMA.FTZ R16, R21, R4, 0.00019836159481201320887 ;  /* 0x394fff4915107423 */ /* 0x000fe20000010004 */
[----:B------:R-:W-:Y:S01]  /*1ad0*/  FSEL R17, R17, R12, P0 ;  /* 0x0000000c11117208 */ /* 0x000fe20000000000 */
[--C-:B----4-:R-:W-:Y:S01]  /*1ae0*/  HADD2.F32 R9, -RZ, R8.reuse.H0_H0 ;  /* 0x20000008ff097230 */ /* 0x110fe20000004100 */
[----:B------:R-:W1:Y:S01]  /*1af0*/  MUFU.RCP R19, R18 ;  /* 0x0000001200137308 */ /* 0x000e620000001000 */
[----:B------:R-:W-:Y:S01]  /*1b00*/  FFMA.FTZ R12, R21, R16, 0.0083333496004343032837 ;  /* 0x3c08889a150c7423 */ /* 0x000fe20000010010 */
[----:B------:R-:W-:-:S02]  /*1b10*/  HADD2.F32 R8, -RZ, R8.H1_H1 ;  /* 0x30000008ff087230 */ /* 0x000fc40000004100 */
[----:B------:R-:W-:Y:S01]  /*1b20*/  FFMA.FTZ R20, R17, -0.69314718246459960938, |R2| ;  /* 0xbf31721811147823 */ /* 0x000fe20000010402 */
[----:B------:R-:W-:Y:S01]  /*1b30*/  FMUL.FTZ R24, |R9|, 1.4426950216293334961 ;  /* 0x3fb8aa3b09187820 */ /* 0x000fe20000410200 */
[----:B------:R-:W-:Y:S01]  /*1b40*/  FFMA.FTZ R12, R21, R12, 0.16666667163372039795 ;  /* 0x3e2aaaab150c7423 */ /* 0x000fe2000001000c */
[----:B0-----:R-:W-:Y:S01]  /*1b50*/  FMUL.FTZ R15, R22, R15 ;  /* 0x0000000f160f7220 */ /* 0x001fe20000410000 */
[----:B------:R-:W-:Y:S01]  /*1b60*/  FFMA.FTZ R23, R17, 1.9046542121259335545e-09, R20 ;  /* 0x3102e30811177823 */ /* 0x000fe20000010014 */
[----:B------:R0:W2:Y:S01]  /*1b70*/  FRND.TRUNC R16, R24 ;  /* 0x0000001800107307 */ /* 0x0000a2000020d000 */
[----:B------:R-:W-:Y:S01]  /*1b80*/  FMUL.FTZ R20, R21, R12 ;  /* 0x0000000c15147220 */ /* 0x000fe20000410000 */
[----:B------:R-:W-:Y:S01]  /*1b90*/  FMUL.FTZ R25, |R8|, 1.4426950216293334961 ;  /* 0x3fb8aa3b08197820 */ /* 0x000fe20000410200 */
[----:B------:R-:W-:Y:S01]  /*1ba0*/  FMUL.FTZ R21, R23, 1.4426950216293334961 ;  /* 0x3fb8aa3b17157820 */ /* 0x000fe20000410000 */
[----:B------:R-:W-:Y:S01]  /*1bb0*/  FMUL.FTZ R23, R14, R14 ;  /* 0x0000000e0e177220 */ /* 0x000fe20000410000 */
[----:B------:R-:W-:-:S02]  /*1bc0*/  FSETP.GE.FTZ.AND P0, PT, |R13|, 1, PT ;  /* 0x3f8000000d00780b */ /* 0x000fc40003f16200 */
[----:B------:R-:W-:Y:S01]  /*1bd0*/  FSETP.GE.FTZ.AND P3, PT, |R11|, 1, PT ;  /* 0x3f8000000b00780b */ /* 0x000fe20003f76200 */
[----:B------:R3:W4:Y:S01]  /*1be0*/  MUFU.EX2 R22, R21 ;  /* 0x0000001500167308 */ /* 0x0007220000000800 */
[----:B0-----:R-:W-:Y:S01]  /*1bf0*/  FFMA.FTZ R24, R23, R4, 0.00019836159481201320887 ;  /* 0x394fff4917187423 */ /* 0x001fe20000010004 */
[----:B-1----:R-:W-:Y:S02]  /*1c00*/  FMUL.FTZ R19, R19, -0.125 ;  /* 0xbe00000013137820 */ /* 0x002fe40000410000 */
[----:B------:R0:W-:Y:S01]  /*1c10*/  FRND.TRUNC R12, R25 ;  /* 0x00000019000c7307 */ /* 0x0001e2000020d000 */
[----:B------:R-:W-:Y:S01]  /*1c20*/  FFMA.FTZ R24, R23, R24, 0.0083333496004343032837 ;  /* 0x3c08889a17187423 */ /* 0x000fe20000010018 */
[----:B------:R-:W-:-:S03]  /*1c30*/  FFMA.FTZ R18, R18, 2, R19 ;  /* 0x4000000012127823 */ /* 0x000fc60000010013 */
[----:B------:R-:W-:Y:S01]  /*1c40*/  FFMA.FTZ R24, R23, R24, 0.16666667163372039795 ;  /* 0x3e2aaaab17187423 */ /* 0x000fe20000010018 */
[----:B---3--:R-:W-:Y:S02]  /*1c50*/  FSEL R21, R27, R6, P1 ;  /* 0x000000061b157208 */ /* 0x008fe40000800000 */
[----:B------:R-:W1:Y:S01]  /*1c60*/  MUFU.RCP R19, R15 ;  /* 0x0000000f00137308 */ /* 0x000e620000001000 */
[----:B0-----:R-:W-:Y:S01]  /*1c70*/  FADD.FTZ R25, R17, 12583037 ;  /* 0x4b40007d11197421 */ /* 0x001fe20000010000 */
[----:B------:R-:W-:Y:S01]  /*1c80*/  FMUL.FTZ R17, R23, R24 ;  /* 0x0000001817117220 */ /* 0x000fe20000410000 */
[----:B------:R-:W-:Y:S01]  /*1c90*/  FFMA.FTZ R24, R21, -0.69314718246459960938, |R10| ;  /* 0xbf31721815187823 */ /* 0x000fe2000001040a */
[--C-:B------:R-:W-:Y:S01]  /*1ca0*/  LOP3.LUT R6, R18, 0x80000000, R13.reuse, 0xb8, !PT ;  /* 0x8000000012067812 */ /* 0x100fe200078eb80d */
[----:B------:R-:W-:Y:S01]  /*1cb0*/  @!P0 FFMA.FTZ R6, R13, R20, R13 ;  /* 0x000000140d068223 */ /* 0x000fe2000001000d */
[----:B------:R-:W-:Y:S01]  /*1cc0*/  SHF.L.U32 R25, R25, 0x17, RZ ;  /* 0x0000001719197819 */ /* 0x000fe200000006ff */
[----:B------:R-:W-:Y:S01]  /*1cd0*/  FFMA.FTZ R13, R21, 1.9046542121259335545e-09, R24 ;  /* 0x3102e308150d7823 */ /* 0x000fe20000010018 */
[----:B------:R-:W-:Y:S01]  /*1ce0*/  FMUL.FTZ R23, R2, R2 ;  /* 0x0000000202177220 */ /* 0x000fe20000410000 */
[----:B------:R-:W-:Y:S01]  /*1cf0*/  FSETP.GE.FTZ.AND P0, PT, |R14|, 1, PT ;  /* 0x3f8000000e00780b */ /* 0x000fe20003f16200 */
[----:B------:R0:W3:Y:S01]  /*1d00*/  FRND.TRUNC R18, R26 ;  /* 0x0000001a00127307 */ /* 0x0000e2000020d000 */
[----:B----4-:R-:W-:Y:S01]  /*1d10*/  FMUL.FTZ R20, R25, R22 ;  /* 0x0000001619147220 */ /* 0x010fe20000410000 */
[----:B------:R-:W-:Y:S01]  /*1d20*/  FMUL.FTZ R25, R13, 1.4426950216293334961 ;  /* 0x3fb8aa3b0d197820 */ /* 0x000fe20000410000 */
[----:B------:R-:W-:Y:S01]  /*1d30*/  FADD.FTZ R21, R21, 12583037 ;  /* 0x4b40007d15157421 */ /* 0x000fe20000010000 */
[----:B--2---:R-:W-:Y:S01]  /*1d40*/  FSETP.GT.FTZ.AND P1, PT, |R16|, 126, PT ;  /* 0x42fc00001000780b */ /* 0x004fe20003f34200 */
[----:B-1----:R-:W-:Y:S01]  /*1d50*/  FMUL.FTZ R22, R19, -0.125 ;  /* 0xbe00000013167820 */ /* 0x002fe20000410000 */
[----:B0-----:R-:W-:-:S02]  /*1d60*/  FFMA.FTZ R26, R23, R4, 0.00019836159481201320887 ;  /* 0x394fff49171a7423 */ /* 0x001fc40000010004 */
[----:B------:R-:W0:Y:S01]  /*1d70*/  MUFU.RCP R24, R20 ;  /* 0x0000001400187308 */ /* 0x000e220000001000 */
[----:B------:R-:W-:Y:S01]  /*1d80*/  SHF.L.U32 R28, R21, 0x17, RZ ;  /* 0x00000017151c7819 */ /* 0x000fe200000006ff */
[----:B------:R-:W-:Y:S01]  /*1d90*/  FFMA.FTZ R13, R15, 2, R22 ;  /* 0x400000000f0d7823 */ /* 0x000fe20000010016 */
[----:B------:R-:W-:Y:S01]  /*1da0*/  FMUL.FTZ R22, |R11|, 1.4426950216293334961 ;  /* 0x3fb8aa3b0b167820 */ /* 0x000fe20000410200 */
[----:B------:R-:W-:Y:S01]  /*1db0*/  FFMA.FTZ R26, R23, R26, 0.0083333496004343032837 ;  /* 0x3c08889a171a7423 */ /* 0x000fe2000001001a */
[----:B------:R-:W-:Y:S02]  /*1dc0*/  LOP3.LUT R15, R3, 0x80000000, R16, 0xb8, !PT ;  /* 0x80000000030f7812 */ /* 0x000fe400078eb810 */
[--C-:B------:R-:W-:Y:S01]  /*1dd0*/  LOP3.LUT R13, R13, 0x80000000, R14.reuse, 0xb8, !PT ;  /* 0x800000000d0d7812 */ /* 0x100fe200078eb80e */
[----:B------:R3:W1:Y:S01]  /*1de0*/  MUFU.EX2 R19, R25 ;  /* 0x0000001900137308 */ /* 0x0006620000000800 */
[C---:B------:R-:W-:Y:S01]  /*1df0*/  FFMA.FTZ R26, R23.reuse, R26, 0.16666667163372039795 ;  /* 0x3e2aaaab171a7423 */ /* 0x040fe2000001001a */
[----:B------:R-:W-:Y:S01]  /*1e00*/  @!P0 FFMA.FTZ R13, R14, R17, R14 ;  /* 0x000000110e0d8223 */ /* 0x000fe2000001000e */
[----:B------:R-:W-:Y:S01]  /*1e10*/  FSETP.GT.FTZ.AND P0, PT, |R12|, 126, PT ;  /* 0x42fc00000c00780b */ /* 0x000fe20003f14200 */
[----:B------:R-:W2:Y:S01]  /*1e20*/  FRND.TRUNC R22, R22 ;  /* 0x0000001600167307 */ /* 0x000ea2000020d000 */
[----:B------:R-:W-:Y:S01]  /*1e30*/  FMUL.FTZ R17, R23, R26 ;  /* 0x0000001a17117220 */ /* 0x000fe20000410000 */
[----:B------:R-:W-:-:S02]  /*1e40*/  LOP3.LUT R23, R3, 0x80000000, R12, 0xb8, !PT ;  /* 0x8000000003177812 */ /* 0x000fc400078eb80c */
[----:B------:R-:W-:Y:S02]  /*1e50*/  FSEL R16, R15, R16, P1 ;  /* 0x000000100f107208 */ /* 0x000fe40000800000 */
[----:B---3--:R-:W-:Y:S01]  /*1e60*/  LOP3.LUT R25, R3, 0x80000000, R18, 0xb8, !PT ;  /* 0x8000000003197812 */ /* 0x008fe200078eb812 */
[----:B0-----:R-:W-:Y:S01]  /*1e70*/  FMUL.FTZ R21, R24, -0.125 ;  /* 0xbe00000018157820 */ /* 0x001fe20000410000 */
[----:B------:R-:W-:Y:S01]  /*1e80*/  FSETP.GT.FTZ.AND P1, PT, |R18|, 126, PT ;  /* 0x42fc00001200780b */ /* 0x000fe20003f34200 */
[----:B-1----:R-:W-:Y:S01]  /*1e90*/  FMUL.FTZ R15, R28, R19 ;  /* 0x000000131c0f7220 */ /* 0x002fe20000410000 */
[----:B------:R-:W-:Y:S01]  /*1ea0*/  FFMA.FTZ R19, R16, -0.69314718246459960938, |R9| ;  /* 0xbf31721810137823 */ /* 0x000fe20000010409 */
[----:B------:R-:W-:Y:S01]  /*1eb0*/  FFMA.FTZ R21, R20, 2, R21 ;  /* 0x4000000014157823 */ /* 0x000fe20000010015 */
[----:B------:R-:W-:Y:S01]  /*1ec0*/  FSEL R18, R25, R18, P1 ;  /* 0x0000001219127208 */ /* 0x000fe20000800000 */
[C---:B------:R-:W-:Y:S01]  /*1ed0*/  FADD.FTZ R25, R16.reuse, 12583037 ;  /* 0x4b40007d10197421 */ /* 0x040fe20000010000 */
[----:B--2---:R-:W-:Y:S01]  /*1ee0*/  LOP3.LUT R27, R3, 0x80000000, R22, 0xb8, !PT ;  /* 0x80000000031b7812 */ /* 0x004fe200078eb816 */
[----:B------:R-:W-:Y:S01]  /*1ef0*/  FFMA.FTZ R19, R16, 1.9046542121259335545e-09, R19 ;  /* 0x3102e30810137823 */ /* 0x000fe20000010013 */
[----:B------:R-:W-:-:S02]  /*1f00*/  FSEL R3, R23, R12, P0 ;  /* 0x0000000c17037208 */ /* 0x000fc40000000000 */
[----:B------:R-:W-:Y:S01]  /*1f10*/  FSETP.GT.FTZ.AND P2, PT, |R22|, 126, PT ;  /* 0x42fc00001600780b */ /* 0x000fe20003f54200 */
[----:B------:R-:W0:Y:S01]  /*1f20*/  MUFU.RCP R23, R15 ;  /* 0x0000000f00177308 */ /* 0x000e220000001000 */
[----:B------:R-:W-:Y:S01]  /*1f30*/  FSETP.GE.FTZ.AND P0, PT, |R2|, 1, PT ;  /* 0x3f8000000200780b */ /* 0x000fe20003f16200 */
[----:B------:R-:W-:Y:S01]  /*1f40*/  FFMA.FTZ R12, R3, -0.69314718246459960938, |R8| ;  /* 0xbf317218030c7823 */ /* 0x000fe20000010408 */
[----:B------:R-:W-:Y:S01]  /*1f50*/  FSEL R20, R27, R22, P2 ;  /* 0x000000161b147208 */ /* 0x000fe20001000000 */
[----:B------:R-:W-:Y:S01]  /*1f60*/  FMUL.FTZ R14, R19, 1.4426950216293334961 ;  /* 0x3fb8aa3b130e7820 */ /* 0x000fe20000410000 */
[----:B------:R-:W-:Y:S01]  /*1f70*/  FMUL.FTZ R19, R10, R10 ;  /* 0x0000000a0a137220 */ /* 0x000fe20000410000 */
[----:B------:R-:W-:Y:S01]  /*1f80*/  FFMA.FTZ R12, R3, 1.9046542121259335545e-09, R12 ;  /* 0x3102e308030c7823 */ /* 0x000fe2000001000c */
[----:B------:R-:W-:Y:S01]  /*1f90*/  FFMA.FTZ R27, R18, -0.69314718246459960938, |R7| ;  /* 0xbf317218121b7823 */ /* 0x000fe20000010407 */
[----:B------:R-:W-:Y:S01]  /*1fa0*/  FFMA.FTZ R29, R20, -0.69314718246459960938, |R11| ;  /* 0xbf317218141d7823 */ /* 0x000fe2000001040b */
[----:B------:R-:W-:Y:S01]  /*1fb0*/  SHF.L.U32 R25, R25, 0x17, RZ ;  /* 0x0000001719197819 */ /* 0x000fe200000006ff */
[----:B------:R-:W-:Y:S01]  /*1fc0*/  FMUL.FTZ R22, R12, 1.4426950216293334961 ;  /* 0x3fb8aa3b0c167820 */ /* 0x000fe20000410000 */
[----:B------:R-:W1:Y:S01]  /*1fd0*/  MUFU.EX2 R14, R14 ;  /* 0x0000000e000e7308 */ /* 0x000e620000000800 */
[--C-:B------:R-:W-:Y:S01]  /*1fe0*/  LOP3.LUT R12, R21, 0x80000000, R2.reuse, 0xb8, !PT ;  /* 0x80000000150c7812 */ /* 0x100fe200078eb802 */
[----:B------:R-:W-:Y:S01]  /*1ff0*/  FFMA.FTZ R27, R18, 1.9046542121259335545e-09, R27 ;  /* 0x3102e308121b7823 */ /* 0x000fe2000001001b */
[----:B------:R-:W-:Y:S01]  /*2000*/  @!P0 FFMA.FTZ R12, R2, R17, R2 ;  /* 0x00000011020c8223 */ /* 0x000fe20000010002 */
[----:B------:R-:W-:Y:S01]  /*2010*/  FFMA.FTZ R2, R19, R4, 0.00019836159481201320887 ;  /* 0x394fff4913027423 */ /* 0x000fe20000010004 */
[----:B------:R-:W2:Y:S01]  /*2020*/  MUFU.EX2 R22, R22 ;  /* 0x0000001600167308 */ /* 0x000ea20000000800 */
[----:B------:R-:W-:Y:S01]  /*2030*/  FADD.FTZ R17, R3, 12583037 ;  /* 0x4b40007d03117421 */ /* 0x000fe20000010000 */
[----:B------:R-:W-:Y:S01]  /*2040*/  FFMA.FTZ R29, R20, 1.9046542121259335545e-09, R29 ;  /* 0x3102e308141d7823 */ /* 0x000fe2000001001d */
[----:B------:R-:W-:Y:S01]  /*2050*/  FFMA.FTZ R26, R19, R2, 0.0083333496004343032837 ;  /* 0x3c08889a131a7423 */ /* 0x000fe20000010002 */
[----:B0-----:R-:W-:Y:S01]  /*2060*/  FMUL.FTZ R24, R23, -0.125 ;  /* 0xbe00000017187820 */ /* 0x001fe20000410000 */
[----:B------:R-:W-:Y:S01]  /*2070*/  FMUL.FTZ R21, R27, 1.4426950216293334961 ;  /* 0x3fb8aa3b1b157820 */ /* 0x000fe20000410000 */
[----:B------:R-:W0:Y:S01]  /*2080*/  LDC.64 R2, c[0x0][0x388] ;  /* 0x0000e200ff027b82 */ /* 0x000e220000000a00 */
[----:B------:R-:W-:Y:S01]  /*2090*/  SHF.L.U32 R17, R17, 0x17, RZ ;  /* 0x0000001711117819 */ /* 0x000fe200000006ff */
[----:B------:R-:W-:Y:S01]  /*20a0*/  FMUL.FTZ R16, R29, 1.4426950216293334961 ;  /* 0x3fb8aa3b1d107820 */ /* 0x000fe20000410000 */
[----:B------:R-:W-:Y:S01]  /*20b0*/  FFMA.FTZ R26, R19, R26, 0.16666667163372039795 ;  /* 0x3e2aaaab131a7423 */ /* 0x000fe2000001001a */
[----:B------:R-:W-:Y:S01]  /*20c0*/  FFMA.FTZ R23, R15, 2, R24 ;  /* 0x400000000f177823 */ /* 0x000fe20000010018 */
[----:B-1----:R-:W-:Y:S01]  /*20d0*/  FMUL.FTZ R14, R25, R14 ;  /* 0x0000000e190e7220 */ /* 0x002fe20000410000 */
[----:B------:R-:W1:Y:S01]  /*20e0*/  MUFU.EX2 R21, R21 ;  /* 0x0000001500157308 */ /* 0x000e620000000800 */
[----:B------:R-:W-:Y:S01]  /*20f0*/  FSETP.GE.FTZ.AND P0, PT, |R10|, 1, PT ;  /* 0x3f8000000a00780b */ /* 0x000fe20003f16200 */
[----:B--2---:R-:W-:Y:S01]  /*2100*/  FMUL.FTZ R17, R17, R22 ;  /* 0x0000001611117220 */ /* 0x004fe20000410000 */
[----:B------:R-:W-:Y:S01]  /*2110*/  FMUL.FTZ R25, R19, R26 ;  /* 0x0000001a13197220 */ /* 0x000fe20000410000 */
[----:B------:R-:W-:Y:S01]  /*2120*/  FADD.FTZ R22, R20, 12583037 ;  /* 0x4b40007d14167421 */ /* 0x000fe20000010000 */
[----:B------:R-:W-:Y:S01]  /*2130*/  LOP3.LUT R19, R23, 0x80000000, R10, 0xb8, !PT ;  /* 0x8000000017137812 */ /* 0x000fe200078eb80a */
[----:B------:R-:W2:Y:S01]  /*2140*/  MUFU.EX2 R16, R16 ;  /* 0x0000001000107308 */ /* 0x000ea20000000800 */
[----:B------:R-:W-:Y:S01]  /*2150*/  FMUL.FTZ R23, R9, R9 ;  /* 0x0000000909177220 */ /* 0x000fe20000410000 */
[----:B------:R-:W-:Y:S01]  /*2160*/  FADD.FTZ R18, R18, 12583037 ;  /* 0x4b40007d12127421 */ /* 0x000fe20000010000 */
[----:B------:R-:W-:Y:S01]  /*2170*/  SHF.L.U32 R27, R22, 0x17, RZ ;  /* 0x00000017161b7819 */ /* 0x000fe200000006ff */
[----:B------:R-:W3:Y:S01]  /*2180*/  MUFU.RCP R15, R14 ;  /* 0x0000000e000f7308 */ /* 0x000ee20000001000 */
[----:B------:R-:W-:Y:S01]  /*2190*/  FFMA.FTZ R22, R23, R4, 0.00019836159481201320887 ;  /* 0x394fff4917167423 */ /* 0x000fe20000010004 */
[----:B------:R-:W-:-:S02]  /*21a0*/  FSETP.GE.FTZ.AND P1, PT, |R8|, 1, PT ;  /* 0x3f8000000800780b */ /* 0x000fc40003f36200 */
[----:B------:R-:W-:Y:S01]  /*21b0*/  SHF.L.U32 R18, R18, 0x17, RZ ;  /* 0x0000001712127819 */ /* 0x000fe200000006ff */
[----:B------:R-:W-:Y:S01]  /*21c0*/  FFMA.FTZ R22, R23, R22, 0.0083333496004343032837 ;  /* 0x3c08889a17167423 */ /* 0x000fe20000010016 */
[----:B------:R-:W-:Y:S01]  /*21d0*/  @!P0 FFMA.FTZ R19, R10, R25, R10 ;  /* 0x000000190a138223 */ /* 0x000fe2000001000a */
[----:B------:R-:W-:Y:S01]  /*21e0*/  FSETP.GE.FTZ.AND P0, PT, |R9|, 1, PT ;  /* 0x3f8000000900780b */ /* 0x000fe20003f16200 */
[----:B------:R-:W4:Y:S01]  /*21f0*/  MUFU.RCP R20, R17 ;  /* 0x0000001100147308 */ /* 0x000f220000001000 */
[----:B-1----:R-:W-:Y:S01]  /*2200*/  FMUL.FTZ R10, R18, R21 ;  /* 0x00000015120a7220 */ /* 0x002fe20000410000 */
[----:B------:R-:W-:Y:S01]  /*2210*/  FFMA.FTZ R22, R23, R22, 0.16666667163372039795 ;  /* 0x3e2aaaab17167423 */ /* 0x000fe20000010016 */
[----:B------:R-:W-:Y:S01]  /*2220*/  FMUL.FTZ R21, R8, R8 ;  /* 0x0000000808157220 */ /* 0x000fe20000410000 */
[----:B--2---:R-:W-:Y:S01]  /*2230*/  FMUL.FTZ R18, R27, R16 ;  /* 0x000000101b127220 */ /* 0x004fe20000410000 */
[----:B0-----:R-:W-:-:S04]  /*2240*/  IMAD.WIDE.U32 R2, R0, 0x2, R2 ;  /* 0x0000000200027825 */ /* 0x001fc800078e0002 */
[----:B------:R-:W-:Y:S01]  /*2250*/  FMUL.FTZ R0, R23, R22 ;  /* 0x0000001617007220 */ /* 0x000fe20000410000 */
[----:B------:R-:W-:Y:S01]  /*2260*/  FFMA.FTZ R24, R21, R4, 0.00019836159481201320887 ;  /* 0x394fff4915187423 */ /* 0x000fe20000010004 */
[----:B------:R-:W0:Y:S01]  /*2270*/  MUFU.RCP R16, R10 ;  /* 0x0000000a00107308 */ /* 0x000e220000001000 */
[----:B------:R-:W-:Y:S01]  /*2280*/  FSETP.GE.FTZ.AND P2, PT, |R7|, 1, PT ;  /* 0x3f8000000700780b */ /* 0x000fe20003f56200 */
[----:B---3--:R-:W-:Y:S01]  /*2290*/  FMUL.FTZ R23, R15, -0.125 ;  /* 0xbe0000000f177820 */ /* 0x008fe20000410000 */
[----:B------:R-:W-:Y:S01]  /*22a0*/  FFMA.FTZ R24, R21, R24, 0.0083333496004343032837 ;  /* 0x3c08889a15187423 */ /* 0x000fe20000010018 */
[----:B------:R-:W-:Y:S01]  /*22b0*/  FMUL.FTZ R15, R7, R7 ;  /* 0x00000007070f7220 */ /* 0x000fe20000410000 */
[----:B------:R-:W-:Y:S01]  /*22c0*/  F2FP.F16.F32.PACK_AB R13, R13, R6 ;  /* 0x000000060d0d723e */ /* 0x000fe200000000ff */
[----:B------:R-:W-:Y:S01]  /*22d0*/  FFMA.FTZ R14, R14, 2, R23 ;  /* 0x400000000e0e7823 */ /* 0x000fe20000010017 */
[----:B------:R-:W-:Y:S01]  /*22e0*/  FFMA.FTZ R24, R21, R24, 0.16666667163372039795 ;  /* 0x3e2aaaab15187423 */ /* 0x000fe20000010018 */
[----:B------:R-:W1:Y:S01]  /*22f0*/  MUFU.RCP R22, R18 ;  /* 0x0000001200167308 */ /* 0x000e620000001000 */
[----:B------:R-:W-:-:S04]  /*2300*/  IMAD.WIDE.U32 R2, R5, 0x4, R2 ;  /* 0x0000000405027825 */ /* 0x000fc800078e0002 */
[----:B----4-:R-:W-:Y:S01]  /*2310*/  FMUL.FTZ R20, R20, -0.125 ;  /* 0xbe00000014147820 */ /* 0x010fe20000410000 */
[----:B------:R-:W-:Y:S01]  /*2320*/  FMUL.FTZ R21, R21, R24 ;  /* 0x0000001815157220 */ /* 0x000fe20000410000 */
[--C-:B------:R-:W-:Y:S01]  /*2330*/  LOP3.LUT R14, R14, 0x80000000, R9.reuse, 0xb8, !PT ;  /* 0x800000000e0e7812 */ /* 0x100fe200078eb809 */
[----:B------:R-:W-:Y:S01]  /*2340*/  @!P0 FFMA.FTZ R14, R9, R0, R9 ;  /* 0x00000000090e8223 */ /* 0x000fe20000010009 */
[----:B------:R-:W-:Y:S01]  /*2350*/  FFMA.FTZ R23, R17, 2, R20 ;  /* 0x4000000011177823 */ /* 0x000fe20000010014 */
[----:B------:R-:W-:Y:S01]  /*2360*/  FMUL.FTZ R17, R11, R11 ;  /* 0x0000000b0b117220 */ /* 0x000fe20000410000 */
[----:B------:R-:W-:Y:S01]  /*2370*/  FFMA.FTZ R20, R15, R4, 0.00019836159481201320887 ;  /* 0x394fff490f147423 */ /* 0x000fe20000010004 */
[----:B------:R-:W-:Y:S01]  /*2380*/  F2FP.F16.F32.PACK_AB R19, R19, R12 ;  /* 0x0000000c1313723e */ /* 0x000fe200000000ff */
[----:B0-----:R-:W-:Y:S01]  /*2390*/  FMUL.FTZ R25, R16, -0.125 ;  /* 0xbe00000010197820 */ /* 0x001fe20000410000 */
[----:B------:R-:W-:Y:S01]  /*23a0*/  FFMA.FTZ R24, R17, R4, 0.00019836159481201320887 ;  /* 0x394fff4911187423 */ /* 0x000fe20000010004 */
[----:B------:R-:W-:Y:S01]  /*23b0*/  FFMA.FTZ R20, R15, R20, 0.0083333496004343032837 ;  /* 0x3c08889a0f147423 */ /* 0x000fe20000010014 */
[--C-:B------:R-:W-:Y:S01]  /*23c0*/  LOP3.LUT R23, R23, 0x80000000, R8.reuse, 0xb8, !PT ;  /* 0x8000000017177812 */ /* 0x100fe200078eb808 */
[----:B------:R-:W-:Y:S01]  /*23d0*/  FFMA.FTZ R10, R10, 2, R25 ;  /* 0x400000000a0a7823 */ /* 0x000fe20000010019 */
[----:B------:R-:W-:Y:S01]  /*23e0*/  FFMA.FTZ R24, R17, R24, 0.0083333496004343032837 ;  /* 0x3c08889a11187423 */ /* 0x000fe20000010018 */
[----:B------:R-:W-:Y:S01]  /*23f0*/  FFMA.FTZ R4, R15, R20, 0.16666667163372039795 ;  /* 0x3e2aaaab0f047423 */ /* 0x000fe20000010014 */
[----:B------:R-:W-:Y:S01]  /*2400*/  @!P1 FFMA.FTZ R23, R8, R21, R8 ;  /* 0x0000001508179223 */ /* 0x000fe20000010008 */
[----:B-1----:R-:W-:Y:S01]  /*2410*/  FMUL.FTZ R27, R22, -0.125 ;  /* 0xbe000000161b7820 */ /* 0x002fe20000410000 */
[----:B------:R-:W-:Y:S01]  /*2420*/  FFMA.FTZ R24, R17, R24, 0.16666667163372039795 ;  /* 0x3e2aaaab11187423 */ /* 0x000fe20000010018 */
[----:B------:R-:W-:Y:S01]  /*2430*/  FMUL.FTZ R4, R15, R4 ;  /* 0x000000040f047220 */ /* 0x000fe20000410000 */
[----:B------:R-:W-:Y:S01]  /*2440*/  LOP3.LUT R10, R10, 0x80000000, R7, 0xb8, !PT ;  /* 0x800000000a0a7812 */ /* 0x000fe200078eb807 */
[----:B------:R-:W-:Y:S01]  /*2450*/  FFMA.FTZ R18, R18, 2, R27 ;  /* 0x4000000012127823 */ /* 0x000fe2000001001b */
[----:B------:R-:W-:Y:S01]  /*2460*/  FMUL.FTZ R24, R17, R24 ;  /* 0x0000001811187220 */ /* 0x000fe20000410000 */
[----:B------:R-:W-:Y:S01]  /*2470*/  @!P2 FFMA.FTZ R10, R7, R4, R7 ;  /* 0x00000004070aa223 */ /* 0x000fe20000010007 */
[----:B------:R-:W-:Y:S01]  /*2480*/  F2FP.F16.F32.PACK_AB R23, R23, R14 ;  /* 0x0000000e1717723e */ /* 0x000fe200000000ff */
[----:B------:R-:W-:Y:S01]  /*2490*/  STG.E desc[UR4][R2.64], R13 ;  /* 0x0000000d02007986 */ /* 0x000fe2000c101904 */
[--C-:B------:R-:W-:Y:S01]  /*24a0*/  LOP3.LUT R15, R18, 0x80000000, R11.reuse, 0xb8, !PT ;  /* 0x80000000120f7812 */ /* 0x100fe200078eb80b */
[----:B------:R-:W-:-:S02]  /*24b0*/  @!P3 FFMA.FTZ R15, R11, R24, R11 ;  /* 0x000000180b0fb223 */ /* 0x000fc4000001000b */
[----:B------:R-:W-:Y:S03]  /*24c0*/  STG.E desc[UR4][R2.64+0x200], R19 ;  /* 0x0002001302007986 */ /* 0x000fe6000c101904 */
[----:B------:R-:W-:Y:S01]  /*24d0*/  F2FP.F16.F32.PACK_AB R15, R15, R10 ;  /* 0x0000000a0f0f723e */ /* 0x000fe200000000ff */
[----:B------:R-:W-:Y:S04]  /*24e0*/  STG.E desc[UR4][R2.64+0x400], R23 ;  /* 0x0004001702007986 */ /* 0x000fe8000c101904 */
[----:B------:R-:W-:Y:S01]  /*24f0*/  STG.E desc[UR4][R2.64+0x600], R15 ;  /* 0x0006000f02007986 */ /* 0x000fe2000c101904 */
[----:B------:R-:W-:Y:S05]  /*2500*/  EXIT ;  /* 0x000000000000794d */ /* 0x000fea0003800000 */
.L_x_1277:
        /* <DEDUP_REMOVED lines=15> */
.L_x_2802:


//--------------------- .text._ZN2at6native29vectorized_elementwise_kernelILi4EZZZNS0_16sinh_kernel_cudaERNS_18TensorIteratorBaseEENKUlvE0_clEvENKUlvE1_clEvEUlN3c104HalfEE_St5arrayIPcLm2EEEEviT0_T1_ --------------------------
	.section	.text._ZN2at6native29vectorized_elementwise_kernelILi4EZZZNS0_16sinh_kernel_cudaERNS_18TensorIteratorBaseEENKUlvE0_clEvENKUlvE1_clEvEUlN3c104HalfEE_St5arrayIPcLm2EEEEviT0_T1_,"ax",@progbits
	.align	128
        .global         _ZN2at6native29vectorized_elementwise_kernelILi4EZZZNS0_16sinh_kernel_cudaERNS_18TensorIteratorBaseEENKUlvE0_clEvENKUlvE1_clEvEUlN3c104HalfEE_St5arrayIPcLm2EEEEviT0_T1_
        .type           _ZN2at6native29vectorized_elementwise_kernelILi4EZZZNS0_16sinh_kernel_cudaERNS_18TensorIteratorBaseEENKUlvE0_clEvENKUlvE1_clEvEUlN3c104HalfEE_St5arrayIPcLm2EEEEviT0_T1_,@function
        .size           _ZN2at6native29vectorized_elementwise_kernelILi4EZZZNS0_16sinh_kernel_cudaERNS_18TensorIteratorBaseEENKUlvE0_clEvENKUlvE1_clEvEUlN3c104HalfEE_St5arrayIPcLm2EEEEviT0_T1_,(.L_x_2803 - _ZN2at6native29vectorized_elementwise_kernelILi4EZZZNS0_16sinh_kernel_cudaERNS_18TensorIteratorBaseEENKUlvE0_clEvENKUlvE1_clEvEUlN3c104HalfEE_St5arrayIPcLm2EEEEviT0_T1_)
        .other          _ZN2at6native29vectorized_elementwise_kernelILi4EZZZNS0_16sinh_kernel_cudaERNS_18TensorIteratorBaseEENKUlvE0_clEvENKUlvE1_clEvEUlN3c104HalfEE_St5arrayIPcLm2EEEEviT0_T1_,@"STO_CUDA_ENTRY STV_DEFAULT"
_ZN2at6native29vectorized_elementwise_kernelILi4EZZZNS0_16sinh_kernel_cudaERNS_18TensorIteratorBaseEENKUlvE0_clEvENKUlvE1_clEvEUlN3c104HalfEE_St5arrayIPcLm2EEEEviT0_T1_:
.text._ZN2at6native29vectorized_elementwise_kernelILi4EZZZNS0_16sinh_kernel_cudaERNS_18TensorIteratorBaseEENKUlvE0_clEvENKUlvE1_clEvEUlN3c104HalfEE_St5arrayIPcLm2EEEEviT0_T1_:
        /* <DEDUP_REMOVED lines=104> */
.L_x_1280:
[----:B------:R-:W-:Y:S05]  /*0680*/  BSYNC.RECONVERGENT B0 ;  /* 0x0000000000007941 */ /* 0x000fea0003800200 */
.L_x_1279:
        /* <DEDUP_REMOVED lines=32> */
.L_x_1282:
[----:B------:R-:W-:Y:S05]  /*0890*/  BSYNC.RECONVERGENT B0 ;  /* 0x0000000000007941 */ /* 0x000fea0003800200 */
.L_x_1281:
        /* <DEDUP_REMOVED lines=31> */
.L_x_1284:
[----:B------:R-:W-:Y:S05]  /*0a90*/  BSYNC.RECONVERGENT B0 ;  /* 0x0000000000007941 */ /* 0x000fea0003800200 */
.L_x_1283:
        /* <DEDUP_REMOVED lines=32> */
.L_x_1286:
[----:B------:R-:W-:Y:S05]  /*0ca0*/  BSYNC.RECONVERGENT B0 ;  /* 0x0000000000007941 */ /* 0x000fea0003800200 */
.L_x_1285:
        /* <DEDUP_REMOVED lines=29> */
.L_x_1288:
[----:B------:R-:W-:Y:S05]  /*0e80*/  BSYNC.RECONVERGENT B0 ;  /* 0x0000000000007941 */ /* 0x000fea0003800200 */
.L_x_1287:
        /* <DEDUP_REMOVED lines=29> */
.L_x_1290:
[----:B------:R-:W-:Y:S05]  /*1060*/  BSYNC.RECONVERGENT B0 ;  /* 0x0000000000007941 */ /* 0x000fea0003800200 */
.L_x_1289:
        /* <DEDUP_REMOVED lines=29> */
.L_x_1292:
[----:B------:R-:W-:Y:S05]  /*1240*/  BSYNC.RECONVERGENT B0 ;  /* 0x0000000000007941 */ /* 0x000fea0003800200 */
.L_x_1291:
        /* <DEDUP_REMOVED lines=29> */
.L_x_1294:
[----:B------:R-:W-:Y:S05]  /*1420*/  BSYNC.RECONVERGENT B0 ;  /* 0x0000000000007941 */ /* 0x000fea0003800200 */
.L_x_1293:
        /* <DEDUP_REMOVED lines=18> */
.L_x_1297:
[----:B------:R-:W-:-:S13]  /*1550*/  ISETP.GE.U32.AND P0, PT, R3, R2, PT ;  /* 0x000000020300720c */ /* 0x000fda0003f06070 */
[----:B------:R-:W-:Y:S05]  /*1560*/  @P0 BRA `(.L_x_1299) ;  /* 0x0000000000300947 */ /* 0x000fea0003800000 */
[----:B0-----:R-:W0:Y:S01]  /*1570*/  LDC.64 R4, c[0x0][0x388] ;  /* 0x0000e200ff047b82 */ /* 0x001e220000000a00 */
[----:B------:R-:W-:Y:S02]  /*1580*/  IADD3 R7, PT, PT, R0, R3, RZ ;  /* 0x0000000300077210 */ /* 0x000fe40007ffe0ff */
[----:B------:R-:W-:-:S03]  /*1590*/  IADD3 R3, PT, PT, R3, 0x80, RZ ;  /* 0x0000008003037810 */ /* 0x000fc60007ffe0ff */
[----:B0-----:R-:W-:-:S05]  /*15a0*/  IMAD.WIDE.U32 R4, R7, 0x2, R4 ;  /* 0x0000000207047825 */ /* 0x001fca00078e0004 */
[----:B------:R1:W-:Y:S02]  /*15b0*/  STG.E.U16 desc[UR4][R4.64], R10 ;  /* 0x0000000a04007986 */ /* 0x0003e4000c101504 */
.L_x_1298:
[----:B------:R-:W-:-:S13]  /*15c0*/  ISETP.GE.U32.AND P0, PT, R3, R2, PT ;  /* 0x000000020300720c */ /* 0x000fda0003f06070 */
[----:B------:R-:W-:Y:S05]  /*15d0*/  @P0 BRA `(.L_x_1300) ;  /* 0x0000000000340947 */ /* 0x000fea0003800000 */
[----:B01----:R-:W0:Y:S01]  /*15e0*/  LDC.64 R4, c[0x0][0x388] ;  /* 0x0000e200ff047b82 */ /* 0x003e220000000a00 */
[----:B------:R-:W-:Y:S02]  /*15f0*/  IADD3 R7, PT, PT, R0, R3, RZ ;  /* 0x0000000300077210 */ /* 0x000fe40007ffe0ff */
[----:B------:R-:W-:-:S03]  /*1600*/  IADD3 R3, PT, PT, R3, 0x80, RZ ;  /* 0x0000008003037810 */ /* 0x000fc60007ffe0ff */
[----:B0-----:R-:W-:-:S05]  /*1610*/  IMAD.WIDE.U32 R4, R7, 0x2, R4 ;  /* 0x0000000207047825 */ /* 0x001fca00078e0004 */
[----:B------:R1:W-:Y:S02]  /*1620*/  STG.E.U16 desc[UR4][R4.64], R11 ;  /* 0x0000000b04007986 */ /* 0x0003e4000c101504 */
.L_x_1299:
        /* <DEDUP_REMOVED lines=8> */
.L_x_1300:
[----:B------:R-:W-:Y:S05]  /*16b0*/  BSYNC.RELIABLE B1 ;  /* 0x0000000000017941 */ /* 0x000fea0003800100 */
.L_x_1296:
[----:B------:R-:W-:-:S13]  /*16c0*/  ISETP.GE.U32.AND P0, PT, R3, R2, PT ;  /* 0x000000020300720c */ /* 0x000fda0003f06070 */
[----:B012---:R-:W0:Y:S01]  /*16d0*/  @!P0 LDC.64 R4, c[0x0][0x388] ;  /* 0x0000e200ff048b82 */ /* 0x007e220000000a00 */
[----:B------:R-:W-:Y:S02]  /*16e0*/  @!P0 IADD3 R7, PT, PT, R0, R3, RZ ;  /* 0x0000000300078210 */ /* 0x000fe40007ffe0ff */
[----:B------:R-:W-:-:S03]  /*16f0*/  @!P0 IADD3 R3, PT, PT, R3, 0x80, RZ ;  /* 0x0000008003038810 */ /* 0x000fc60007ffe0ff */
[----:B0-----:R-:W-:-:S05]  /*1700*/  @!P0 IMAD.WIDE.U32 R4, R7, 0x2, R4 ;  /* 0x0000000207048825 */ /* 0x001fca00078e0004 */
[----:B------:R2:W-:Y:S02]  /*1710*/  @!P0 STG.E.U16 desc[UR4][R4.64], R13 ;  /* 0x0000000d04008986 */ /* 0x0005e4000c101504 */
.L_x_1301:
[----:B------:R-:W-:Y:S05]  /*1720*/  BSYNC.RECONVERGENT B0 ;  /* 0x0000000000007941 */ /* 0x000fea0003800200 */
.L_x_1295:
        /* <DEDUP_REMOVED lines=8> */
.L_x_1278:
[----:B------:R-:W0:Y:S01]  /*17b0*/  S2R R4, SR_TID.X ;  /* 0x0000000000047919 */ /* 0x000e220000002100 */
[----:B------:R-:W1:Y:S02]  /*17c0*/  LDC.64 R2, c[0x0][0x390] ;  /* 0x0000e400ff027b82 */ /* 0x000e640000000a00 */
[----:B-1----:R-:W-:-:S04]  /*17d0*/  IMAD.WIDE.U32 R2, R0, 0x2, R2 ;  /* 0x0000000200027825 */ /* 0x002fc800078e0002 */
[----:B0-----:R-:W-:-:S05]  /*17e0*/  IMAD.WIDE.U32 R6, R4, 0x8, R2 ;  /* 0x0000000804067825 */ /* 0x001fca00078e0002 */
[----:B------:R-:W2:Y:S04]  /*17f0*/  LDG.E.64 R8, desc[UR4][R6.64] ;  /* 0x0000000406087981 */ /* 0x000ea8000c1e1b00 */
[----:B------:R0:W3:Y:S01]  /*1800*/  LDG.E.64 R2, desc[UR4][R6.64+0x400] ;  /* 0x0004000406027981 */ /* 0x0000e2000c1e1b00 */
[----:B------:R-:W-:Y:S01]  /*1810*/  HFMA2 R14, -RZ, RZ, 3.4921875, 0 ;  /* 0x42fc0000ff0e7431 */ /* 0x000fe200000001ff */
[----:B0-----:R-:W-:Y:S01]  /*1820*/  MOV R6, 0x363d0ada ;  /* 0x363d0ada00067802 */ /* 0x001fe20000000f00 */
[--C-:B--2---:R-:W-:Y:S02]  /*1830*/  HADD2.F32 R15, -RZ, R8.reuse.H0_H0 ;  /* 0x20000008ff0f7230 */ /* 0x104fe40000004100 */
[----:B------:R-:W-:Y:S02]  /*1840*/  HADD2.F32 R13, -RZ, R8.H1_H1 ;  /* 0x30000008ff0d7230 */ /* 0x000fe40000004100 */
[----:B------:R-:W-:-:S02]  /*1850*/  HADD2.F32 R8, -RZ, R9.H0_H0 ;  /* 0x20000009ff087230 */ /* 0x000fc40000004100 */
[----:B------:R-:W-:Y:S01]  /*1860*/  FMUL.FTZ R5, |R15|, 1.4426950216293334961 ;  /* 0x3fb8aa3b0f057820 */ /* 0x000fe20000410200 */
[----:B------:R-:W-:Y:S02]  /*1870*/  HADD2.F32 R9, -RZ, R9.H1_H1 ;  /* 0x30000009ff097230 */ /* 0x000fe40000004100 */
[----:B------:R-:W-:Y:S01]  /*1880*/  FMUL.FTZ R10, |R13|, 1.4426950216293334961 ;  /* 0x3fb8aa3b0d0a7820 */ /* 0x000fe20000410200 */
[----:B------:R-:W-:Y:S01]  /*1890*/  FMUL.FTZ R11, R15, R15 ;  /* 0x0000000f0f0b7220 */ /* 0x000fe20000410000 */
[----:B------:R-:W-:Y:S01]  /*18a0*/  FMUL.FTZ R12, |R8|, 1.4426950216293334961 ;  /* 0x3fb8aa3b080c7820 */ /* 0x000fe20000410200 */
[----:B------:R-:W-:Y:S01]  /*18b0*/  FMUL.FTZ R17, R13, R13 ;  /* 0x0000000d0d117220 */ /* 0x000fe20000410000 */
[----:B------:R-:W0:Y:S01]  /*18c0*/  FRND.TRUNC R5, R5 ;  /* 0x0000000500057307 */ /* 0x000e22000020d000 */
[----:B------:R-:W-:-:S07]  /*18d0*/  FMUL.FTZ R7, |R9|, 1.4426950216293334961 ;  /* 0x3fb8aa3b09077820 */ /* 0x000fce0000410200 */
[----:B------:R1:W2:Y:S01]  /*18e0*/  FRND.TRUNC R21, R12 ;  /* 0x0000000c00157307 */ /* 0x0002a2000020d000 */
[----:B0-----:R-:W-:-:S07]  /*18f0*/  FSETP.GT.FTZ.AND P0, PT, |R5|, 126, PT ;  /* 0x42fc00000500780b */ /* 0x001fce0003f14200 */
[----:B------:R0:W4:Y:S01]  /*1900*/  FRND.TRUNC R19, R10 ;  /* 0x0000000a00137307 */ /* 0x000122000020d000 */
[----:B------:R-:W-:Y:S01]  /*1910*/  LOP3.LUT R18, R14, 0x80000000, R5, 0xb8, !PT ;  /* 0x800000000e127812 */ /* 0x000fe200078eb805 */
[----:B-1----:R-:W-:-:S03]  /*1920*/  FFMA.FTZ R12, R17, R6, 0.00019836159481201320887 ;  /* 0x394fff49110c7423 */ /* 0x002fc60000010006 */
[----:B------:R-:W-:Y:S01]  /*1930*/  FSEL R18, R18, R5, P0 ;  /* 0x0000000512127208 */ /* 0x000fe20000000000 */
[----:B------:R-:W-:Y:S01]  /*1940*/  FFMA.FTZ R16, R17, R12, 0.0083333496004343032837 ;  /* 0x3c08889a11107423 */ /* 0x000fe2000001000c */
[----:B--2---:R-:W-:Y:S01]  /*1950*/  FSETP.GT.FTZ.AND P0, PT, |R21|, 126, PT ;  /* 0x42fc00001500780b */ /* 0x004fe20003f14200 */
[----:B------:R1:W2:Y:S01]  /*1960*/  FRND.TRUNC R23, R7 ;  /* 0x0000000700177307 */ /* 0x0002a2000020d000 */
[C---:B0-----:R-:W-:Y:S01]  /*1970*/  FFMA.FTZ R10, R11.reuse, R6, 0.00019836159481201320887 ;  /* 0x394fff490b0a7423 */ /* 0x041fe20000010006 */
[----:B------:R-:W-:Y:S01]  /*1980*/  LOP3.LUT R22, R14, 0x80000000, R21, 0xb8, !PT ;  /* 0x800000000e167812 */ /* 0x000fe200078eb815 */
[--C-:B---3--:R-:W-:Y:S02]  /*1990*/  HADD2.F32 R5, -RZ, R2.reuse.H0_H0 ;  /* 0x20000002ff057230 */ /* 0x108fe40000004100 */
[----:B------:R-:W-:Y:S01]  /*19a0*/  FFMA.FTZ R10, R11, R10, 0.0083333496004343032837 ;  /* 0x3c08889a0b0a7423 */ /* 0x000fe2000001000a */
[----:B------:R-:W-:Y:S01]  /*19b0*/  HADD2.F32 R2, -RZ, R2.H1_H1 ;  /* 0x30000002ff027230 */ /* 0x000fe20000004100 */
[----:B----4-:R-:W-:Y:S01]  /*19c0*/  FSETP.GT.FTZ.AND P1, PT, |R19|, 126, PT ;  /* 0x42fc00001300780b */ /* 0x010fe20003f34200 */
[----:B------:R-:W-:Y:S01]  /*19d0*/  FMUL.FTZ R25, |R5|, 1.4426950216293334961 ;  /* 0x3fb8aa3b05197820 */ /* 0x000fe20000410200 */
[----:B-1----:R-:W-:Y:S01]  /*19e0*/  FSEL R7, R22, R21, P0 ;  /* 0x0000001516077208 */ /* 0x002fe20000000000 */
[----:B------:R-:W-:Y:S01]  /*19f0*/  FFMA.FTZ R10, R11, R10, 0.16666667163372039795 ;  /* 0x3e2aaaab0b0a7423 */ /* 0x000fe2000001000a */
[----:B------:R-:W-:Y:S01]  /*1a00*/  FFMA.FTZ R22, R17, R16, 0.16666667163372039795 ;  /* 0x3e2aaaab11167423 */ /* 0x000fe20000010010 */
[----:B------:R-:W-:-:S02]  /*1a10*/  LOP3.LUT R20, R14, 0x80000000, R19, 0xb8, !PT ;  /* 0x800000000e147812 */ /* 0x000fc400078eb813 */
[----:B------:R-:W-:Y:S01]  /*1a20*/  FMUL.FTZ R16, R11, R10 ;  /* 0x0000000a0b107220 */ /* 0x000fe20000410000 */
[----:B------:R-:W-:Y:S01]  /*1a30*/  FMUL.FTZ R10, R17, R22 ;  /* 0x00000016110a7220 */ /* 0x000fe20000410000 */
[----:B------:R-:W-:Y:S01]  /*1a40*/  FFMA.FTZ R17, R18, -0.69314718246459960938, |R15| ;  /* 0xbf31721812117823 */ /* 0x000fe2000001040f */
[----:B------:R-:W-:Y:S01]  /*1a50*/  FSEL R20, R20, R19, P1 ;  /* 0x0000001314147208 */ /* 0x000fe20000800000 */
[----:B------:R-:W-:Y:S01]  /*1a60*/  FMUL.FTZ R11, R8, R8 ;  /* 0x00000008080b7220 */ /* 0x000fe20000410000 */
[----:B--2---:R-:W-:Y:S01]  /*1a70*/  FSETP.GT.FTZ.AND P1, PT, |R23|, 126, PT ;  /* 0x42fc00001700780b */ /* 0x004fe20003f34200 */
[----:B------:R-:W-:Y:S01]  /*1a80*/  FFMA.FTZ R19, R18, 1.9046542121259335545e-09, R17 ;  /* 0x3102e30812137823 */ /* 0x000fe20000010011 */
[----:B------:R-:W-:Y:S01]  /*1a90*/  LOP3.LUT R24, R14, 0x80000000, R23, 0xb8, !PT ;  /* 0x800000000e187812 */ /* 0x000fe200078eb817 */
[----:B------:R-:W-:Y:S01]  /*1aa0*/  FFMA.FTZ R21, R20, -0.69314718246459960938, |R13| ;  /* 0xbf31721814157823 */ /* 0x000fe2000001040d */
[----:B------:R-:W-:Y:S01]  /*1ab0*/  FFMA.FTZ R26, R7, -0.69314718246459960938, |R8| ;  /* 0xbf317218071a7823 */ /* 0x000fe20000010408 */
[----:B------:R-:W-:Y:S01]  /*1ac0*/  FMUL.FTZ R22, R19, 1.4426950216293334961 ;  /* 0x3fb8aa3b13167820 */ /* 0x000fe20000410000 */
[----:B------:R-:W-:Y:S01]  /*1ad0*/  FSEL R12, R24, R23, P1 ;  /* 0x00000017180c7208 */ /* 0x000fe20000800000 */
[----:B------:R-:W-:Y:S01]  /*1ae0*/  FFMA.FTZ R24, R11, R6, 0.00019836159481201320887 ;  /* 0x394fff490b187423 */ /* 0x000fe20000010006 */
[----:B------:R-:W-:Y:S01]  /*1af0*/  FADD.FTZ R18, R18, 12583037 ;  /* 0x4b40007d12127421 */ /* 0x000fe20000010000 */
[----:B------:R-:W-:Y:S01]  /*1b00*/  FFMA.FTZ R21, R20, 1.9046542121259335545e-09, R21 ;  /* 0x3102e30814157823 */ /* 0x000fe20000010015 */
[----:B------:R0:W1:Y:S01]  /*1b10*/  FRND.TRUNC R17, R25 ;  /* 0x0000001900117307 */ /* 0x000062000020d000 */
[C---:B------:R-:W-:Y:S01]  /*1b20*/  FFMA.FTZ R23, R12.reuse, -0.69314718246459960938, |R9| ;  /* 0xbf3172180c177823 */ /* 0x040fe20000010409 */
[----:B------:R-:W-:Y:S01]  /*1b30*/  FFMA.FTZ R26, R7, 1.9046542121259335545e-09, R26 ;  /* 0x3102e308071a7823 */ /* 0x000fe2000001001a */
[----:B------:R-:W-:Y:S01]  /*1b40*/  FFMA.FTZ R24, R11, R24, 0.0083333496004343032837 ;  /* 0x3c08889a0b187423 */ /* 0x000fe20000010018 */
[----:B------:R-:W-:Y:S01]  /*1b50*/  FMUL.FTZ R19, R21, 1.4426950216293334961 ;  /* 0x3fb8aa3b15137820 */ /* 0x000fe20000410000 */
[----:B------:R-:W-:Y:S01]  /*1b60*/  FFMA.FTZ R23, R12, 1.9046542121259335545e-09, R23 ;  /* 0x3102e3080c177823 */ /* 0x000fe20000010017 */
[----:B------:R-:W-:Y:S01]  /*1b70*/  FMUL.FTZ R21, R26, 1.4426950216293334961 ;  /* 0x3fb8aa3b1a157820 */ /* 0x000fe20000410000 */
[----:B------:R-:W-:Y:S01]  /*1b80*/  FFMA.FTZ R26, R11, R24, 0.16666667163372039795 ;  /* 0x3e2aaaab0b1a7423 */ /* 0x000fe20000010018 */
[----:B------:R-:W2:Y:S01]  /*1b90*/  MUFU.EX2 R22, R22 ;  /* 0x0000001600167308 */ /* 0x000ea20000000800 */
[----:B0-----:R-:W-:Y:S01]  /*1ba0*/  FMUL.FTZ R25, R23, 1.4426950216293334961 ;  /* 0x3fb8aa3b17197820 */ /* 0x001fe20000410000 */
[----:B------:R-:W-:Y:S01]  /*1bb0*/  SHF.L.U32 R23, R18, 0x17, RZ ;  /* 0x0000001712177819 */ /* 0x000fe200000006ff */
[----:B------:R-:W-:Y:S01]  /*1bc0*/  FADD.FTZ R24, R20, 12583037 ;  /* 0x4b40007d14187421 */ /* 0x000fe20000010000 */
[----:B------:R-:W0:Y:S01]  /*1bd0*/  MUFU.EX2 R19, R19 ;  /* 0x0000001300137308 */ /* 0x000e220000000800 */
[----:B------:R-:W-:Y:S01]  /*1be0*/  FADD.FTZ R12, R12, 12583037 ;  /* 0x4b40007d0c0c7421 */ /* 0x000fe20000010000 */
[----:B------:R-:W-:Y:S01]  /*1bf0*/  FMUL.FTZ R11, R11, R26 ;  /* 0x0000001a0b0b7220 */ /* 0x000fe20000410000 */
[----:B------:R-:W-:Y:S01]  /*1c00*/  FSETP.GE.FTZ.AND P0, PT, |R15|, 1, PT ;  /* 0x3f8000000f00780b */ /* 0x000fe20003f16200 */
[----:B------:R3:W4:Y:S01]  /*1c10*/  MUFU.EX2 R18, R25 ;  /* 0x0000001900127308 */ /* 0x0007220000000800 */
[----:B------:R-:W-:-:S02]  /*1c20*/  SHF.L.U32 R24, R24, 0x17, RZ ;  /* 0x0000001718187819 */ /* 0x000fc400000006ff */
[----:B-1----:R-:W-:Y:S01]  /*1c30*/  FSETP.GT.FTZ.AND P1, PT, |R17|, 126, PT ;  /* 0x42fc00001100780b */ /* 0x002fe20003f34200 */
[----:B------:R-:W1:Y:S01]  /*1c40*/  MUFU.EX2 R21, R21 ;  /* 0x0000001500157308 */ /* 0x000e620000000800 */
[----:B--2---:R-:W-:Y:S01]  /*1c50*/  FMUL.FTZ R20, R23, R22 ;  /* 0x0000001617147220 */ /* 0x004fe20000410000 */
[----:B------:R-:W-:Y:S01]  /*1c60*/  FADD.FTZ R22, R7, 12583037 ;  /* 0x4b40007d07167421 */ /* 0x000fe20000010000 */
[----:B------:R-:W-:Y:S01]  /*1c70*/  FMUL.FTZ R23, R9, R9 ;  /* 0x0000000909177220 */ /* 0x000fe20000410000 */
[----:B---3--:R-:W-:Y:S01]  /*1c80*/  SHF.L.U32 R25, R12, 0x17, RZ ;  /* 0x000000170c197819 */ /* 0x008fe200000006ff */
[----:B------:R-:W2:Y:S01]  /*1c90*/  MUFU.RCP R7, R20 ;  /* 0x0000001400077308 */ /* 0x000ea20000001000 */
[----:B0-----:R-:W-:Y:S01]  /*1ca0*/  FMUL.FTZ R19, R24, R19 ;  /* 0x0000001318137220 */ /* 0x001fe20000410000 */
[----:B------:R-:W-:Y:S01]  /*1cb0*/  FFMA.FTZ R26, R23, R6, 0.00019836159481201320887 ;  /* 0x394fff49171a7423 */ /* 0x000fe20000010006 */
[----:B------:R-:W-:Y:S01]  /*1cc0*/  SHF.L.U32 R24, R22, 0x17, RZ ;  /* 0x0000001716187819 */ /* 0x000fe200000006ff */
[----:B----4-:R-:W-:-:S02]  /*1cd0*/  FMUL.FTZ R18, R25, R18 ;  /* 0x0000001219127220 */ /* 0x010fc40000410000 */
[C---:B------:R-:W-:Y:S02]  /*1ce0*/  FFMA.FTZ R26, R23.reuse, R26, 0.0083333496004343032837 ;  /* 0x3c08889a171a7423 */ /* 0x040fe4000001001a */
[----:B-1----:R-:W-:Y:S01]  /*1cf0*/  FMUL.FTZ R21, R24, R21 ;  /* 0x0000001518157220 */ /* 0x002fe20000410000 */
[----:B------:R-:W0:Y:S01]  /*1d00*/  MUFU.RCP R22, R19 ;  /* 0x0000001300167308 */ /* 0x000e220000001000 */
[----:B------:R-:W-:-:S04]  /*1d10*/  FFMA.FTZ R26, R23, R26, 0.16666667163372039795 ;  /* 0x3e2aaaab171a7423 */ /* 0x000fc8000001001a */
[----:B------:R-:W-:Y:S01]  /*1d20*/  FMUL.FTZ R12, R23, R26 ;  /* 0x0000001a170c7220 */ /* 0x000fe20000410000 */
[----:B------:R-:W-:Y:S02]  /*1d30*/  FMUL.FTZ R23, |R2|, 1.4426950216293334961 ;  /* 0x3fb8aa3b02177820 */ /* 0x000fe40000410200 */
[----:B------:R-:W1:Y:S01]  /*1d40*/  MUFU.RCP R24, R21 ;  /* 0x0000001500187308 */ /* 0x000e620000001000 */
[----:B--2---:R-:W-:Y:S01]  /*1d50*/  FMUL.FTZ R25, R7, -0.125 ;  /* 0xbe00000007197820 */ /* 0x004fe20000410000 */
[--C-:B------:R-:W-:Y:S02]  /*1d60*/  HADD2.F32 R7, -RZ, R3.reuse.H0_H0 ;  /* 0x20000003ff077230 */ /* 0x100fe40000004100 */
[----:B------:R-:W-:Y:S02]  /*1d70*/  HADD2.F32 R3, -RZ, R3.H1_H1 ;  /* 0x30000003ff037230 */ /* 0x000fe40000004100 */
[----:B------:R-:W-:Y:S01]  /*1d80*/  FFMA.FTZ R26, R20, 2, R25 ;  /* 0x40000000141a7823 */ /* 0x000fe20000010019 */
[----:B------:R-:W-:Y:S01]  /*1d90*/  FMUL.FTZ R27, |R7|, 1.4426950216293334961 ;  /* 0x3fb8aa3b071b7820 */ /* 0x000fe20000410200 */
[----:B------:R-:W2:Y:S01]  /*1da0*/  FRND.TRUNC R23, R23 ;  /* 0x0000001700177307 */ /* 0x000ea2000020d000 */
[----:B------:R-:W-:Y:S01]  /*1db0*/  FMUL.FTZ R25, |R3|, 1.4426950216293334961 ;  /* 0x3fb8aa3b03197820 */ /* 0x000fe20000410200 */
[----:B0-----:R-:W-:Y:S01]  /*1dc0*/  FMUL.FTZ R20, R22, -0.125 ;  /* 0xbe00000016147820 */ /* 0x001fe20000410000 */
[----:B------:R-:W-:-:S03]  /*1dd0*/  LOP3.LUT R22, R14, 0x80000000, R17, 0xb8, !PT ;  /* 0x800000000e167812 */ /* 0x000fc600078eb811 */
[----:B------:R-:W-:Y:S01]  /*1de0*/  FFMA.FTZ R20, R19, 2, R20 ;  /* 0x4000000013147823 */ /* 0x000fe20000010014 */
[--C-:B------:R-:W-:Y:S01]  /*1df0*/  LOP3.LUT R19, R26, 0x80000000, R15.reuse, 0xb8, !PT ;  /* 0x800000001a137812 */ /* 0x100fe200078eb80f */
[----:B------:R-:W0:Y:S01]  /*1e00*/  FRND.TRUNC R27, R27 ;  /* 0x0000001b001b7307 */ /* 0x000e22000020d000 */
[----:B------:R-:W-:Y:S01]  /*1e10*/  @!P0 FFMA.FTZ R19, R15, R16, R15 ;  /* 0x000000100f138223 */ /* 0x000fe2000001000f */
[----:B-1----:R-:W-:Y:S01]  /*1e20*/  FMUL.FTZ R24, R24, -0.125 ;  /* 0xbe00000018187820 */ /* 0x002fe20000410000 */
[----:B------:R-:W-:Y:S02]  /*1e30*/  FSETP.GE.FTZ.AND P0, PT, |R13|, 1, PT ;  /* 0x3f8000000d00780b */ /* 0x000fe40003f16200 */
[----:B------:R-:W-:Y:S01]  /*1e40*/  FSEL R22, R22, R17, P1 ;  /* 0x0000001116167208 */ /* 0x000fe20000800000 */
[----:B------:R-:W-:Y:S01]  /*1e50*/  FFMA.FTZ R21, R21, 2, R24 ;  /* 0x4000000015157823 */ /* 0x000fe20000010018 */
[----:B--2---:R-:W-:Y:S01]  /*1e60*/  FSETP.GT.FTZ.AND P2, PT, |R23|, 126, PT ;  /* 0x42fc00001700780b */ /* 0x004fe20003f54200 */
[----:B------:R-:W1:Y:S01]  /*1e70*/  FRND.TRUNC R25, R25 ;  /* 0x0000001900197307 */ /* 0x000e62000020d000 */
[----:B------:R-:W-:Y:S01]  /*1e80*/  LOP3.LUT R16, R14, 0x80000000, R23, 0xb8, !PT ;  /* 0x800000000e107812 */ /* 0x000fe200078eb817 */
[----:B------:R-:W-:Y:S01]  /*1e90*/  FFMA.FTZ R17, R22, -0.69314718246459960938, |R5| ;  /* 0xbf31721816117823 */ /* 0x000fe20000010405 */
[----:B------:R-:W-:-:S02]  /*1ea0*/  LOP3.LUT R21, R21, 0x80000000, R8, 0xb8, !PT ;  /* 0x8000000015157812 */ /* 0x000fc400078eb808 */
[----:B------:R-:W-:Y:S01]  /*1eb0*/  FSEL R23, R16, R23, P2 ;  /* 0x0000001710177208 */ /* 0x000fe20001000000 */
[----:B------:R-:W-:Y:S01]  /*1ec0*/  FFMA.FTZ R17, R22, 1.9046542121259335545e-09, R17 ;  /* 0x3102e30816117823 */ /* 0x000fe20000010011 */
[----:B0-----:R-:W-:Y:S01]  /*1ed0*/  FSETP.GT.FTZ.AND P3, PT, |R27|, 126, PT ;  /* 0x42fc00001b00780b */ /* 0x001fe20003f74200 */
[----:B------:R-:W0:Y:S01]  /*1ee0*/  MUFU.RCP R15, R18 ;  /* 0x00000012000f7308 */ /* 0x000e220000001000 */
[----:B------:R-:W-:Y:S01]  /*1ef0*/  LOP3.LUT R24, R14, 0x80000000, R27, 0xb8, !PT ;  /* 0x800000000e187812 */ /* 0x000fe200078eb81b */
[----:B------:R-:W-:Y:S01]  /*1f00*/  FADD.FTZ R22, R22, 12583037 ;  /* 0x4b40007d16167421 */ /* 0x000fe20000010000 */
[----:B------:R-:W-:Y:S02]  /*1f10*/  FSETP.GE.FTZ.AND P2, PT, |R7|, 1, PT ;  /* 0x3f8000000700780b */ /* 0x000fe40003f56200 */
[----:B------:R-:W-:Y:S02]  /*1f20*/  FSEL R16, R24, R27, P3 ;  /* 0x0000001b18107208 */ /* 0x000fe40001800000 */
[----:B-1----:R-:W-:-:S02]  /*1f30*/  LOP3.LUT R24, R14, 0x80000000, R25, 0xb8, !PT ;  /* 0x800000000e187812 */ /* 0x002fc400078eb819 */
[----:B------:R-:W-:Y:S02]  /*1f40*/  FSETP.GT.FTZ.AND P1, PT, |R25|, 126, PT ;  /* 0x42fc00001900780b */ /* 0x000fe40003f34200 */
[--C-:B------:R-:W-:Y:S01]  /*1f50*/  LOP3.LUT R14, R20, 0x80000000, R13.reuse, 0xb8, !PT ;  /* 0x80000000140e7812 */ /* 0x100fe200078eb80d */
[----:B------:R-:W-:Y:S01]  /*1f60*/  @!P0 FFMA.FTZ R14, R13, R10, R13 ;  /* 0x0000000a0d0e8223 */ /* 0x000fe2000001000d */
[----:B------:R-:W-:Y:S01]  /*1f70*/  FSEL R20, R24, R25, P1 ;  /* 0x0000001918147208 */ /* 0x000fe20000800000 */
[----:B------:R-:W-:Y:S01]  /*1f80*/  FFMA.FTZ R24, R23, -0.69314718246459960938, |R2| ;  /* 0xbf31721817187823 */ /* 0x000fe20000010402 */
[----:B------:R-:W-:Y:S01]  /*1f90*/  FFMA.FTZ R25, R16, -0.69314718246459960938, |R7| ;  /* 0xbf31721810197823 */ /* 0x000fe20000010407 */
[----:B------:R-:W-:Y:S01]  /*1fa0*/  FMUL.FTZ R13, R17, 1.4426950216293334961 ;  /* 0x3fb8aa3b110d7820 */ /* 0x000fe20000410000 */
[----:B------:R-:W-:Y:S01]  /*1fb0*/  FSETP.GE.FTZ.AND P0, PT, |R8|, 1, PT ;  /* 0x3f8000000800780b */ /* 0x000fe20003f16200 */
[----:B------:R-:W-:Y:S01]  /*1fc0*/  FFMA.FTZ R24, R23, 1.9046542121259335545e-09, R24 ;  /* 0x3102e30817187823 */ /* 0x000fe20000010018 */
[----:B------:R-:W-:Y:S01]  /*1fd0*/  FFMA.FTZ R25, R16, 1.9046542121259335545e-09, R25 ;  /* 0x3102e30810197823 */ /* 0x000fe20000010019 */
[----:B------:R-:W-:Y:S01]  /*1fe0*/  FFMA.FTZ R27, R20, -0.69314718246459960938, |R3| ;  /* 0xbf317218141b7823 */ /* 0x000fe20000010403 */
[----:B------:R-:W-:Y:S01]  /*1ff0*/  FSETP.GE.FTZ.AND P1, PT, |R9|, 1, PT ;  /* 0x3f8000000900780b */ /* 0x000fe20003f36200 */
[----:B------:R-:W-:Y:S01]  /*2000*/  FMUL.FTZ R17, R24, 1.4426950216293334961 ;  /* 0x3fb8aa3b18117820 */ /* 0x000fe20000410000 */
[----:B------:R-:W-:Y:S01]  /*2010*/  FMUL.FTZ R24, R25, 1.4426950216293334961 ;  /* 0x3fb8aa3b19187820 */ /* 0x000fe20000410000 */
[----:B------:R-:W1:Y:S01]  /*2020*/  MUFU.EX2 R13, R13 ;  /* 0x0000000d000d7308 */ /* 0x000e620000000800 */
[----:B0-----:R-:W-:Y:S01]  /*2030*/  FMUL.FTZ R25, R15, -0.125 ;  /* 0xbe0000000f197820 */ /* 0x001fe20000410000 */
[----:B------:R-:W-:Y:S01]  /*2040*/  FFMA.FTZ R27, R20, 1.9046542121259335545e-09, R27 ;  /* 0x3102e308141b7823 */ /* 0x000fe2000001001b */
[----:B------:R-:W-:Y:S01]  /*2050*/  SHF.L.U32 R22, R22, 0x17, RZ ;  /* 0x0000001716167819 */ /* 0x000fe200000006ff */
[----:B------:R-:W0:Y:S01]  /*2060*/  MUFU.EX2 R17, R17 ;  /* 0x0000001100117308 */ /* 0x000e220000000800 */
[----:B------:R-:W-:Y:S01]  /*2070*/  FFMA.FTZ R18, R18, 2, R25 ;  /* 0x4000000012127823 */ /* 0x000fe20000010019 */
[----:B------:R-:W-:Y:S01]  /*2080*/  FMUL.FTZ R10, R27, 1.4426950216293334961 ;  /* 0x3fb8aa3b1b0a7820 */ /* 0x000fe20000410000 */
[----:B------:R-:W-:Y:S01]  /*2090*/  FMUL.FTZ R25, R5, R5 ;  /* 0x0000000505197220 */ /* 0x000fe20000410000 */
[----:B------:R-:W-:Y:S01]  /*20a0*/  @!P0 FFMA.FTZ R21, R8, R11, R8 ;  /* 0x0000000b08158223 */ /* 0x000fe20000010008 */
[----:B------:R-:W2:Y:S01]  /*20b0*/  MUFU.EX2 R15, R24 ;  /* 0x00000018000f7308 */ /* 0x000ea20000000800 */
[----:B------:R-:W-:Y:S01]  /*20c0*/  FADD.FTZ R23, R23, 12583037 ;  /* 0x4b40007d17177421 */ /* 0x000fe20000010000 */
[C---:B------:R-:W-:Y:S01]  /*20d0*/  FFMA.FTZ R8, R25.reuse, R6, 0.00019836159481201320887 ;  /* 0x394fff4919087423 */ /* 0x040fe20000010006 */
[----:B------:R-:W-:Y:S01]  /*20e0*/  FADD.FTZ R16, R16, 12583037 ;  /* 0x4b40007d10107421 */ /* 0x000fe20000010000 */
[----:B------:R-:W3:Y:S01]  /*20f0*/  MUFU.EX2 R10, R10 ;  /* 0x0000000a000a7308 */ /* 0x000ee20000000800 */
[----:B-1----:R-:W-:Y:S01]  /*2100*/  FMUL.FTZ R13, R22, R13 ;  /* 0x0000000d160d7220 */ /* 0x002fe20000410000 */
[----:B------:R-:W-:Y:S01]  /*2110*/  FFMA.FTZ R8, R25, R8, 0.0083333496004343032837 ;  /* 0x3c08889a19087423 */ /* 0x000fe20000010008 */
[----:B------:R-:W-:Y:S01]  /*2120*/  FADD.FTZ R20, R20, 12583037 ;  /* 0x4b40007d14147421 */ /* 0x000fe20000010000 */
[----:B------:R-:W-:Y:S01]  /*2130*/  SHF.L.U32 R22, R23, 0x17, RZ ;  /* 0x0000001717167819 */ /* 0x000fe200000006ff */
[----:B------:R-:W1:Y:S01]  /*2140*/  MUFU.RCP R11, R13 ;  /* 0x0000000d000b7308 */ /* 0x000e620000001000 */
[----:B------:R-:W-:Y:S01]  /*2150*/  FFMA.FTZ R8, R25, R8, 0.16666667163372039795 ;  /* 0x3e2aaaab19087423 */ /* 0x000fe20000010008 */
[--C-:B------:R-:W-:Y:S01]  /*2160*/  LOP3.LUT R18, R18, 0x80000000, R9.reuse, 0xb8, !PT ;  /* 0x8000000012127812 */ /* 0x100fe200078eb809 */
[----:B------:R-:W-:Y:S01]  /*2170*/  FMUL.FTZ R23, R2, R2 ;  /* 0x0000000202177220 */ /* 0x000fe20000410000 */
[----:B------:R-:W-:Y:S01]  /*2180*/  @!P1 FFMA.FTZ R18, R9, R12, R9 ;  /* 0x0000000c09129223 */ /* 0x000fe20000010009 */
[----:B------:R-:W-:Y:S01]  /*2190*/  SHF.L.U32 R16, R16, 0x17, RZ ;  /* 0x0000001710107819 */ /* 0x000fe200000006ff */
[----:B------:R-:W-:Y:S01]  /*21a0*/  FMUL.FTZ R12, R25, R8 ;  /* 0x00000008190c7220 */ /* 0x000fe20000410000 */
[----:B------:R-:W-:Y:S01]  /*21b0*/  SHF.L.U32 R9, R20, 0x17, RZ ;  /* 0x0000001714097819 */ /* 0x000fe200000006ff */
[----:B------:R-:W-:Y:S01]  /*21c0*/  FMUL.FTZ R25, R7, R7 ;  /* 0x0000000707197220 */ /* 0x000fe20000410000 */
[----:B------:R-:W-:Y:S01]  /*21d0*/  FFMA.FTZ R8, R23, R6, 0.00019836159481201320887 ;  /* 0x394fff4917087423 */ /* 0x000fe20000010006 */
[----:B0-----:R-:W-:Y:S01]  /*21e0*/  FMUL.FTZ R17, R22, R17 ;  /* 0x0000001116117220 */ /* 0x001fe20000410000 */
[----:B--2---:R-:W-:Y:S01]  /*21f0*/  FMUL.FTZ R16, R16, R15 ;  /* 0x0000000f10107220 */ /* 0x004fe20000410000 */
[----:B---3--:R-:W-:Y:S01]  /*2200*/  FMUL.FTZ R20, R9, R10 ;  /* 0x0000000a09147220 */ /* 0x008fe20000410000 */
[----:B------:R-:W-:Y:S01]  /*2210*/  FFMA.FTZ R24, R25, R6, 0.00019836159481201320887 ;  /* 0x394fff4919187423 */ /* 0x000fe20000010006 */
[----:B------:R-:W-:Y:S01]  /*2220*/  FFMA.FTZ R8, R23, R8, 0.0083333496004343032837 ;  /* 0x3c08889a17087423 */ /* 0x000fe20000010008 */
[----:B------:R-:W0:Y:S01]  /*2230*/  MUFU.RCP R22, R17 ;  /* 0x0000001100167308 */ /* 0x000e220000001000 */
[----:B------:R-:W-:Y:S01]  /*2240*/  FSETP.GE.FTZ.AND P0, PT, |R5|, 1, PT ;  /* 0x3f8000000500780b */ /* 0x000fe20003f16200 */
[----:B------:R-:W-:Y:S01]  /*2250*/  FFMA.FTZ R26, R25, R24, 0.0083333496004343032837 ;  /* 0x3c08889a191a7423 */ /* 0x000fe20000010018 */
[----:B------:R-:W-:Y:S01]  /*2260*/  FFMA.FTZ R24, R23, R8, 0.16666667163372039795 ;  /* 0x3e2aaaab17187423 */ /* 0x000fe20000010008 */
[----:B------:R-:W-:Y:S01]  /*2270*/  FSETP.GE.FTZ.AND P1, PT, |R2|, 1, PT ;  /* 0x3f8000000200780b */ /* 0x000fe20003f36200 */
[----:B------:R-:W2:Y:S01]  /*2280*/  LDC.64 R8, c[0x0][0x388] ;  /* 0x0000e200ff087b82 */ /* 0x000ea20000000a00 */
[----:B------:R-:W-:Y:S01]  /*2290*/  FSETP.GE.FTZ.AND P3, PT, |R3|, 1, PT ;  /* 0x3f8000000300780b */ /* 0x000fe20003f76200 */
[----:B------:R-:W-:Y:S01]  /*22a0*/  FMUL.FTZ R23, R23, R24 ;  /* 0x0000001817177220 */ /* 0x000fe20000410000 */
[----:B------:R-:W3:Y:S01]  /*22b0*/  MUFU.RCP R15, R16 ;  /* 0x00000010000f7308 */ /* 0x000ee20000001000 */
[----:B-1----:R-:W-:Y:S01]  /*22c0*/  FMUL.FTZ R24, R11, -0.125 ;  /* 0xbe0000000b187820 */ /* 0x002fe20000410000 */
[----:B------:R-:W-:Y:S01]  /*22d0*/  FMUL.FTZ R11, R3, R3 ;  /* 0x00000003030b7220 */ /* 0x000fe20000410000 */
[----:B------:R-:W-:Y:S01]  /*22e0*/  FFMA.FTZ R28, R25, R26, 0.16666667163372039795 ;  /* 0x3e2aaaab191c7423 */ /* 0x000fe2000001001a */
[----:B------:R-:W-:Y:S01]  /*22f0*/  F2FP.F16.F32.PACK_AB R14, R14, R19 ;  /* 0x000000130e0e723e */ /* 0x000fe200000000ff */
[----:B------:R-:W-:Y:S01]  /*2300*/  FFMA.FTZ R24, R13, 2, R24 ;  /* 0x400000000d187823 */ /* 0x000fe20000010018 */
[----:B------:R-:W-:-:S02]  /*2310*/  FFMA.FTZ R6, R11, R6, 0.00019836159481201320887 ;  /* 0x394fff490b067423 */ /* 0x000fc40000010006 */
[----:B------:R-:W1:Y:S02]  /*2320*/  MUFU.RCP R10, R20 ;  /* 0x00000014000a7308 */ /* 0x000e640000001000 */
[----:B------:R-:W-:Y:S01]  /*2330*/  FFMA.FTZ R6, R11, R6, 0.0083333496004343032837 ;  /* 0x3c08889a0b067423 */ /* 0x000fe20000010006 */
[----:B0-----:R-:W-:Y:S01]  /*2340*/  FMUL.FTZ R26, R22, -0.125 ;  /* 0xbe000000161a7820 */ /* 0x001fe20000410000 */
[----:B------:R-:W-:Y:S01]  /*2350*/  FMUL.FTZ R22, R25, R28 ;  /* 0x0000001c19167220 */ /* 0x000fe20000410000 */
[--C-:B------:R-:W-:Y:S01]  /*2360*/  LOP3.LUT R24, R24, 0x80000000, R5.reuse, 0xb8, !PT ;  /* 0x8000000018187812 */ /* 0x100fe200078eb805 */
[----:B------:R-:W-:Y:S01]  /*2370*/  FFMA.FTZ R6, R11, R6, 0.16666667163372039795 ;  /* 0x3e2aaaab0b067423 */ /* 0x000fe20000010006 */
[----:B------:R-:W-:Y:S01]  /*2380*/  FFMA.FTZ R17, R17, 2, R26 ;  /* 0x4000000011117823 */ /* 0x000fe2000001001a */
[----:B------:R-:W-:Y:S01]  /*2390*/  @!P0 FFMA.FTZ R24, R5, R12, R5 ;  /* 0x0000000c05188223 */ /* 0x000fe20000010005 */
[----:B---3--:R-:W-:Y:S01]  /*23a0*/  FMUL.FTZ R15, R15, -0.125 ;  /* 0xbe0000000f0f7820 */ /* 0x008fe20000410000 */
[----:B------:R-:W-:-:S02]  /*23b0*/  FMUL.FTZ R6, R11, R6 ;  /* 0x000000060b067220 */ /* 0x000fc40000410000 */
[----:B------:R-:W-:Y:S01]  /*23c0*/  LOP3.LUT R17, R17, 0x80000000, R2, 0xb8, !PT ;  /* 0x8000000011117812 */ /* 0x000fe200078eb802 */
[----:B--2---:R-:W-:-:S04]  /*23d0*/  IMAD.WIDE.U32 R8, R0, 0x2, R8 ;  /* 0x0000000200087825 */ /* 0x004fc800078e0008 */
[----:B------:R-:W-:Y:S01]  /*23e0*/  FFMA.FTZ R16, R16, 2, R15 ;  /* 0x4000000010107823 */ /* 0x000fe2000001000f */
[----:B------:R-:W-:Y:S01]  /*23f0*/  @!P1 FFMA.FTZ R17, R2, R23, R2 ;  /* 0x0000001702119223 */ /* 0x000fe20000010002 */
[----:B------:R-:W-:Y:S01]  /*2400*/  F2FP.F16.F32.PACK_AB R15, R18, R21 ;  /* 0x00000015120f723e */ /* 0x000fe200000000ff */
[----:B-1----:R-:W-:Y:S02]  /*2410*/  FMUL.FTZ R13, R10, -0.125 ;  /* 0xbe0000000a0d7820 */ /* 0x002fe40000410000 */
[--C-:B------:R-:W-:Y:S01]  /*2420*/  LOP3.LUT R16, R16, 0x80000000, R7.reuse, 0xb8, !PT ;  /* 0x8000000010107812 */ /* 0x100fe200078eb807 */
[----:B------:R-:W-:Y:S01]  /*2430*/  @!P2 FFMA.FTZ R16, R7, R22, R7 ;  /* 0x000000160710a223 */ /* 0x000fe20000010007 */
[----:B------:R-:W-:-:S04]  /*2440*/  IMAD.WIDE.U32 R8, R4, 0x8, R8 ;  /* 0x0000000804087825 */ /* 0x000fc800078e0008 */
[----:B------:R-:W-:Y:S01]  /*2450*/  FFMA.FTZ R20, R20, 2, R13 ;  /* 0x4000000014147823 */ /* 0x000fe2000001000d */
[----:B------:R-:W-:Y:S01]  /*2460*/  F2FP.F16.F32.PACK_AB R12, R17, R24 ;  /* 0x00000018110c723e */ /* 0x000fe200000000ff */
[----:B------:R-:W-:Y:S03]  /*2470*/  STG.E.64 desc[UR4][R8.64], R14 ;  /* 0x0000000e08007986 */ /* 0x000fe6000c101b04 */
[--C-:B------:R-:W-:Y:S01]  /*2480*/  LOP3.LUT R13, R20, 0x80000000, R3.reuse, 0xb8, !PT ;  /* 0x80000000140d7812 */ /* 0x100fe200078eb803 */
[----:B------:R-:W-:-:S05]  /*2490*/  @!P3 FFMA.FTZ R13, R3, R6, R3 ;  /* 0x00000006030db223 */ /* 0x000fca0000010003 */
[----:B------:R-:W-:-:S05]  /*24a0*/  F2FP.F16.F32.PACK_AB R13, R13, R16 ;  /* 0x000000100d0d723e */ /* 0x000fca00000000ff */
[----:B------:R-:W-:Y:S01]  /*24b0*/  STG.E.64 desc[UR4][R8.64+0x400], R12 ;  /* 0x0004000c08007986 */ /* 0x000fe2000c101b04 */
[----:B------:R-:W-:Y:S05]  /*24c0*/  EXIT ;  /* 0x000000000000794d */ /* 0x000fea0003800000 */
.L_x_1302:
        /* <DEDUP_REMOVED lines=11> */
.L_x_2803:


//--------------------- .text._ZN2at6native29vectorized_elementwise_kernelILi8EZZZNS0_16sinh_kernel_cudaERNS_18TensorIteratorBaseEENKUlvE0_clEvENKUlvE1_clEvEUlN3c104HalfEE_St5arrayIPcLm2EEEEviT0_T1_ --------------------------
	.section	.text._ZN2at6native29vectorized_elementwise_kernelILi8EZZZNS0_16sinh_kernel_cudaERNS_18TensorIteratorBaseEENKUlvE0_clEvENKUlvE1_clEvEUlN3c104HalfEE_St5arrayIPcLm2EEEEviT0_T1_,"ax",@progbits
	.align	128
        .global         _ZN2at6native29vectorized_elementwise_kernelILi8EZZZNS0_16sinh_kernel_cudaERNS_18TensorIteratorBaseEENKUlvE0_clEvENKUlvE1_clEvEUlN3c104HalfEE_St5arrayIPcLm2EEEEviT0_T1_
        .type           _ZN2at6native29vectorized_elementwise_kernelILi8EZZZNS0_16sinh_kernel_cudaERNS_18TensorIteratorBaseEENKUlvE0_clEvENKUlvE1_clEvEUlN3c104HalfEE_St5arrayIPcLm2EEEEviT0_T1_,@function
        .size           _ZN2at6native29vectorized_elementwise_kernelILi8EZZZNS0_16sinh_kernel_cudaERNS_18TensorIteratorBaseEENKUlvE0_clEvENKUlvE1_clEvEUlN3c104HalfEE_St5arrayIPcLm2EEEEviT0_T1_,(.L_x_2804 - _ZN2at6native29vectorized_elementwise_kernelILi8EZZZNS0_16sinh_kernel_cudaERNS_18TensorIteratorBaseEENKUlvE0_clEvENKUlvE1_clEvEUlN3c104HalfEE_St5arrayIPcLm2EEEEviT0_T1_)
        .other          _ZN2at6native29vectorized_elementwise_kernelILi8EZZZNS0_16sinh_kernel_cudaERNS_18TensorIteratorBaseEENKUlvE0_clEvENKUlvE1_clEvEUlN3c104HalfEE_St5arrayIPcLm2EEEEviT0_T1_,@"STO_CUDA_ENTRY STV_DEFAULT"
_ZN2at6native29vectorized_elementwise_kernelILi8EZZZNS0_16sinh_kernel_cudaERNS_18TensorIteratorBaseEENKUlvE0_clEvENKUlvE1_clEvEUlN3c104HalfEE_St5arrayIPcLm2EEEEviT0_T1_:
.text._ZN2at6native29vectorized_elementwise_kernelILi8EZZZNS0_16sinh_kernel_cudaERNS_18TensorIteratorBaseEENKUlvE0_clEvENKUlvE1_clEvEUlN3c104HalfEE_St5arrayIPcLm2EEEEviT0_T1_:
[----:B------:R-:W-:Y:S01]  /*0000*/  LDC R1, c[0x0][0x37c] ;  /* 0x0000df00ff017b82 */ /* 0x000fe20000000800 */
[----:B------:R-:W-:Y:S05]  /*0010*/  EXIT ;  /* 0x000000000000794d */ /* 0x000fea0003800000 */
.L_x_1303:
        /* <DEDUP_REMOVED lines=14> */
.L_x_2804:


//--------------------- .text._ZN2at6native18elementwise_kernelILi128ELi4EZNS0_15gpu_kernel_implIZZZNS0_16sinh_kernel_cudaERNS_18TensorIteratorBaseEENKUlvE0_clEvENKUlvE0_clEvEUlfE_EEvS4_RKT_EUliE_EEviT1_ --------------------------
	.section	.text._ZN2at6native18elementwise_kernelILi128ELi4EZNS0_15gpu_kernel_implIZZZNS0_16sinh_kernel_cudaERNS_18TensorIteratorBaseEENKUlvE0_clEvENKUlvE0_clEvEUlfE_EEvS4_RKT_EUliE_EEviT1_,"ax",@progbits
	.align	128
        .global         _ZN2at6native18elementwise_kernelILi128ELi4EZNS0_15gpu_kernel_implIZZZNS0_16sinh_kernel_cudaERNS_18TensorIteratorBaseEENKUlvE0_clEvENKUlvE0_clEvEUlfE_EEvS4_RKT_EUliE_EEviT1_
        .type           _ZN2at6native18elementwise_kernelILi128ELi4EZNS0_15gpu_kernel_implIZZZNS0_16sinh_kernel_cudaERNS_18TensorIteratorBaseEENKUlvE0_clEvENKUlvE0_clEvEUlfE_EEvS4_RKT_EUliE_EEviT1_,@function
        .size           _ZN2at6native18elementwise_kernelILi128ELi4EZNS0_15gpu_kernel_implIZZZNS0_16sinh_kernel_cudaERNS_18TensorIteratorBaseEENKUlvE0_clEvENKUlvE0_clEvEUlfE_EEvS4_RKT_EUliE_EEviT1_,(.L_x_2805 - _ZN2at6native18elementwise_kernelILi128ELi4EZNS0_15gpu_kernel_implIZZZNS0_16sinh_kernel_cudaERNS_18TensorIteratorBaseEENKUlvE0_clEvENKUlvE0_clEvEUlfE_EEvS4_RKT_EUliE_EEviT1_)
        .other          _ZN2at6native18elementwise_kernelILi128ELi4EZNS0_15gpu_kernel_implIZZZNS0_16sinh_kernel_cudaERNS_18TensorIteratorBaseEENKUlvE0_clEvENKUlvE0_clEvEUlfE_EEvS4_RKT_EUliE_EEviT1_,@"STO_CUDA_ENTRY STV_DEFAULT"
_ZN2at6native18elementwise_kernelILi128ELi4EZNS0_15gpu_kernel_implIZZZNS0_16sinh_kernel_cudaERNS_18TensorIteratorBaseEENKUlvE0_clEvENKUlvE0_clEvEUlfE_EEvS4_RKT_EUliE_EEviT1_:
.text._ZN2at6native18elementwise_kernelILi128ELi4EZNS0_15gpu_kernel_implIZZZNS0_16sinh_kernel_cudaERNS_18TensorIteratorBaseEENKUlvE0_clEvENKUlvE0_clEvEUlfE_EEvS4_RKT_EUliE_EEviT1_:
        /* <DEDUP_REMOVED lines=319> */
.L_x_1306:
[----:B------:R-:W0:Y:S01]  /*13f0*/  LDCU.64 UR6, c[0x0][0x588] ;  /* 0x0000b100ff0677ac */ /* 0x000e220008000a00 */
[----:B------:R-:W-:Y:S01]  /*1400*/  BSSY.RECONVERGENT B6, `(.L_x_1307) ;  /* 0x00000e5000067945 */ /* 0x000fe20003800200 */
        /* <DEDUP_REMOVED lines=14> */
[----:B--2---:R-:W3:Y:S01]  /*14f0*/  I2F.S16 R0, R0 ;  /* 0x0000000000007306 */ /* 0x004ee20000101400 */
[----:B------:R-:W-:Y:S05]  /*1500*/  BRA `(.L_x_1313) ;  /* 0x0000000c00507947 */ /* 0x000fea0003800000 */
.L_x_1311:
[----:B------:R-:W2:Y:S02]  /*1510*/  LDG.E.U8 R0, desc[UR36][R2.64] ;  /* 0x0000002402007981 */ /* 0x000ea4000c1e1100 */
[----:B--2---:R-:W-:Y:S01]  /*1520*/  I2FP.F32.U32 R0, R0 ;  /* 0x0000000000007245 */ /* 0x004fe20000201000 */
[----:B------:R-:W-:Y:S06]  /*1530*/  BRA `(.L_x_1313) ;  /* 0x0000000c00447947 */ /* 0x000fec0003800000 */
.L_x_1310:
[----:B------:R-:W-:-:S09]  /*1540*/  UISETP.NE.AND UP0, UPT, UR4, 0x2, UPT ;  /* 0x000000020400788c */ /* 0x000fd2000bf05270 */
[----:B------:R-:W-:Y:S05]  /*1550*/  BRA.U !UP0, `(.L_x_1314) ;  /* 0x0000000108287547 */ /* 0x000fea000b800000 */
[----:B------:R-:W-:-:S09]  /*1560*/  UISETP.NE.AND UP0, UPT, UR4, 0x3, UPT ;  /* 0x000000030400788c */ /* 0x000fd2000bf05270 */
[----:B------:R-:W-:Y:S05]  /*1570*/  BRA.U !UP0, `(.L_x_1315) ;  /* 0x0000000108147547 */ /* 0x000fea000b800000 */
[----:B------:R-:W-:-:S09]  /*1580*/  UISETP.NE.AND UP0, UPT, UR4, 0x4, UPT ;  /* 0x000000040400788c */ /* 0x000fd2000bf05270 */
[----:B------:R-:W-:Y:S05]  /*1590*/  BRA.U UP0, `(.L_x_1312) ;  /* 0x0000000900b07547 */ /* 0x000fea000b800000 */
[----:B------:R-:W2:Y:S02]  /*15a0*/  LDG.E.64 R2, desc[UR36][R2.64] ;  /* 0x0000002402027981 */ /* 0x000ea4000c1e1b00 */
[----:B--2---:R2:W3:Y:S02]  /*15b0*/  I2F.S64 R0, R2 ;  /* 0x0000000200007312 */ /* 0x0044e40000301400 */
[----:B--23--:R-:W-:Y:S05]  /*15c0*/  BRA `(.L_x_1313) ;  /* 0x0000000c00207947 */ /* 0x00cfea0003800000 */
.L_x_1315:
[----:B------:R-:W2:Y:S02]  /*15d0*/  LDG.E R0, desc[UR36][R2.64] ;  /* 0x0000002402007981 */ /* 0x000ea4000c1e1900 */
[----:B--2---:R-:W-:Y:S01]  /*15e0*/  I2FP.F32.S32 R0, R0 ;  /* 0x0000000000007245 */ /* 0x004fe20000201400 */
[----:B------:R-:W-:Y:S06]  /*15f0*/  BRA `(.L_x_1313) ;  /* 0x0000000c00147947 */ /* 0x000fec0003800000 */
.L_x_1314:
[----:B------:R-:W2:Y:S02]  /*1600*/  LDG.E.U16 R0, desc[UR36][R2.64] ;  /* 0x0000002402007981 */ /* 0x000ea4000c1e1500 */
[----:B--2---:R-:W2:Y:S01]  /*1610*/  I2F.S16 R0, R0 ;  /* 0x0000000000007306 */ /* 0x004ea20000101400 */
[----:B------:R-:W-:Y:S05]  /*1620*/  BRA `(.L_x_1313) ;  /* 0x0000000c00087947 */ /* 0x000fea0003800000 */
.L_x_1309:
[----:B------:R-:W-:-:S09]  /*1630*/  UISETP.GT.AND UP0, UPT, UR4, 0x6, UPT ;  /* 0x000000060400788c */ /* 0x000fd2000bf04270 */
[----:B------:R-:W-:Y:S05]  /*1640*/  BRA.U UP0, `(.L_x_1316) ;  /* 0x0000000100247547 */ /* 0x000fea000b800000 */
[----:B------:R-:W-:-:S09]  /*1650*/  UISETP.NE.AND UP0, UPT, UR4, 0x5, UPT ;  /* 0x000000050400788c */ /* 0x000fd2000bf05270 */
[----:B------:R-:W-:Y:S05]  /*1660*/  BRA.U !UP0, `(.L_x_1317) ;  /* 0x0000000108107547 */ /* 0x000fea000b800000 */
[----:B------:R-:W-:-:S09]  /*1670*/  UISETP.NE.AND UP0, UPT, UR4, 0x6, UPT ;  /* 0x000000060400788c */ /* 0x000fd2000bf05270 */
[----:B------:R-:W-:Y:S05]  /*1680*/  BRA.U UP0, `(.L_x_1312) ;  /* 0x0000000900747547 */ /* 0x000fea000b800000 */
[----:B------:R0:W5:Y:S01]  /*1690*/  LDG.E R0, desc[UR36][R2.64] ;  /* 0x0000002402007981 */ /* 0x000162000c1e1900 */
[----:B------:R-:W-:Y:S05]  /*16a0*/  BRA `(.L_x_1313) ;  /* 0x0000000800e87947 */ /* 0x000fea0003800000 */
.L_x_1317:
[----:B------:R-:W2:Y:S02]  /*16b0*/  LDG.E.U16 R0, desc[UR36][R2.64] ;  /* 0x0000002402007981 */ /* 0x000ea4000c1e1500 */
[----:B--2---:R-:W-:Y:S01]  /*16c0*/  HADD2.F32 R0, -RZ, R0.H0_H0 ;  /* 0x20000000ff007230 */ /* 0x004fe20000004100 */
[----:B------:R-:W-:Y:S06]  /*16d0*/  BRA `(.L_x_1313) ;  /* 0x0000000800dc7947 */ /* 0x000fec0003800000 */
.L_x_1316:
[----:B------:R-:W-:-:S09]  /*16e0*/  UISETP.NE.AND UP0, UPT, UR4, 0x7, UPT ;  /* 0x000000070400788c */ /* 0x000fd2000bf05270 */
[----:B------:R-:W-:Y:S05]  /*16f0*/  BRA.U !UP0, `(.L_x_1318) ;  /* 0x0000000108247547 */ /* 0x000fea000b800000 */
[----:B------:R-:W-:-:S09]  /*1700*/  UISETP.NE.AND UP0, UPT, UR4, 0x8, UPT ;  /* 0x000000080400788c */ /* 0x000fd2000bf05270 */
[----:B------:R-:W-:Y:S05]  /*1710*/  BRA.U !UP0, `(.L_x_1319) ;  /* 0x0000000108107547 */ /* 0x000fea000b800000 */
[----:B------:R-:W-:-:S09]  /*1720*/  UISETP.NE.AND UP0, UPT, UR4, 0x9, UPT ;  /* 0x000000090400788c */ /* 0x000fd2000bf05270 */
[----:B------:R-:W-:Y:S05]  /*1730*/  BRA.U UP0, `(.L_x_1312) ;  /* 0x0000000900487547 */ /* 0x000fea000b800000 */
[----:B------:R1:W5:Y:S01]  /*1740*/  LDG.E R0, desc[UR36][R2.64] ;  /* 0x0000002402007981 */ /* 0x000362000c1e1900 */
[----:B------:R-:W-:Y:S05]  /*1750*/  BRA `(.L_x_1313) ;  /* 0x0000000800bc7947 */ /* 0x000fea0003800000 */
.L_x_1319:
[----:B------:R-:W2:Y:S02]  /*1760*/  LDG.E.U16 R0, desc[UR36][R2.64] ;  /* 0x0000002402007981 */ /* 0x000ea4000c1e1500 */
[----:B--2---:R-:W-:Y:S01]  /*1770*/  HADD2.F32 R0, -RZ, R0.H0_H0 ;  /* 0x20000000ff007230 */ /* 0x004fe20000004100 */
[----:B------:R-:W-:Y:S06]  /*1780*/  BRA `(.L_x_1313) ;  /* 0x0000000800b07947 */ /* 0x000fec0003800000 */
.L_x_1318:
        /* <DEDUP_REMOVED lines=9> */
[----:B0-----:R-:W-:Y:S01]  /*1820*/  @!P0 FMUL R0, R0, 1.175494350822287508e-38 ;  /* 0x0080000000008820 */ /* 0x001fe20000400000 */
[----:B------:R-:W-:Y:S06]  /*1830*/  BRA `(.L_x_1313) ;  /* 0x0000000800847947 */ /* 0x000fec0003800000 */
.L_x_1308:
        /* <DEDUP_REMOVED lines=10> */
[----:B------:R-:W-:Y:S01]  /*18e0*/  FSEL R0, RZ, 1, !P0 ;  /* 0x3f800000ff007808 */ /* 0x000fe20004000000 */
[----:B------:R-:W-:Y:S08]  /*18f0*/  BRA `(.L_x_1313) ;  /* 0x0000000800547947 */ /* 0x000ff00003800000 */
.L_x_1322:
        /* <DEDUP_REMOVED lines=11> */
.L_x_1321:
        /* <DEDUP_REMOVED lines=23> */
[----:B------:R-:W-:Y:S01]  /*1b20*/  LOP3.LUT R0, R5, 0x80000000, R0, 0xf8, !PT ;  /* 0x8000000005007812 */ /* 0x000fe200078ef800 */
[----:B------:R-:W-:Y:S06]  /*1b30*/  BRA `(.L_x_1313) ;  /* 0x0000000400c47947 */ /* 0x000fec0003800000 */
.L_x_1324:
        /* <DEDUP_REMOVED lines=10> */
[----:B------:R-:W-:Y:S01]  /*1be0*/  LOP3.LUT R0, R0, 0x80000000, R5, 0xf8, !PT ;  /* 0x8000000000007812 */ /* 0x000fe200078ef805 */
[----:B------:R-:W-:Y:S06]  /*1bf0*/  BRA `(.L_x_1313) ;  /* 0x0000000400947947 */ /* 0x000fec0003800000 */
.L_x_1323:
[----:B------:R-:W2:Y:S02]  /*1c00*/  LDG.E.U16 R0, desc[UR36][R2.64] ;  /* 0x0000002402007981 */ /* 0x000ea4000c1e1500 */
[----:B--2---:R-:W-:Y:S01]  /*1c10*/  SHF.L.U32 R0, R0, 0x10, RZ ;  /* 0x0000001000007819 */ /* 0x004fe200000006ff */
[----:B------:R-:W-:Y:S06]  /*1c20*/  BRA `(.L_x_1313) ;  /* 0x0000000400887947 */ /* 0x000fec0003800000 */
.L_x_1320:
        /* <DEDUP_REMOVED lines=9> */
[----:B--2---:R-:W-:Y:S01]  /*1cc0*/  I2FP.F32.U32 R0, R0 ;  /* 0x0000000000007245 */ /* 0x004fe20000201000 */
[----:B------:R-:W-:Y:S06]  /*1cd0*/  BRA `(.L_x_1313) ;  /* 0x00000004005c7947 */ /* 0x000fec0003800000 */
.L_x_1327:
[----:B------:R-:W2:Y:S01]  /*1ce0*/  LDG.E.U8 R3, desc[UR36][R2.64] ;  /* 0x0000002402037981 */ /* 0x000ea2000c1e1100 */
        /* <DEDUP_REMOVED lines=19> */
.L_x_1329:
[----:B------:R-:W-:Y:S05]  /*1e20*/  BSYNC.RECONVERGENT B0 ;  /* 0x0000000000007941 */ /* 0x000fea0003800200 */
.L_x_1328:
[----:B------:R-:W-:Y:S01]  /*1e30*/  IMAD.SHL.U32 R0, R0, 0x100000, RZ ;  /* 0x0010000000007824 */ /* 0x000fe200078e00ff */
[----:B------:R-:W-:-:S04]  /*1e40*/  LEA R2, R2, 0x3b800000, 0x17 ;  /* 0x3b80000002027811 */ /* 0x000fc800078eb8ff */
[----:B------:R-:W-:Y:S01]  /*1e50*/  LOP3.LUT R0, R2, R0, R7, 0xfe, !PT ;  /* 0x0000000002007212 */ /* 0x000fe200078efe07 */
[----:B------:R-:W-:Y:S06]  /*1e60*/  BRA `(.L_x_1313) ;  /* 0x0000000000f87947 */ /* 0x000fec0003800000 */
.L_x_1326:
[----:B------:R-:W2:Y:S01]  /*1e70*/  LDG.E.U8 R3, desc[UR36][R2.64] ;  /* 0x0000002402037981 */ /* 0x000ea2000c1e1100 */
        /* <DEDUP_REMOVED lines=19> */
.L_x_1331:
[----:B------:R-:W-:Y:S05]  /*1fb0*/  BSYNC.RECONVERGENT B0 ;  /* 0x0000000000007941 */ /* 0x000fea0003800200 */
.L_x_1330:
[----:B------:R-:W-:Y:S01]  /*1fc0*/  IMAD.SHL.U32 R0, R0, 0x200000, RZ ;  /* 0x0020000000007824 */ /* 0x000fe200078e00ff */
[----:B------:R-:W-:-:S04]  /*1fd0*/  LEA R2, R2, 0x37800000, 0x17 ;  /* 0x3780000002027811 */ /* 0x000fc800078eb8ff */
[----:B------:R-:W-:Y:S01]  /*1fe0*/  LOP3.LUT R0, R2, R0, R7, 0xfe, !PT ;  /* 0x0000000002007212 */ /* 0x000fe200078efe07 */
[----:B------:R-:W-:Y:S06]  /*1ff0*/  BRA `(.L_x_1313) ;  /* 0x0000000000947947 */ /* 0x000fec0003800000 */
.L_x_1325:
[----:B------:R-:W-:-:S09]  /*2000*/  UISETP.NE.AND UP0, UPT, UR4, 0x1c, UPT ;  /* 0x0000001c0400788c */ /* 0x000fd2000bf05270 */
[----:B------:R-:W-:Y:S05]  /*2010*/  BRA.U !UP0, `(.L_x_1332) ;  /* 0x0000000108847547 */ /* 0x000fea000b800000 */
[----:B------:R-:W-:-:S09]  /*2020*/  UISETP.NE.AND UP0, UPT, UR4, 0x1d, UPT ;  /* 0x0000001d0400788c */ /* 0x000fd2000bf05270 */
[----:B------:R-:W-:Y:S05]  /*2030*/  BRA.U !UP0, `(.L_x_1333) ;  /* 0x0000000108707547 */ /* 0x000fea000b800000 */
[----:B------:R-:W-:-:S09]  /*2040*/  UISETP.NE.AND UP0, UPT, UR4, 0x2c, UPT ;  /* 0x0000002c0400788c */ /* 0x000fd2000bf05270 */
[----:B------:R-:W-:Y:S05]  /*2050*/  BRA.U !UP0, `(.L_x_1334) ;  /* 0x0000000108487547 */ /* 0x000fea000b800000 */
.L_x_1312:
        /* <DEDUP_REMOVED lines=16> */
.L_x_1335:
[----:B------:R-:W-:Y:S01]  /*2160*/  IMAD.MOV.U32 R0, RZ, RZ, RZ ;  /* 0x000000ffff007224 */ /* 0x000fe200078e00ff */
[----:B------:R-:W-:Y:S06]  /*2170*/  BRA `(.L_x_1313) ;  /* 0x0000000000347947 */ /* 0x000fec0003800000 */
.L_x_1334:
[----:B------:R-:W2:Y:S01]  /*2180*/  LDG.E.U8 R2, desc[UR36][R2.64] ;  /* 0x0000002402027981 */ /* 0x000ea2000c1e1100 */
[----:B------:R-:W-:Y:S02]  /*2190*/  MOV R0, 0x400000 ;  /* 0x0040000000007802 */ /* 0x000fe40000000f00 */
[----:B--2---:R-:W-:-:S13]  /*21a0*/  ISETP.NE.AND P0, PT, R2, RZ, PT ;  /* 0x000000ff0200720c */ /* 0x004fda0003f05270 */
[----:B------:R-:W-:Y:S05]  /*21b0*/  @!P0 BRA `(.L_x_1313) ;  /* 0x0000000000248947 */ /* 0x000fea0003800000 */
[----:B------:R-:W-:-:S13]  /*21c0*/  ISETP.NE.AND P0, PT, R2, 0xff, PT ;  /* 0x000000ff0200780c */ /* 0x000fda0003f05270 */
[----:B------:R-:W-:Y:S02]  /*21d0*/  @!P0 IMAD.MOV.U32 R0, RZ, RZ, 0x7f800001 ;  /* 0x7f800001ff008424 */ /* 0x000fe400078e00ff */
[----:B------:R-:W-:Y:S01]  /*21e0*/  @P0 IMAD.SHL.U32 R0, R2, 0x800000, RZ ;  /* 0x0080000002000824 */ /* 0x000fe200078e00ff */
[----:B------:R-:W-:Y:S06]  /*21f0*/  BRA `(.L_x_1313) ;  /* 0x0000000000147947 */ /* 0x000fec0003800000 */
.L_x_1333:
[----:B------:R-:W2:Y:S02]  /*2200*/  LDG.E.64 R2, desc[UR36][R2.64] ;  /* 0x0000002402027981 */ /* 0x000ea4000c1e1b00 */
[----:B--2---:R0:W1:Y:S02]  /*2210*/  I2F.U64 R0, R2 ;  /* 0x0000000200007312 */ /* 0x0040640000301000 */
[----:B01----:R-:W-:Y:S05]  /*2220*/  BRA `(.L_x_1313) ;  /* 0x0000000000087947 */ /* 0x003fea0003800000 */
.L_x_1332:
[----:B------:R-:W2:Y:S02]  /*2230*/  LDG.E R0, desc[UR36][R2.64] ;  /* 0x0000002402007981 */ /* 0x000ea4000c1e1900 */
[----:B--2---:R-:W-:-:S07]  /*2240*/  I2FP.F32.U32 R0, R0 ;  /* 0x0000000000007245 */ /* 0x004fce0000201000 */
.L_x_1313:
[----:B------:R-:W-:Y:S05]  /*2250*/  BSYNC.RECONVERGENT B6 ;  /* 0x0000000000067941 */ /* 0x000fea0003800200 */
.L_x_1307:
[C---:B0123-5:R-:W-:Y:S01]  /*2260*/  FMUL.FTZ R2, |R0|.reuse, 1.4426950216293334961 ;  /* 0x3fb8aa3b00027820 */ /* 0x06ffe20000410200 */
[----:B------:R-:W-:Y:S01]  /*2270*/  HFMA2 R3, -RZ, RZ, 3.4921875, 0 ;  /* 0x42fc0000ff037431 */ /* 0x000fe200000001ff */
[----:B------:R-:W0:Y:S01]  /*2280*/  LDCU.64 UR6, c[0x0][0x580] ;  /* 0x0000b000ff0677ac */ /* 0x000e220008000a00 */
[----:B------:R-:W-:Y:S02]  /*2290*/  IMAD.MOV.U32 R5, RZ, RZ, 0x363d0ada ;  /* 0x363d0adaff057424 */ /* 0x000fe400078e00ff */
[----:B------:R-:W-:Y:S01]  /*22a0*/  FMUL.FTZ R6, R0, R0 ;  /* 0x0000000000067220 */ /* 0x000fe20000410000 */
[----:B------:R-:W1:Y:S01]  /*22b0*/  FRND.TRUNC R2, R2 ;  /* 0x0000000200027307 */ /* 0x000e62000020d000 */
[----:B------:R-:W-:Y:S02]  /*22c0*/  UPRMT UR4, UR42, 0x9910, URZ ;  /* 0x000099102a047896 */ /* 0x000fe400080000ff */
[----:B------:R-:W-:Y:S02]  /*22d0*/  FFMA.FTZ R5, R6, R5, 0.00019836159481201320887 ;  /* 0x394fff4906057423 */ /* 0x000fe40000010005 */
[----:B------:R-:W-:-:S02]  /*22e0*/  UISETP.GT.AND UP0, UPT, UR4, 0x9, UPT ;  /* 0x000000090400788c */ /* 0x000fc4000bf04270 */
        /* <DEDUP_REMOVED lines=16> */
[----:B------:R-:W-:Y:S01]  /*23f0*/  FFMA.FTZ R5, R3, 2, R2 ;  /* 0x4000000003057823 */ /* 0x000fe20000010002 */
[----:B0-----:R-:W-:-:S04]  /*2400*/  IADD3 R2, P1, PT, R16, UR6, RZ ;  /* 0x0000000610027c10 */ /* 0x001fc8000ff3e0ff */
[--C-:B------:R-:W-:Y:S01]  /*2410*/  LOP3.LUT R4, R5, 0x80000000, R0.reuse, 0xb8, !PT ;  /* 0x8000000005047812 */ /* 0x100fe200078eb800 */
[----:B------:R-:W-:Y:S01]  /*2420*/  @!P0 FFMA.FTZ R4, R7, R0, R0 ;  /* 0x0000000007048223 */ /* 0x000fe20000010000 */
[----:B------:R-:W-:Y:S01]  /*2430*/  IADD3.X R3, PT, PT, RZ, UR7, RZ, P1, !PT ;  /* 0x00000007ff037c10 */ /* 0x000fe20008ffe4ff */
        /* <DEDUP_REMOVED lines=9> */
[----:B------:R-:W0:Y:S02]  /*24d0*/  F2I.FTZ.TRUNC.NTZ R5, R4 ;  /* 0x0000000400057305 */ /* 0x000e24000021f100 */
[----:B0-----:R0:W-:Y:S01]  /*24e0*/  STG.E.U8 desc[UR36][R2.64], R5 ;  /* 0x0000000502007986 */ /* 0x0011e2000c101124 */
[----:B------:R-:W-:Y:S05]  /*24f0*/  BRA `(.L_x_1341) ;  /* 0x0000000c003c7947 */ /* 0x000fea0003800000 */
.L_x_1339:
[----:B------:R-:W0:Y:S02]  /*2500*/  F2I.S64.TRUNC R4, R4 ;  /* 0x0000000400047311 */ /* 0x000e24000020d900 */
[----:B0-----:R-:W-:-:S05]  /*2510*/  IMAD.MOV.U32 R7, RZ, RZ, R4 ;  /* 0x000000ffff077224 */ /* 0x001fca00078e0004 */
[----:B------:R0:W-:Y:S01]  /*2520*/  STG.E.U8 desc[UR36][R2.64], R7 ;  /* 0x0000000702007986 */ /* 0x0001e2000c101124 */
[----:B------:R-:W-:Y:S05]  /*2530*/  BRA `(.L_x_1341) ;  /* 0x0000000c002c7947 */ /* 0x000fea0003800000 */
.L_x_1338:
[----:B------:R-:W-:-:S09]  /*2540*/  UISETP.NE.AND UP0, UPT, UR4, 0x2, UPT ;  /* 0x000000020400788c */ /* 0x000fd2000bf05270 */
[----:B------:R-:W-:Y:S05]  /*2550*/  BRA.U !UP0, `(.L_x_1342) ;  /* 0x0000000108287547 */ /* 0x000fea000b800000 */
[----:B------:R-:W-:-:S09]  /*2560*/  UISETP.NE.AND UP0, UPT, UR4, 0x3, UPT ;  /* 0x000000030400788c */ /* 0x000fd2000bf05270 */
[----:B------:R-:W-:Y:S05]  /*2570*/  BRA.U !UP0, `(.L_x_1343) ;  /* 0x0000000108147547 */ /* 0x000fea000b800000 */
[----:B------:R-:W-:-:S09]  /*2580*/  UISETP.NE.AND UP0, UPT, UR4, 0x4, UPT ;  /* 0x000000040400788c */ /* 0x000fd2000bf05270 */
[----:B------:R-:W-:Y:S05]  /*2590*/  BRA.U UP0, `(.L_x_1340) ;  /* 0x0000000900807547 */ /* 0x000fea000b800000 */
[----:B------:R-:W0:Y:S02]  /*25a0*/  F2I.S64.TRUNC R4, R4 ;  /* 0x0000000400047311 */ /* 0x000e24000020d900 */
[----:B0-----:R0:W-:Y:S01]  /*25b0*/  STG.E.64 desc[UR36][R2.64], R4 ;  /* 0x0000000402007986 */ /* 0x0011e2000c101b24 */
[----:B------:R-:W-:Y:S05]  /*25c0*/  BRA `(.L_x_1341) ;  /* 0x0000000c00087947 */ /* 0x000fea0003800000 */
.L_x_1343:
[----:B------:R-:W0:Y:S02]  /*25d0*/  F2I.FTZ.TRUNC.NTZ R5, R4 ;  /* 0x0000000400057305 */ /* 0x000e24000021f100 */
[----:B0-----:R0:W-:Y:S01]  /*25e0*/  STG.E desc[UR36][R2.64], R5 ;  /* 0x0000000502007986 */ /* 0x0011e2000c101924 */
[----:B------:R-:W-:Y:S05]  /*25f0*/  BRA `(.L_x_1341) ;  /* 0x0000000800fc7947 */ /* 0x000fea0003800000 */
.L_x_1342:
[----:B------:R-:W0:Y:S02]  /*2600*/  F2I.FTZ.TRUNC.NTZ R5, R4 ;  /* 0x0000000400057305 */ /* 0x000e24000021f100 */
[----:B0-----:R0:W-:Y:S01]  /*2610*/  STG.E.U16 desc[UR36][R2.64], R5 ;  /* 0x0000000502007986 */ /* 0x0011e2000c101524 */
[----:B------:R-:W-:Y:S05]  /*2620*/  BRA `(.L_x_1341) ;  /* 0x0000000800f07947 */ /* 0x000fea0003800000 */
.L_x_1337:
[----:B------:R-:W-:-:S09]  /*2630*/  UISETP.GT.AND UP0, UPT, UR4, 0x6, UPT ;  /* 0x000000060400788c */ /* 0x000fd2000bf04270 */
[----:B------:R-:W-:Y:S05]  /*2640*/  BRA.U UP0, `(.L_x_1344) ;  /* 0x0000000100247547 */ /* 0x000fea000b800000 */
[----:B------:R-:W-:-:S09]  /*2650*/  UISETP.NE.AND UP0, UPT, UR4, 0x5, UPT ;  /* 0x000000050400788c */ /* 0x000fd2000bf05270 */
[----:B------:R-:W-:Y:S05]  /*2660*/  BRA.U !UP0, `(.L_x_1345) ;  /* 0x0000000108107547 */ /* 0x000fea000b800000 */
[----:B------:R-:W-:-:S09]  /*2670*/  UISETP.NE.AND UP0, UPT, UR4, 0x6, UPT ;  /* 0x000000060400788c */ /* 0x000fd2000bf05270 */
[----:B------:R-:W-:Y:S05]  /*2680*/  BRA.U UP0, `(.L_x_1340) ;  /* 0x0000000900447547 */ /* 0x000fea000b800000 */
[----:B------:R0:W-:Y:S01]  /*2690*/  STG.E desc[UR36][R2.64], R4 ;  /* 0x0000000402007986 */ /* 0x0001e2000c101924 */
[----:B------:R-:W-:Y:S05]  /*26a0*/  BRA `(.L_x_1341) ;  /* 0x0000000800d07947 */ /* 0x000fea0003800000 */
.L_x_1345:
[----:B------:R-:W-:-:S05]  /*26b0*/  F2FP.F16.F32.PACK_AB R4, RZ, R4 ;  /* 0x00000004ff04723e */ /* 0x000fca00000000ff */
[----:B------:R0:W-:Y:S01]  /*26c0*/  STG.E.U16 desc[UR36][R2.64], R4 ;  /* 0x0000000402007986 */ /* 0x0001e2000c101524 */
[----:B------:R-:W-:Y:S05]  /*26d0*/  BRA `(.L_x_1341) ;  /* 0x0000000800c47947 */ /* 0x000fea0003800000 */
.L_x_1344:
[----:B------:R-:W-:-:S09]  /*26e0*/  UISETP.NE.AND UP0, UPT, UR4, 0x7, UPT ;  /* 0x000000070400788c */ /* 0x000fd2000bf05270 */
[----:B------:R-:W-:Y:S05]  /*26f0*/  BRA.U !UP0, `(.L_x_1346) ;  /* 0x00000001082c7547 */ /* 0x000fea000b800000 */
[----:B------:R-:W-:-:S09]  /*2700*/  UISETP.NE.AND UP0, UPT, UR4, 0x8, UPT ;  /* 0x000000080400788c */ /* 0x000fd2000bf05270 */
[----:B------:R-:W-:Y:S05]  /*2710*/  BRA.U !UP0, `(.L_x_1347) ;  /* 0x0000000108147547 */ /* 0x000fea000b800000 */
[----:B------:R-:W-:-:S09]  /*2720*/  UISETP.NE.AND UP0, UPT, UR4, 0x9, UPT ;  /* 0x000000090400788c */ /* 0x000fd2000bf05270 */
[----:B------:R-:W-:Y:S05]  /*2730*/  BRA.U UP0, `(.L_x_1340) ;  /* 0x0000000900187547 */ /* 0x000fea000b800000 */
[----:B------:R-:W-:-:S05]  /*2740*/  IMAD.MOV.U32 R5, RZ, RZ, RZ ;  /* 0x000000ffff057224 */ /* 0x000fca00078e00ff */
[----:B------:R0:W-:Y:S01]  /*2750*/  STG.E.64 desc[UR36][R2.64], R4 ;  /* 0x0000000402007986 */ /* 0x0001e2000c101b24 */
[----:B------:R-:W-:Y:S05]  /*2760*/  BRA `(.L_x_1341) ;  /* 0x0000000800a07947 */ /* 0x000fea0003800000 */
.L_x_1347:
[----:B------:R-:W-:-:S04]  /*2770*/  F2FP.F16.F32.PACK_AB R5, RZ, R4 ;  /* 0x00000004ff05723e */ /* 0x000fc800000000ff */
[----:B------:R-:W-:-:S05]  /*2780*/  PRMT R5, R5, 0x5410, RZ ;  /* 0x0000541005057816 */ /* 0x000fca00000000ff */
[----:B------:R0:W-:Y:S01]  /*2790*/  STG.E desc[UR36][R2.64], R5 ;  /* 0x0000000502007986 */ /* 0x0001e2000c101924 */
[----:B------:R-:W-:Y:S05]  /*27a0*/  BRA `(.L_x_1341) ;  /* 0x0000000800907947 */ /* 0x000fea0003800000 */
.L_x_1346:
[----:B------:R-:W-:-:S06]  /*27b0*/  FMUL.FTZ R4, R4, 1 ;  /* 0x3f80000004047820 */ /* 0x000fcc0000410000 */
[----:B------:R-:W0:Y:S02]  /*27c0*/  F2F.F64.F32 R4, R4 ;  /* 0x0000000400047310 */ /* 0x000e240000201800 */
[----:B0-----:R0:W-:Y:S01]  /*27d0*/  STG.E.64 desc[UR36][R2.64], R4 ;  /* 0x0000000402007986 */ /* 0x0011e2000c101b24 */
[----:B------:R-:W-:Y:S05]  /*27e0*/  BRA `(.L_x_1341) ;  /* 0x0000000800807947 */ /* 0x000fea0003800000 */
.L_x_1336:
        /* <DEDUP_REMOVED lines=8> */
[----:B------:R-:W-:-:S04]  /*2870*/  FSETP.NEU.FTZ.AND P0, PT, R4, RZ, PT ;  /* 0x000000ff0400720b */ /* 0x000fc80003f1d000 */
[----:B------:R-:W-:-:S05]  /*2880*/  SEL R5, RZ, 0x1, !P0 ;  /* 0x00000001ff057807 */ /* 0x000fca0004000000 */
[----:B------:R0:W-:Y:S01]  /*2890*/  STG.E.U8 desc[UR36][R2.64], R5 ;  /* 0x0000000502007986 */ /* 0x0001e2000c101124 */
[----:B------:R-:W-:Y:S05]  /*28a0*/  BRA `(.L_x_1341) ;  /* 0x0000000800507947 */ /* 0x000fea0003800000 */
.L_x_1350:
[----:B------:R-:W-:Y:S01]  /*28b0*/  FMUL.FTZ R4, R4, 1 ;  /* 0x3f80000004047820 */ /* 0x000fe20000410000 */
[----:B------:R-:W-:-:S05]  /*28c0*/  CS2R R6, SRZ ;  /* 0x0000000000067805 */ /* 0x000fca000001ff00 */
[----:B------:R-:W0:Y:S02]  /*28d0*/  F2F.F64.F32 R4, R4 ;  /* 0x0000000400047310 */ /* 0x000e240000201800 */
[----:B0-----:R0:W-:Y:S01]  /*28e0*/  STG.E.128 desc[UR36][R2.64], R4 ;  /* 0x0000000402007986 */ /* 0x0011e2000c101d24 */
[----:B------:R-:W-:Y:S05]  /*28f0*/  BRA `(.L_x_1341) ;  /* 0x00000008003c7947 */ /* 0x000fea0003800000 */
.L_x_1349:
[----:B------:R-:W-:-:S09]  /*2900*/  UISETP.NE.AND UP0, UPT, UR4, 0xf, UPT ;  /* 0x0000000f0400788c */ /* 0x000fd2000bf05270 */
[----:B------:R-:W-:Y:S05]  /*2910*/  BRA.U !UP0, `(.L_x_1351) ;  /* 0x0000000108987547 */ /* 0x000fea000b800000 */
[----:B------:R-:W-:-:S09]  /*2920*/  UISETP.NE.AND UP0, UPT, UR4, 0x17, UPT ;  /* 0x000000170400788c */ /* 0x000fd2000bf05270 */
[----:B------:R-:W-:Y:S05]  /*2930*/  BRA.U !UP0, `(.L_x_1352) ;  /* 0x0000000108487547 */ /* 0x000fea000b800000 */
[----:B------:R-:W-:-:S09]  /*2940*/  UISETP.NE.AND UP0, UPT, UR4, 0x18, UPT ;  /* 0x000000180400788c */ /* 0x000fd2000bf05270 */
[----:B------:R-:W-:Y:S05]  /*2950*/  BRA.U UP0, `(.L_x_1340) ;  /* 0x0000000500907547 */ /* 0x000fea000b800000 */
[----:B------:R-:W-:Y:S01]  /*2960*/  LOP3.LUT R6, R4, 0x7fffffff, RZ, 0xc0, !PT ;  /* 0x7fffffff04067812 */ /* 0x000fe200078ec0ff */
[----:B------:R-:W-:Y:S01]  /*2970*/  BSSY.RECONVERGENT B0, `(.L_x_1353) ;  /* 0x000000b000007945 */ /* 0x000fe20003800200 */
[----:B------:R-:W-:Y:S02]  /*2980*/  SHF.R.U32.HI R7, RZ, 0x18, R4 ;  /* 0x00000018ff077819 */ /* 0x000fe40000011604 */
[----:B------:R-:W-:Y:S02]  /*2990*/  ISETP.GT.U32.AND P0, PT, R6, 0x43efffff, PT ;  /* 0x43efffff0600780c */ /* 0x000fe40003f04070 */
[----:B------:R-:W-:-:S11]  /*29a0*/  MOV R0, 0x7f ;  /* 0x0000007f00007802 */ /* 0x000fd60000000f00 */
[----:B------:R-:W-:Y:S05]  /*29b0*/  @P0 BRA `(.L_x_1354) ;  /* 0x0000000000180947 */ /* 0x000fea0003800000 */
[----:B------:R-:W-:-:S13]  /*29c0*/  ISETP.GT.U32.AND P0, PT, R6, 0x3c7fffff, PT ;  /* 0x3c7fffff0600780c */ /* 0x000fda0003f04070 */
[----:B------:R-:W-:-:S04]  /*29d0*/  @P0 SHF.R.U32.HI R0, RZ, 0x14, R4 ;  /* 0x00000014ff000819 */ /* 0x000fc80000011604 */
[----:B------:R-:W-:Y:S01]  /*29e0*/  @P0 LOP3.LUT R5, R0, 0x1, RZ, 0xc0, !PT ;  /* 0x0000000100050812 */ /* 0x000fe200078ec0ff */
[----:B------:R-:W-:-:S03]  /*29f0*/  @!P0 FADD.FTZ R0, R6, 16384 ;  /* 0x4680000006008421 */ /* 0x000fc60000010000 */
[----:B------:R-:W-:-:S04]  /*2a00*/  @P0 IADD3 R5, PT, PT, R4, 0x407ffff, R5 ;  /* 0x0407ffff04050810 */ /* 0x000fc80007ffe005 */
[----:B------:R-:W-:-:S07]  /*2a10*/  @P0 SHF.R.U32.HI R0, RZ, 0x14, R5 ;  /* 0x00000014ff000819 */ /* 0x000fce0000011605 */
.L_x_1354:
[----:B------:R-:W-:Y:S05]  /*2a20*/  BSYNC.RECONVERGENT B0 ;  /* 0x0000000000007941 */ /* 0x000fea0003800200 */
.L_x_1353:
[----:B------:R-:W-:-:S05]  /*2a30*/  LOP3.LUT R7, R0, 0x80, R7, 0xf8, !PT ;  /* 0x0000008000077812 */ /* 0x000fca00078ef807 */
[----:B------:R0:W-:Y:S01]  /*2a40*/  STG.E.U8 desc[UR36][R2.64], R7 ;  /* 0x0000000702007986 */ /* 0x0001e2000c101124 */
[----:B------:R-:W-:Y:S05]  /*2a50*/  BRA `(.L_x_1341) ;  /* 0x0000000400e47947 */ /* 0x000fea0003800000 */
.L_x_1352:
[----:B------:R-:W-:Y:S01]  /*2a60*/  LOP3.LUT R6, R4, 0x7fffffff, RZ, 0xc0, !PT ;  /* 0x7fffffff04067812 */ /* 0x000fe200078ec0ff */
[----:B------:R-:W-:Y:S01]  /*2a70*/  BSSY.RECONVERGENT B0, `(.L_x_1355) ;  /* 0x000000d000007945 */ /* 0x000fe20003800200 */
        /* <DEDUP_REMOVED lines=12> */
.L_x_1356:
[----:B------:R-:W-:Y:S05]  /*2b40*/  BSYNC.RECONVERGENT B0 ;  /* 0x0000000000007941 */ /* 0x000fea0003800200 */
.L_x_1355:
[----:B------:R-:W-:-:S05]  /*2b50*/  LOP3.LUT R5, R0, 0x80, R7, 0xf8, !PT ;  /* 0x0000008000057812 */ /* 0x000fca00078ef807 */
[----:B------:R0:W-:Y:S01]  /*2b60*/  STG.E.U8 desc[UR36][R2.64], R5 ;  /* 0x0000000502007986 */ /* 0x0001e2000c101124 */
[----:B------:R-:W-:Y:S05]  /*2b70*/  BRA `(.L_x_1341) ;  /* 0x00000004009c7947 */ /* 0x000fea0003800000 */
.L_x_1351:
[----:B------:R-:W-:-:S05]  /*2b80*/  F2FP.BF16.F32.PACK_AB R4, RZ, R4 ;  /* 0x00000004ff04723e */ /* 0x000fca00000010ff */
[----:B------:R0:W-:Y:S01]  /*2b90*/  STG.E.U16 desc[UR36][R2.64], R4 ;  /* 0x0000000402007986 */ /* 0x0001e2000c101524 */
[----:B------:R-:W-:Y:S05]  /*2ba0*/  BRA `(.L_x_1341) ;  /* 0x0000000400907947 */ /* 0x000fea0003800000 */
.L_x_1348:
        /* <DEDUP_REMOVED lines=8> */
[----:B------:R-:W0:Y:S02]  /*2c30*/  F2I.FTZ.U32.TRUNC.NTZ R5, R4 ;  /* 0x0000000400057305 */ /* 0x000e24000021f000 */
[----:B0-----:R0:W-:Y:S01]  /*2c40*/  STG.E.U16 desc[UR36][R2.64], R5 ;  /* 0x0000000502007986 */ /* 0x0011e2000c101524 */
[----:B------:R-:W-:Y:S05]  /*2c50*/  BRA `(.L_x_1341) ;  /* 0x0000000400647947 */ /* 0x000fea0003800000 */
.L_x_1359:
[----:B------:R-:W-:Y:S01]  /*2c60*/  LOP3.LUT R5, R4, 0x7fffffff, RZ, 0xc0, !PT ;  /* 0x7fffffff04057812 */ /* 0x000fe200078ec0ff */
[----:B------:R-:W-:Y:S01]  /*2c70*/  BSSY.RECONVERGENT B0, `(.L_x_1360) ;  /* 0x0000013000007945 */ /* 0x000fe20003800200 */
[----:B------:R-:W-:Y:S02]  /*2c80*/  IMAD.MOV.U32 R0, RZ, RZ, 0x80 ;  /* 0x00000080ff007424 */ /* 0x000fe400078e00ff */
        /* <DEDUP_REMOVED lines=9> */
.L_x_1362:
[----:B------:R-:W-:-:S04]  /*2d20*/  SHF.R.U32.HI R0, RZ, 0x14, R4 ;  /* 0x00000014ff007819 */ /* 0x000fc80000011604 */
[----:B------:R-:W-:-:S04]  /*2d30*/  LOP3.LUT R5, R0, 0x1, RZ, 0xc0, !PT ;  /* 0x0000000100057812 */ /* 0x000fc800078ec0ff */
[----:B------:R-:W-:-:S04]  /*2d40*/  IADD3 R0, PT, PT, R4, 0x487ffff, R5 ;  /* 0x0487ffff04007810 */ /* 0x000fc80007ffe005 */
[----:B------:R-:W-:-:S04]  /*2d50*/  SHF.R.U32.HI R0, RZ, 0x14, R0 ;  /* 0x00000014ff007819 */ /* 0x000fc80000011600 */
[----:B------:R-:W-:-:S07]  /*2d60*/  LOP3.LUT R5, R0, 0xff, RZ, 0xc0, !PT ;  /* 0x000000ff00057812 */ /* 0x000fce00078ec0ff */
.L_x_1363:
[----:B------:R-:W-:-:S04]  /*2d70*/  SHF.R.U32.HI R4, RZ, 0x18, R4 ;  /* 0x00000018ff047819 */ /* 0x000fc80000011604 */
[----:B------:R-:W-:-:S04]  /*2d80*/  LOP3.LUT R5, R5, 0x80, R4, 0xf8, !PT ;  /* 0x0000008005057812 */ /* 0x000fc800078ef804 */
[----:B------:R-:W-:-:S07]  /*2d90*/  PRMT R0, R5, 0x7610, R0 ;  /* 0x0000761005007816 */ /* 0x000fce0000000000 */
.L_x_1361:
[----:B------:R-:W-:Y:S05]  /*2da0*/  BSYNC.RECONVERGENT B0 ;  /* 0x0000000000007941 */ /* 0x000fea0003800200 */
.L_x_1360:
[----:B------:R4:W-:Y:S01]  /*2db0*/  STG.E.U8 desc[UR36][R2.64], R0 ;  /* 0x0000000002007986 */ /* 0x0009e2000c101124 */
[----:B------:R-:W-:Y:S05]  /*2dc0*/  BRA `(.L_x_1341) ;  /* 0x0000000400087947 */ /* 0x000fea0003800000 */
.L_x_1358:
[----:B------:R-:W-:Y:S01]  /*2dd0*/  LOP3.LUT R5, R4, 0x7fffffff, RZ, 0xc0, !PT ;  /* 0x7fffffff04057812 */ /* 0x000fe200078ec0ff */
[----:B------:R-:W-:Y:S01]  /*2de0*/  BSSY.RECONVERGENT B0, `(.L_x_1364) ;  /* 0x0000013000007945 */ /* 0x000fe20003800200 */
[----:B------:R-:W-:Y:S02]  /*2df0*/  HFMA2 R0, -RZ, RZ, 0, 7.62939453125e-06 ;  /* 0x00000080ff007431 */ /* 0x000fe400000001ff */
        /* <DEDUP_REMOVED lines=9> */
.L_x_1366:
[----:B------:R-:W-:-:S04]  /*2e90*/  SHF.R.U32.HI R0, RZ, 0x15, R4 ;  /* 0x00000015ff007819 */ /* 0x000fc80000011604 */
[----:B------:R-:W-:-:S04]  /*2ea0*/  LOP3.LUT R5, R0, 0x1, RZ, 0xc0, !PT ;  /* 0x0000000100057812 */ /* 0x000fc800078ec0ff */
[----:B------:R-:W-:-:S04]  /*2eb0*/  IADD3 R0, PT, PT, R4, 0x88fffff, R5 ;  /* 0x088fffff04007810 */ /* 0x000fc80007ffe005 */
[----:B------:R-:W-:-:S04]  /*2ec0*/  SHF.R.U32.HI R0, RZ, 0x15, R0 ;  /* 0x00000015ff007819 */ /* 0x000fc80000011600 */
[----:B------:R-:W-:-:S07]  /*2ed0*/  LOP3.LUT R5, R0, 0xff, RZ, 0xc0, !PT ;  /* 0x000000ff00057812 */ /* 0x000fce00078ec0ff */
.L_x_1367:
[----:B------:R-:W-:-:S04]  /*2ee0*/  SHF.R.U32.HI R4, RZ, 0x18, R4 ;  /* 0x00000018ff047819 */ /* 0x000fc80000011604 */
[----:B------:R-:W-:-:S04]  /*2ef0*/  LOP3.LUT R5, R5, 0x80, R4, 0xf8, !PT ;  /* 0x0000008005057812 */ /* 0x000fc800078ef804 */
[----:B------:R-:W-:-:S07]  /*2f00*/  PRMT R0, R5, 0x7610, R0 ;  /* 0x0000761005007816 */ /* 0x000fce0000000000 */
.L_x_1365:
[----:B------:R-:W-:Y:S05]  /*2f10*/  BSYNC.RECONVERGENT B0 ;  /* 0x0000000000007941 */ /* 0x000fea0003800200 */
.L_x_1364:
[----:B------:R3:W-:Y:S01]  /*2f20*/  STG.E.U8 desc[UR36][R2.64], R0 ;  /* 0x0000000002007986 */ /* 0x0007e2000c101124 */
[----:B------:R-:W-:Y:S05]  /*2f30*/  BRA `(.L_x_1341) ;  /* 0x0000000000ac7947 */ /* 0x000fea0003800000 */
.L_x_1357:
[----:B------:R-:W-:-:S09]  /*2f40*/  UISETP.NE.AND UP0, UPT, UR4, 0x1c, UPT ;  /* 0x0000001c0400788c */ /* 0x000fd2000bf05270 */
[----:B------:R-:W-:Y:S05]  /*2f50*/  BRA.U !UP0, `(.L_x_1368) ;  /* 0x00000001089c7547 */ /* 0x000fea000b800000 */
[----:B------:R-:W-:-:S09]  /*2f60*/  UISETP.NE.AND UP0, UPT, UR4, 0x1d, UPT ;  /* 0x0000001d0400788c */ /* 0x000fd2000bf05270 */
[----:B------:R-:W-:Y:S05]  /*2f70*/  BRA.U !UP0, `(.L_x_1369) ;  /* 0x0000000108887547 */ /* 0x000fea000b800000 */
[----:B------:R-:W-:-:S09]  /*2f80*/  UISETP.NE.AND UP0, UPT, UR4, 0x2c, UPT ;  /* 0x0000002c0400788c */ /* 0x000fd2000bf05270 */
[----:B------:R-:W-:Y:S05]  /*2f90*/  BRA.U !UP0, `(.L_x_1370) ;  /* 0x0000000108447547 */ /* 0x000fea000b800000 */
.L_x_1340:
[----:B------:R-:W-:Y:S01]  /*2fa0*/  MOV R0, 0x0 ;  /* 0x0000000000007802 */ /* 0x000fe20000000f00 */
[----:B------:R-:W0:Y:S01]  /*2fb0*/  LDCU.64 UR6, c[0x4][0x128] ;  /* 0x01002500ff0677ac */ /* 0x000e220008000a00 */
[----:B------:R-:W-:Y:S02]  /*2fc0*/  HFMA2 R13, -RZ, RZ, 0, 0 ;  /* 0x00000000ff0d7431 */ /* 0x000fe400000001ff */
[----:B------:R-:W-:Y:S01]  /*2fd0*/  IMAD.MOV.U32 R8, RZ, RZ, 0x65 ;  /* 0x00000065ff087424 */ /* 0x000fe200078e00ff */
[----:B------:R1:W2:Y:S01]  /*2fe0*/  LDC.64 R2, c[0x4][R0] ;  /* 0x0100000000027b82 */ /* 0x0002a20000000a00 */
[----:B------:R-:W3:Y:S01]  /*2ff0*/  LDCU.64 UR8, c[0x4][0x130] ;  /* 0x01002600ff0877ac */ /* 0x000ee20008000a00 */
[----:B------:R-:W-:Y:S01]  /*3000*/  IMAD.MOV.U32 R12, RZ, RZ, 0x1 ;  /* 0x00000001ff0c7424 */ /* 0x000fe200078e00ff */
[----:B------:R-:W4:Y:S01]  /*3010*/  LDCU.64 UR4, c[0x4][0x20] ;  /* 0x01000400ff0477ac */ /* 0x000f220008000a00 */
[----:B0-----:R-:W-:Y:S02]  /*3020*/  IMAD.U32 R4, RZ, RZ, UR6 ;  /* 0x00000006ff047e24 */ /* 0x001fe4000f8e00ff */
[----:B------:R-:W-:Y:S01]  /*3030*/  IMAD.U32 R5, RZ, RZ, UR7 ;  /* 0x00000007ff057e24 */ /* 0x000fe2000f8e00ff */
[----:B---3--:R-:W-:Y:S01]  /*3040*/  MOV R6, UR8 ;  /* 0x0000000800067c02 */ /* 0x008fe20008000f00 */
[----:B------:R-:W-:-:S02]  /*3050*/  IMAD.U32 R7, RZ, RZ, UR9 ;  /* 0x00000009ff077e24 */ /* 0x000fc4000f8e00ff */
[----:B----4-:R-:W-:Y:S01]  /*3060*/  IMAD.U32 R10, RZ, RZ, UR4 ;  /* 0x00000004ff0a7e24 */ /* 0x010fe2000f8e00ff */
[----:B-1----:R-:W-:-:S07]  /*3070*/  MOV R11, UR5 ;  /* 0x00000005000b7c02 */ /* 0x002fce0008000f00 */
[----:B------:R-:W-:-:S07]  /*3080*/  LEPC R20, `(.L_x_1371) ;  /* 0x000000001014794e */ /* 0x000fce0000000000 */
[----:B--2---:R-:W-:Y:S05]  /*3090*/  CALL.ABS.NOINC R2 ;  /* 0x0000000002007343 */ /* 0x004fea0003c00000 */
.L_x_1371:
[----:B------:R-:W-:Y:S05]  /*30a0*/  BRA `(.L_x_1341) ;  /* 0x0000000000507947 */ /* 0x000fea0003800000 */
.L_x_1370:
        /* <DEDUP_REMOVED lines=15> */
.L_x_1369:
[----:B------:R-:W0:Y:S02]  /*31a0*/  F2I.U64.TRUNC R4, R4 ;  /* 0x0000000400047311 */ /* 0x000e24000020d800 */
[----:B0-----:R1:W-:Y:S01]  /*31b0*/  STG.E.64 desc[UR36][R2.64], R4 ;  /* 0x0000000402007986 */ /* 0x0013e2000c101b24 */
[----:B------:R-:W-:Y:S05]  /*31c0*/  BRA `(.L_x_1341) ;  /* 0x0000000000087947 */ /* 0x000fea0003800000 */
.L_x_1368:
[----:B------:R-:W0:Y:S02]  /*31d0*/  F2I.FTZ.U32.TRUNC.NTZ R5, R4 ;  /* 0x0000000400057305 */ /* 0x000e24000021f000 */
[----:B0-----:R0:W-:Y:S02]  /*31e0*/  STG.E desc[UR36][R2.64], R5 ;  /* 0x0000000502007986 */ /* 0x0011e4000c101924 */
.L_x_1341:
[----:B------:R-:W-:-:S07]  /*31f0*/  VIADD R17, R17, 0x80 ;  /* 0x0000008011117836 */ /* 0x000fce0000000000 */
.L_x_1305:
[----:B------:R-:W-:Y:S05]  /*3200*/  BSYNC.RECONVERGENT B7 ;  /* 0x0000000000077941 */ /* 0x000fea0003800200 */
.L_x_1304:
[----:B------:R-:W5:Y:S01]  /*3210*/  LDCU UR4, c[0x0][0x380] ;  /* 0x00007000ff0477ac */ /* 0x000f620008000800 */
[----:B------:R-:W-:Y:S01]  /*3220*/  BSSY.RECONVERGENT B7, `(.L_x_1372) ;  /* 0x0000312000077945 */ /* 0x000fe20003800200 */
[----:B-----5:R-:W-:-:S13]  /*3230*/  ISETP.GE.AND P0, PT, R17, UR4, PT ;  /* 0x0000000411007c0c */ /* 0x020fda000bf06270 */
[----:B------:R-:W-:Y:S05]  /*3240*/  @P0 BRA `(.L_x_1373) ;  /* 0x00000030003c0947 */ /* 0x000fea0003800000 */
[----:B------:R-:W5:Y:S01]  /*3250*/  LDCU UR4, c[0x0][0x388] ;  /* 0x00007100ff0477ac */ /* 0x000f620008000800 */
[----:B---34-:R-:W-:Y:S02]  /*3260*/  HFMA2 R0, -RZ, RZ, 0, 0 ;  /* 0x00000000ff007431 */ /* 0x018fe400000001ff */
[----:B------:R-:W-:Y:S01]  /*3270*/  IMAD.MOV.U32 R16, RZ, RZ, RZ ;  /* 0x000000ffff107224 */ /* 0x000fe200078e00ff */
[----:B-----5:R-:W-:-:S09]  /*3280*/  UISETP.NE.AND UP0, UPT, UR4, URZ, UPT ;  /* 0x000000ff0400728c */ /* 0x020fd2000bf05270 */
[----:B------:R-:W-:Y:S05]  /*3290*/  BRA.U !UP0, `(.L_x_1374) ;  /* 0x0000001108a87547 */ /* 0x000fea000b800000 */
[----:B------:R-:W0:Y:S01]  /*32a0*/  LDCU.64 UR4, c[0x0][0x390] ;  /* 0x00007200ff0477ac */ /* 0x000e220008000a00 */
[----:B------:R-:W-:Y:S01]  /*32b0*/  IMAD.MOV.U32 R16, RZ, RZ, RZ ;  /* 0x000000ffff107224 */ /* 0x000fe200078e00ff */
[----:B------:R-:W3:Y:S01]  /*32c0*/  LDCU UR6, c[0x0][0x38c] ;  /* 0x00007180ff0677ac */ /* 0x000ee20008000800 */
[----:B------:R-:W4:Y:S01]  /*32d0*/  LDCU.64 UR8, c[0x0][0x4b8] ;  /* 0x00009700ff0877ac */ /* 0x000f220008000a00 */
[----:B------:R-:W-:Y:S01]  /*32e0*/  UISETP.NE.AND UP0, UPT, UR40, URZ, UPT ;  /* 0x000000ff2800728c */ /* 0x000fe2000bf05270 */
[----:B012---:R-:W-:-:S05]  /*32f0*/  IMAD.HI.U32 R2, R17, UR4, R16 ;  /* 0x0000000411027c27 */ /* 0x007fca000f8e0010 */
[----:B------:R-:W-:-:S04]  /*3300*/  SHF.R.U32.HI R3, RZ, UR5, R2 ;  /* 0x00000005ff037c19 */ /* 0x000fc80008011602 */
[----:B------:R-:W-:-:S05]  /*3310*/  IADD3 R0, PT, PT, -R3, RZ, RZ ;  /* 0x000000ff03007210 */ /* 0x000fca0007ffe1ff */
[----:B---3--:R-:W-:-:S04]  /*3320*/  IMAD R0, R0, UR6, R17 ;  /* 0x0000000600007c24 */ /* 0x008fc8000f8e0211 */
[C---:B----4-:R-:W-:Y:S02]  /*3330*/  IMAD R16, R0.reuse, UR8, RZ ;  /* 0x0000000800107c24 */ /* 0x050fe4000f8e02ff */
        /* <DEDUP_REMOVED lines=288> */
.L_x_1374:
[----:B------:R-:W0:Y:S01]  /*4540*/  LDCU.64 UR6, c[0x0][0x588] ;  /* 0x0000b100ff0677ac */ /* 0x000e220008000a00 */
[----:B------:R-:W-:Y:S01]  /*4550*/  BSSY.RECONVERGENT B6, `(.L_x_1375) ;  /* 0x00000e5000067945 */ /* 0x000fe20003800200 */
[----:B------:R-:W-:-:S04]  /*4560*/  UPRMT UR4, UR41, 0x9910, URZ ;  /* 0x0000991029047896 */ /* 0x000fc800080000ff */
[----:B------:R-:W-:Y:S01]  /*4570*/  UISETP.GT.AND UP0, UPT, UR4, 0x9, UPT ;  /* 0x000000090400788c */ /* 0x000fe2000bf04270 */
[----:B012---:R-:W-:-:S05]  /*4580*/  IADD3 R2, P0, PT, R0, UR6, RZ ;  /* 0x0000000600027c10 */ /* 0x007fca000ff1e0ff */
        /* <DEDUP_REMOVED lines=13> */
.L_x_1379:
[----:B------:R-:W2:Y:S02]  /*4660*/  LDG.E.U8 R0, desc[UR36][R2.64] ;  /* 0x0000002402007981 */ /* 0x000ea4000c1e1100 */
[----:B--2---:R-:W-:Y:S01]  /*4670*/  I2FP.F32.U32 R0, R0 ;  /* 0x0000000000007245 */ /* 0x004fe20000201000 */
[----:B------:R-:W-:Y:S06]  /*4680*/  BRA `(.L_x_1381) ;  /* 0x0000000c00447947 */ /* 0x000fec0003800000 */
.L_x_1378:
        /* <DEDUP_REMOVED lines=9> */
.L_x_1383:
[----:B------:R-:W2:Y:S02]  /*4720*/  LDG.E R0, desc[UR36][R2.64] ;  /* 0x0000002402007981 */ /* 0x000ea4000c1e1900 */
[----:B--2---:R-:W-:Y:S01]  /*4730*/  I2FP.F32.S32 R0, R0 ;  /* 0x0000000000007245 */ /* 0x004fe20000201400 */
[----:B------:R-:W-:Y:S06]  /*4740*/  BRA `(.L_x_1381) ;  /* 0x0000000c00147947 */ /* 0x000fec0003800000 */
.L_x_1382:
[----:B------:R-:W2:Y:S02]  /*4750*/  LDG.E.U16 R0, desc[UR36][R2.64] ;  /* 0x0000002402007981 */ /* 0x000ea4000c1e1500 */
[----:B--2---:R-:W2:Y:S01]  /*4760*/  I2F.S16 R0, R0 ;  /* 0x0000000000007306 */ /* 0x004ea20000101400 */
[----:B------:R-:W-:Y:S05]  /*4770*/  BRA `(.L_x_1381) ;  /* 0x0000000c00087947 */ /* 0x000fea0003800000 */
.L_x_1377:
        /* <DEDUP_REMOVED lines=8> */
.L_x_1385:
[----:B------:R-:W2:Y:S02]  /*4800*/  LDG.E.U16 R0, desc[UR36][R2.64] ;  /* 0x0000002402007981 */ /* 0x000ea4000c1e1500 */
[----:B--2---:R-:W-:Y:S01]  /*4810*/  HADD2.F32 R0, -RZ, R0.H0_H0 ;  /* 0x20000000ff007230 */ /* 0x004fe20000004100 */
[----:B------:R-:W-:Y:S06]  /*4820*/  BRA `(.L_x_1381) ;  /* 0x0000000800dc7947 */ /* 0x000fec0003800000 */
.L_x_1384:
        /* <DEDUP_REMOVED lines=8> */
.L_x_1387:
[----:B------:R-:W2:Y:S02]  /*48b0*/  LDG.E.U16 R0, desc[UR36][R2.64] ;  /* 0x0000002402007981 */ /* 0x000ea4000c1e1500 */
[----:B--2---:R-:W-:Y:S01]  /*48c0*/  HADD2.F32 R0, -RZ, R0.H0_H0 ;  /* 0x20000000ff007230 */ /* 0x004fe20000004100 */
[----:B------:R-:W-:Y:S06]  /*48d0*/  BRA `(.L_x_1381) ;  /* 0x0000000800b07947 */ /* 0x000fec0003800000 */
.L_x_1386:
        /* <DEDUP_REMOVED lines=11> */
.L_x_1376:
        /* <DEDUP_REMOVED lines=12> */
.L_x_1390:
        /* <DEDUP_REMOVED lines=11> */
.L_x_1389:
        /* <DEDUP_REMOVED lines=23> */
[----:B------:R-:W-:Y:S01]  /*4c70*/  LOP3.LUT R0, R5, 0x80000000, R0, 0xf8, !PT ;  /* 0x8000000005007812 */ /* 0x000fe200078ef800 */
[----:B------:R-:W-:Y:S06]  /*4c80*/  BRA `(.L_x_1381) ;  /* 0x0000000400c47947 */ /* 0x000fec0003800000 */
.L_x_1392:
        /* <DEDUP_REMOVED lines=10> */
[----:B------:R-:W-:Y:S01]  /*4d30*/  LOP3.LUT R0, R0, 0x80000000, R5, 0xf8, !PT ;  /* 0x8000000000007812 */ /* 0x000fe200078ef805 */
[----:B------:R-:W-:Y:S06]  /*4d40*/  BRA `(.L_x_1381) ;  /* 0x0000000400947947 */ /* 0x000fec0003800000 */
.L_x_1391:
[----:B------:R-:W2:Y:S02]  /*4d50*/  LDG.E.U16 R0, desc[UR36][R2.64] ;  /* 0x0000002402007981 */ /* 0x000ea4000c1e1500 */
[----:B--2---:R-:W-:Y:S01]  /*4d60*/  IMAD.U32 R0, R0, 0x10000, RZ ;  /* 0x0001000000007824 */ /* 0x004fe200078e00ff */
[----:B------:R-:W-:Y:S06]  /*4d70*/  BRA `(.L_x_1381) ;  /* 0x0000000400887947 */ /* 0x000fec0003800000 */
.L_x_1388:
        /* <DEDUP_REMOVED lines=11> */
.L_x_1395:
[----:B------:R-:W2:Y:S01]  /*4e30*/  LDG.E.U8 R3, desc[UR36][R2.64] ;  /* 0x0000002402037981 */ /* 0x000ea2000c1e1100 */
        /* <DEDUP_REMOVED lines=19> */
.L_x_1397:
[----:B------:R-:W-:Y:S05]  /*4f70*/  BSYNC.RECONVERGENT B0 ;  /* 0x0000000000007941 */ /* 0x000fea0003800200 */
.L_x_1396:
[----:B------:R-:W-:Y:S01]  /*4f80*/  IMAD.SHL.U32 R0, R0, 0x100000, RZ ;  /* 0x0010000000007824 */ /* 0x000fe200078e00ff */
[----:B------:R-:W-:-:S04]  /*4f90*/  LEA R2, R2, 0x3b800000, 0x17 ;  /* 0x3b80000002027811 */ /* 0x000fc800078eb8ff */
[----:B------:R-:W-:Y:S01]  /*4fa0*/  LOP3.LUT R0, R2, R0, R7, 0xfe, !PT ;  /* 0x0000000002007212 */ /* 0x000fe200078efe07 */
[----:B------:R-:W-:Y:S06]  /*4fb0*/  BRA `(.L_x_1381) ;  /* 0x0000000000f87947 */ /* 0x000fec0003800000 */
.L_x_1394:
[----:B------:R-:W2:Y:S01]  /*4fc0*/  LDG.E.U8 R3, desc[UR36][R2.64] ;  /* 0x0000002402037981 */ /* 0x000ea2000c1e1100 */
        /* <DEDUP_REMOVED lines=19> */
.L_x_1399:
[----:B------:R-:W-:Y:S05]  /*5100*/  BSYNC.RECONVERGENT B0 ;  /* 0x0000000000007941 */ /* 0x000fea0003800200 */
.L_x_1398:
[----:B------:R-:W-:Y:S02]  /*5110*/  SHF.L.U32 R0, R0, 0x15, RZ ;  /* 0x0000001500007819 */ /* 0x000fe400000006ff */
[----:B------:R-:W-:-:S04]  /*5120*/  LEA R2, R2, 0x37800000, 0x17 ;  /* 0x3780000002027811 */ /* 0x000fc800078eb8ff */
[----:B------:R-:W-:Y:S01]  /*5130*/  LOP3.LUT R0, R2, R0, R7, 0xfe, !PT ;  /* 0x0000000002007212 */ /* 0x000fe200078efe07 */
[----:B------:R-:W-:Y:S06]  /*5140*/  BRA `(.L_x_1381) ;  /* 0x0000000000947947 */ /* 0x000fec0003800000 */
.L_x_1393:
        /* <DEDUP_REMOVED lines=8> */
[----:B--2---:R-:W-:-:S13]  /*51d0*/  ISETP.NE.AND P0, PT, R2, RZ, PT ;  /* 0x000000ff0200720c */ /* 0x004fda0003f05270 */
[----:B------:R-:W-:Y:S05]  /*51e0*/  @!P0 BRA `(.L_x_1381) ;  /* 0x00000000006c8947 */ /* 0x000fea0003800000 */
[----:B------:R-:W-:-:S13]  /*51f0*/  ISETP.NE.AND P0, PT, R2, 0xff, PT ;  /* 0x000000ff0200780c */ /* 0x000fda0003f05270 */
[----:B------:R-:W-:Y:S01]  /*5200*/  @!P0 IMAD.MOV.U32 R0, RZ, RZ, 0x7f800001 ;  /* 0x7f800001ff008424 */ /* 0x000fe200078e00ff */
[----:B------:R-:W-:Y:S01]  /*5210*/  @P0 SHF.L.U32 R0, R2, 0x17, RZ ;  /* 0x0000001702000819 */ /* 0x000fe200000006ff */
[----:B------:R-:W-:Y:S06]  /*5220*/  BRA `(.L_x_1381) ;  /* 0x00000000005c7947 */ /* 0x000fec0003800000 */
.L_x_1380:
        /* <DEDUP_REMOVED lines=16> */
.L_x_1402:
[----:B------:R-:W-:Y:S01]  /*5330*/  IMAD.MOV.U32 R0, RZ, RZ, RZ ;  /* 0x000000ffff007224 */ /* 0x000fe200078e00ff */
[----:B------:R-:W-:Y:S06]  /*5340*/  BRA `(.L_x_1381) ;  /* 0x0000000000147947 */ /* 0x000fec0003800000 */
.L_x_1401:
[----:B------:R-:W2:Y:S02]  /*5350*/  LDG.E.64 R2, desc[UR36][R2.64] ;  /* 0x0000002402027981 */ /* 0x000ea4000c1e1b00 */
[----:B--2---:R0:W1:Y:S02]  /*5360*/  I2F.U64 R0, R2 ;  /* 0x0000000200007312 */ /* 0x0040640000301000 */
[----:B01----:R-:W-:Y:S05]  /*5370*/  BRA `(.L_x_1381) ;  /* 0x0000000000087947 */ /* 0x003fea0003800000 */
.L_x_1400:
[----:B------:R-:W2:Y:S02]  /*5380*/  LDG.E R0, desc[UR36][R2.64] ;  /* 0x0000002402007981 */ /* 0x000ea4000c1e1900 */
[----:B--2---:R-:W-:-:S07]  /*5390*/  I2FP.F32.U32 R0, R0 ;  /* 0x0000000000007245 */ /* 0x004fce0000201000 */
.L_x_1381:
[----:B------:R-:W-:Y:S05]  /*53a0*/  BSYNC.RECONVERGENT B6 ;  /* 0x0000000000067941 */ /* 0x000fea0003800200 */
.L_x_1375:
[C---:B0123-5:R-:W-:Y:S01]  /*53b0*/  FMUL.FTZ R2, |R0|.reuse, 1.4426950216293334961 ;  /* 0x3fb8aa3b00027820 */ /* 0x06ffe20000410200 */
[----:B------:R-:W-:Y:S01]  /*53c0*/  IMAD.MOV.U32 R3, RZ, RZ, 0x42fc0000 ;  /* 0x42fc0000ff037424 */ /* 0x000fe200078e00ff */
        /* <DEDUP_REMOVED lines=23> */
[----:B------:R-:W-:Y:S01]  /*5540*/  FFMA.FTZ R5, R3, 2, R2 ;  /* 0x4000000003057823 */ /* 0x000fe20000010002 */
[----:B0-----:R-:W-:-:S04]  /*5550*/  IADD3 R2, P1, PT, R16, UR6, RZ ;  /* 0x0000000610027c10 */ /* 0x001fc8000ff3e0ff */
[--C-:B------:R-:W-:Y:S01]  /*5560*/  LOP3.LUT R4, R5, 0x80000000, R0.reuse, 0xb8, !PT ;  /* 0x8000000005047812 */ /* 0x100fe200078eb800 */
[----:B------:R-:W-:Y:S02]  /*5570*/  IMAD.X R3, RZ, RZ, UR7, P1 ;  /* 0x00000007ff037e24 */ /* 0x000fe400088e06ff */
[----:B------:R-:W-:Y:S01]  /*5580*/  @!P0 FFMA.FTZ R4, R7, R0, R0 ;  /* 0x0000000007048223 */ /* 0x000fe20000010000 */
        /* <DEDUP_REMOVED lines=12> */
.L_x_1406:
[----:B------:R-:W0:Y:S02]  /*5650*/  F2I.S64.TRUNC R4, R4 ;  /* 0x0000000400047311 */ /* 0x000e24000020d900 */
[----:B0-----:R-:W-:-:S05]  /*5660*/  MOV R7, R4 ;  /* 0x0000000400077202 */ /* 0x001fca0000000f00 */
[----:B------:R3:W-:Y:S01]  /*5670*/  STG.E.U8 desc[UR36][R2.64], R7 ;  /* 0x0000000702007986 */ /* 0x0007e2000c101124 */
[----:B------:R-:W-:Y:S05]  /*5680*/  BRA `(.L_x_1408) ;  /* 0x0000000c00287947 */ /* 0x000fea0003800000 */
.L_x_1405:
        /* <DEDUP_REMOVED lines=9> */
.L_x_1410:
[----:B------:R-:W0:Y:S02]  /*5720*/  F2I.FTZ.TRUNC.NTZ R5, R4 ;  /* 0x0000000400057305 */ /* 0x000e24000021f100 */
[----:B0-----:R2:W-:Y:S01]  /*5730*/  STG.E desc[UR36][R2.64], R5 ;  /* 0x0000000502007986 */ /* 0x0015e2000c101924 */
[----:B------:R-:W-:Y:S05]  /*5740*/  BRA `(.L_x_1408) ;  /* 0x0000000800f87947 */ /* 0x000fea0003800000 */
.L_x_1409:
[----:B------:R-:W0:Y:S02]  /*5750*/  F2I.FTZ.TRUNC.NTZ R5, R4 ;  /* 0x0000000400057305 */ /* 0x000e24000021f100 */
[----:B0-----:R0:W-:Y:S01]  /*5760*/  STG.E.U16 desc[UR36][R2.64], R5 ;  /* 0x0000000502007986 */ /* 0x0011e2000c101524 */
[----:B------:R-:W-:Y:S05]  /*5770*/  BRA `(.L_x_1408) ;  /* 0x0000000800ec7947 */ /* 0x000fea0003800000 */
.L_x_1404:
        /* <DEDUP_REMOVED lines=8> */
.L_x_1412:
[----:B------:R-:W-:-:S05]  /*5800*/  F2FP.F16.F32.PACK_AB R4, RZ, R4 ;  /* 0x00000004ff04723e */ /* 0x000fca00000000ff */
[----:B------:R0:W-:Y:S01]  /*5810*/  STG.E.U16 desc[UR36][R2.64], R4 ;  /* 0x0000000402007986 */ /* 0x0001e2000c101524 */
[----:B------:R-:W-:Y:S05]  /*5820*/  BRA `(.L_x_1408) ;  /* 0x0000000800c07947 */ /* 0x000fea0003800000 */
.L_x_1411:
        /* <DEDUP_REMOVED lines=9> */
.L_x_1414:
[----:B------:R-:W-:-:S04]  /*58c0*/  F2FP.F16.F32.PACK_AB R5, RZ, R4 ;  /* 0x00000004ff05723e */ /* 0x000fc800000000ff */
[----:B------:R-:W-:-:S05]  /*58d0*/  PRMT R5, R5, 0x5410, RZ ;  /* 0x0000541005057816 */ /* 0x000fca00000000ff */
[----:B------:R0:W-:Y:S01]  /*58e0*/  STG.E desc[UR36][R2.64], R5 ;  /* 0x0000000502007986 */ /* 0x0001e2000c101924 */
[----:B------:R-:W-:Y:S05]  /*58f0*/  BRA `(.L_x_1408) ;  /* 0x00000008008c7947 */ /* 0x000fea0003800000 */
.L_x_1413:
[----:B------:R-:W-:-:S06]  /*5900*/  FMUL.FTZ R4, R4, 1 ;  /* 0x3f80000004047820 */ /* 0x000fcc0000410000 */
[----:B------:R-:W0:Y:S02]  /*5910*/  F2F.F64.F32 R4, R4 ;  /* 0x0000000400047310 */ /* 0x000e240000201800 */
[----:B0-----:R0:W-:Y:S01]  /*5920*/  STG.E.64 desc[UR36][R2.64], R4 ;  /* 0x0000000402007986 */ /* 0x0011e2000c101b24 */
[----:B------:R-:W-:Y:S05]  /*5930*/  BRA `(.L_x_1408) ;  /* 0x00000008007c7947 */ /* 0x000fea0003800000 */
.L_x_1403:
        /* <DEDUP_REMOVED lines=13> */
.L_x_1418:
[----:B------:R-:W-:Y:S01]  /*5a10*/  LOP3.LUT R6, R4, 0x7fffffff, RZ, 0xc0, !PT ;  /* 0x7fffffff04067812 */ /* 0x000fe200078ec0ff */
[----:B------:R-:W-:Y:S01]  /*5a20*/  BSSY.RECONVERGENT B0, `(.L_x_1419) ;  /* 0x0000012000007945 */ /* 0x000fe20003800200 */
[----:B------:R-:W-:Y:S02]  /*5a30*/  IMAD.MOV.U32 R0, RZ, RZ, 0x80 ;  /* 0x00000080ff007424 */ /* 0x000fe400078e00ff */
        /* <DEDUP_REMOVED lines=13> */
.L_x_1421:
[----:B------:R-:W-:-:S04]  /*5b10*/  SHF.R.U32.HI R4, RZ, 0x18, R4 ;  /* 0x00000018ff047819 */ /* 0x000fc80000011604 */
[----:B------:R-:W-:-:S04]  /*5b20*/  LOP3.LUT R4, R5, 0x80, R4, 0xf8, !PT ;  /* 0x0000008005047812 */ /* 0x000fc800078ef804 */
[----:B------:R-:W-:-:S07]  /*5b30*/  PRMT R0, R4, 0x7610, R0 ;  /* 0x0000761004007816 */ /* 0x000fce0000000000 */
.L_x_1420:
[----:B------:R-:W-:Y:S05]  /*5b40*/  BSYNC.RECONVERGENT B0 ;  /* 0x0000000000007941 */ /* 0x000fea0003800200 */
.L_x_1419:
[----:B------:R0:W-:Y:S01]  /*5b50*/  STG.E.U8 desc[UR36][R2.64], R0 ;  /* 0x0000000002007986 */ /* 0x0001e2000c101124 */
[----:B------:R-:W-:Y:S05]  /*5b60*/  BRA `(.L_x_1408) ;  /* 0x0000000400f07947 */ /* 0x000fea0003800000 */
.L_x_1417:
[----:B------:R-:W-:Y:S01]  /*5b70*/  LOP3.LUT R6, R4, 0x7fffffff, RZ, 0xc0, !PT ;  /* 0x7fffffff04067812 */ /* 0x000fe200078ec0ff */
[----:B------:R-:W-:Y:S01]  /*5b80*/  BSSY.RECONVERGENT B0, `(.L_x_1422) ;  /* 0x0000012000007945 */ /* 0x000fe20003800200 */
[----:B------:R-:W-:Y:S02]  /*5b90*/  HFMA2 R0, -RZ, RZ, 0, 7.62939453125e-06 ;  /* 0x00000080ff007431 */ /* 0x000fe400000001ff */
        /* <DEDUP_REMOVED lines=13> */
.L_x_1424:
[----:B------:R-:W-:-:S04]  /*5c70*/  SHF.R.U32.HI R4, RZ, 0x18, R4 ;  /* 0x00000018ff047819 */ /* 0x000fc80000011604 */
[----:B------:R-:W-:-:S04]  /*5c80*/  LOP3.LUT R5, R5, 0x80, R4, 0xf8, !PT ;  /* 0x0000008005057812 */ /* 0x000fc800078ef804 */
[----:B------:R-:W-:-:S07]  /*5c90*/  PRMT R0, R5, 0x7610, R0 ;  /* 0x0000761005007816 */ /* 0x000fce0000000000 */
.L_x_1423:
[----:B------:R-:W-:Y:S05]  /*5ca0*/  BSYNC.RECONVERGENT B0 ;  /* 0x0000000000007941 */ /* 0x000fea0003800200 */
.L_x_1422:
[----:B------:R0:W-:Y:S01]  /*5cb0*/  STG.E.U8 desc[UR36][R2.64], R0 ;  /* 0x0000000002007986 */ /* 0x0001e2000c101124 */
[----:B------:R-:W-:Y:S05]  /*5cc0*/  BRA `(.L_x_1408) ;  /* 0x0000000400987947 */ /* 0x000fea0003800000 */
.L_x_1416:
[----:B------:R-:W-:-:S09]  /*5cd0*/  UISETP.NE.AND UP0, UPT, UR4, 0x1c, UPT ;  /* 0x0000001c0400788c */ /* 0x000fd2000bf05270 */
[----:B------:R-:W-:Y:S05]  /*5ce0*/  BRA.U !UP0, `(.L_x_1425) ;  /* 0x0000000108587547 */ /* 0x000fea000b800000 */
[----:B------:R-:W-:-:S09]  /*5cf0*/  UISETP.NE.AND UP0, UPT, UR4, 0x1d, UPT ;  /* 0x0000001d0400788c */ /* 0x000fd2000bf05270 */
[----:B------:R-:W-:Y:S05]  /*5d00*/  BRA.U !UP0, `(.L_x_1426) ;  /* 0x0000000108447547 */ /* 0x000fea000b800000 */
[----:B------:R-:W-:-:S09]  /*5d10*/  UISETP.NE.AND UP0, UPT, UR4, 0x2c, UPT ;  /* 0x0000002c0400788c */ /* 0x000fd2000bf05270 */
[----:B------:R-:W-:Y:S05]  /*5d20*/  BRA.U UP0, `(.L_x_1407) ;  /* 0x0000000100a87547 */ /* 0x000fea000b800000 */
        /* <DEDUP_REMOVED lines=15> */
.L_x_1426:
[----:B------:R-:W0:Y:S02]  /*5e20*/  F2I.U64.TRUNC R4, R4 ;  /* 0x0000000400047311 */ /* 0x000e24000020d800 */
[----:B0-----:R0:W-:Y:S01]  /*5e30*/  STG.E.64 desc[UR36][R2.64], R4 ;  /* 0x0000000402007986 */ /* 0x0011e2000c101b24 */
[----:B------:R-:W-:Y:S05]  /*5e40*/  BRA `(.L_x_1408) ;  /* 0x0000000400387947 */ /* 0x000fea0003800000 */
.L_x_1425:
[----:B------:R-:W0:Y:S02]  /*5e50*/  F2I.FTZ.U32.TRUNC.NTZ R5, R4 ;  /* 0x0000000400057305 */ /* 0x000e24000021f000 */
[----:B0-----:R0:W-:Y:S01]  /*5e60*/  STG.E desc[UR36][R2.64], R5 ;  /* 0x0000000502007986 */ /* 0x0011e2000c101924 */
[----:B------:R-:W-:Y:S05]  /*5e70*/  BRA `(.L_x_1408) ;  /* 0x00000004002c7947 */ /* 0x000fea0003800000 */
.L_x_1415:
        /* <DEDUP_REMOVED lines=10> */
.L_x_1428:
[----:B------:R-:W-:Y:S01]  /*5f20*/  FMUL.FTZ R4, R4, 1 ;  /* 0x3f80000004047820 */ /* 0x000fe20000410000 */
[----:B------:R-:W-:-:S05]  /*5f30*/  CS2R R6, SRZ ;  /* 0x0000000000067805 */ /* 0x000fca000001ff00 */
[----:B------:R-:W0:Y:S02]  /*5f40*/  F2F.F64.F32 R4, R4 ;  /* 0x0000000400047310 */ /* 0x000e240000201800 */
[----:B0-----:R0:W-:Y:S01]  /*5f50*/  STG.E.128 desc[UR36][R2.64], R4 ;  /* 0x0000000402007986 */ /* 0x0011e2000c101d24 */
[----:B------:R-:W-:Y:S05]  /*5f60*/  BRA `(.L_x_1408) ;  /* 0x0000000000f07947 */ /* 0x000fea0003800000 */
.L_x_1427:
[----:B------:R-:W-:-:S09]  /*5f70*/  UISETP.NE.AND UP0, UPT, UR4, 0xf, UPT ;  /* 0x0000000f0400788c */ /* 0x000fd2000bf05270 */
[----:B------:R-:W-:Y:S05]  /*5f80*/  BRA.U !UP0, `(.L_x_1429) ;  /* 0x0000000108e07547 */ /* 0x000fea000b800000 */
[----:B------:R-:W-:-:S09]  /*5f90*/  UISETP.NE.AND UP0, UPT, UR4, 0x17, UPT ;  /* 0x000000170400788c */ /* 0x000fd2000bf05270 */
[----:B------:R-:W-:Y:S05]  /*5fa0*/  BRA.U !UP0, `(.L_x_1430) ;  /* 0x00000001088c7547 */ /* 0x000fea000b800000 */
[----:B------:R-:W-:-:S09]  /*5fb0*/  UISETP.NE.AND UP0, UPT, UR4, 0x18, UPT ;  /* 0x000000180400788c */ /* 0x000fd2000bf05270 */
[----:B------:R-:W-:Y:S05]  /*5fc0*/  BRA.U !UP0, `(.L_x_1431) ;  /* 0x0000000108447547 */ /* 0x000fea000b800000 */
.L_x_1407:
        /* <DEDUP_REMOVED lines=16> */
.L_x_1432:
[----:B------:R-:W-:Y:S05]  /*60d0*/  BRA `(.L_x_1408) ;  /* 0x0000000000947947 */ /* 0x000fea0003800000 */
.L_x_1431:
[----:B------:R-:W-:Y:S01]  /*60e0*/  LOP3.LUT R6, R4, 0x7fffffff, RZ, 0xc0, !PT ;  /* 0x7fffffff04067812 */ /* 0x000fe200078ec0ff */
[----:B------:R-:W-:Y:S01]  /*60f0*/  BSSY.RECONVERGENT B0, `(.L_x_1433) ;  /* 0x000000b000007945 */ /* 0x000fe20003800200 */
[----:B------:R-:W-:Y:S01]  /*6100*/  SHF.R.U32.HI R7, RZ, 0x18, R4 ;  /* 0x00000018ff077819 */ /* 0x000fe20000011604 */
[----:B------:R-:W-:Y:S01]  /*6110*/  IMAD.MOV.U32 R0, RZ, RZ, 0x7f ;  /* 0x0000007fff007424 */ /* 0x000fe200078e00ff */
        /* <DEDUP_REMOVED lines=8> */
.L_x_1434:
[----:B------:R-:W-:Y:S05]  /*61a0*/  BSYNC.RECONVERGENT B0 ;  /* 0x0000000000007941 */ /* 0x000fea0003800200 */
.L_x_1433:
[----:B------:R-:W-:-:S05]  /*61b0*/  LOP3.LUT R5, R0, 0x80, R7, 0xf8, !PT ;  /* 0x0000008000057812 */ /* 0x000fca00078ef807 */
[----:B------:R0:W-:Y:S01]  /*61c0*/  STG.E.U8 desc[UR36][R2.64], R5 ;  /* 0x0000000502007986 */ /* 0x0001e2000c101124 */
[----:B------:R-:W-:Y:S05]  /*61d0*/  BRA `(.L_x_1408) ;  /* 0x0000000000547947 */ /* 0x000fea0003800000 */
.L_x_1430:
[----:B------:R-:W-:Y:S01]  /*61e0*/  LOP3.LUT R6, R4, 0x7fffffff, RZ, 0xc0, !PT ;  /* 0x7fffffff04067812 */ /* 0x000fe200078ec0ff */
[----:B------:R-:W-:Y:S03]  /*61f0*/  BSSY.RECONVERGENT B0, `(.L_x_1435) ;  /* 0x000000d000007945 */ /* 0x000fe60003800200 */
        /* <DEDUP_REMOVED lines=9> */
.L_x_1436:
[----:B------:R-:W-:Y:S02]  /*6290*/  ISETP.GT.U32.AND P0, PT, R6, 0x7f800000, PT ;  /* 0x7f8000000600780c */ /* 0x000fe40003f04070 */
[----:B------:R-:W-:-:S04]  /*62a0*/  MOV R0, 0x7f ;  /* 0x0000007f00007802 */ /* 0x000fc80000000f00 */
[----:B------:R-:W-:-:S07]  /*62b0*/  SEL R0, R0, 0x7c, P0 ;  /* 0x0000007c00007807 */ /* 0x000fce0000000000 */
.L_x_1437:
[----:B------:R-:W-:Y:S05]  /*62c0*/  BSYNC.RECONVERGENT B0 ;  /* 0x0000000000007941 */ /* 0x000fea0003800200 */
.L_x_1435:
[----:B------:R-:W-:-:S04]  /*62d0*/  SHF.R.U32.HI R5, RZ, 0x18, R4 ;  /* 0x00000018ff057819 */ /* 0x000fc80000011604 */
[----:B------:R-:W-:-:S05]  /*62e0*/  LOP3.LUT R5, R0, 0x80, R5, 0xf8, !PT ;  /* 0x0000008000057812 */ /* 0x000fca00078ef805 */
[----:B------:R0:W-:Y:S01]  /*62f0*/  STG.E.U8 desc[UR36][R2.64], R5 ;  /* 0x0000000502007986 */ /* 0x0001e2000c101124 */
[----:B------:R-:W-:Y:S05]  /*6300*/  BRA `(.L_x_1408) ;  /* 0x0000000000087947 */ /* 0x000fea0003800000 */
.L_x_1429:
[----:B------:R-:W-:-:S05]  /*6310*/  F2FP.BF16.F32.PACK_AB R4, RZ, R4 ;  /* 0x00000004ff04723e */ /* 0x000fca00000010ff */
[----:B------:R0:W-:Y:S02]  /*6320*/  STG.E.U16 desc[UR36][R2.64], R4 ;  /* 0x0000000402007986 */ /* 0x0001e4000c101524 */
.L_x_1408:
[----:B------:R-:W-:-:S07]  /*6330*/  VIADD R17, R17, 0x80 ;  /* 0x0000008011117836 */ /* 0x000fce0000000000 */
.L_x_1373:
[----:B------:R-:W-:Y:S05]  /*6340*/  BSYNC.RECONVERGENT B7 ;  /* 0x0000000000077941 */ /* 0x000fea0003800200 */
.L_x_1372:
[----:B------:R-:W5:Y:S01]  /*6350*/  LDCU UR4, c[0x0][0x380] ;  /* 0x00007000ff0477ac */ /* 0x000f620008000800 */
[----:B------:R-:W-:Y:S01]  /*6360*/  BSSY.RECONVERGENT B7, `(.L_x_1438) ;  /* 0x0000312000077945 */ /* 0x000fe20003800200 */
[----:B-----5:R-:W-:-:S13]  /*6370*/  ISETP.GE.AND P0, PT, R17, UR4, PT ;  /* 0x0000000411007c0c */ /* 0x020fda000bf06270 */
[----:B------:R-:W-:Y:S05]  /*6380*/  @P0 BRA `(.L_x_1439) ;  /* 0x00000030003c0947 */ /* 0x000fea0003800000 */
[----:B------:R-:W5:Y:S01]  /*6390*/  LDCU UR4, c[0x0][0x388] ;  /* 0x00007100ff0477ac */ /* 0x000f620008000800 */
[----:B------:R-:W-:Y:S02]  /*63a0*/  HFMA2 R16, -RZ, RZ, 0, 0 ;  /* 0x00000000ff107431 */ /* 0x000fe400000001ff */
[----:B0--34-:R-:W-:Y:S01]  /*63b0*/  IMAD.MOV.U32 R0, RZ, RZ, RZ ;  /* 0x000000ffff007224 */ /* 0x019fe200078e00ff */
[----:B-----5:R-:W-:-:S09]  /*63c0*/  UISETP.NE.AND UP0, UPT, UR4, URZ, UPT ;  /* 0x000000ff0400728c */ /* 0x020fd2000bf05270 */
[----:B------:R-:W-:Y:S05]  /*63d0*/  BRA.U !UP0, `(.L_x_1440) ;  /* 0x0000001108a87547 */ /* 0x000fea000b800000 */
[----:B------:R-:W1:Y:S01]  /*63e0*/  LDCU.64 UR4, c[0x0][0x390] ;  /* 0x00007200ff0477ac */ /* 0x000e620008000a00 */
[----:B------:R-:W-:Y:S01]  /*63f0*/  IMAD.MOV.U32 R16, RZ, RZ, RZ ;  /* 0x000000ffff107224 */ /* 0x000fe200078e00ff */
[----:B------:R-:W0:Y:S01]  /*6400*/  LDCU UR6, c[0x0][0x38c] ;  /* 0x00007180ff0677ac */ /* 0x000e220008000800 */
[----:B------:R-:W3:Y:S01]  /*6410*/  LDCU.64 UR8, c[0x0][0x4b8] ;  /* 0x00009700ff0877ac */ /* 0x000ee20008000a00 */
[----:B------:R-:W-:Y:S01]  /*6420*/  UISETP.NE.AND UP0, UPT, UR40, URZ, UPT ;  /* 0x000000ff2800728c */ /* 0x000fe2000bf05270 */
[----:B-12---:R-:W-:-:S05]  /*6430*/  IMAD.HI.U32 R2, R17, UR4, R16 ;  /* 0x0000000411027c27 */ /* 0x006fca000f8e0010 */
[----:B------:R-:W-:-:S05]  /*6440*/  SHF.R.U32.HI R3, RZ, UR5, R2 ;  /* 0x00000005ff037c19 */ /* 0x000fca0008011602 */
[----:B------:R-:W-:-:S04]  /*6450*/  IMAD.MOV R0, RZ, RZ, -R3 ;  /* 0x000000ffff007224 */ /* 0x000fc800078e0a03 */
[----:B0-----:R-:W-:-:S04]  /*6460*/  IMAD R0, R0, UR6, R17 ;  /* 0x0000000600007c24 */ /* 0x001fc8000f8e0211 */
[C---:B---3--:R-:W-:Y:S02]  /*6470*/  IMAD R16, R0.reuse, UR8, RZ ;  /* 0x0000000800107c24 */ /* 0x048fe4000f8e02ff */
        /* <DEDUP_REMOVED lines=288> */
.L_x_1440:
[----:B------:R-:W1:Y:S01]  /*7680*/  LDCU.64 UR6, c[0x0][0x588] ;  /* 0x0000b100ff0677ac */ /* 0x000e620008000a00 */
[----:B------:R-:W-:Y:S01]  /*7690*/  BSSY.RECONVERGENT B6, `(.L_x_1441) ;  /* 0x00000e5000067945 */ /* 0x000fe20003800200 */
[----:B------:R-:W-:-:S04]  /*76a0*/  UPRMT UR4, UR41, 0x9910, URZ ;  /* 0x0000991029047896 */ /* 0x000fc800080000ff */
[----:B------:R-:W-:Y:S01]  /*76b0*/  UISETP.GT.AND UP0, UPT, UR4, 0x9, UPT ;  /* 0x000000090400788c */ /* 0x000fe2000bf04270 */
[----:B-12---:R-:W-:-:S04]  /*76c0*/  IADD3 R2, P0, PT, R0, UR6, RZ ;  /* 0x0000000600027c10 */ /* 0x006fc8000ff1e0ff */
        /* <DEDUP_REMOVED lines=11> */
[----:B--2---:R-:W0:Y:S01]  /*7780*/  I2F.S16 R0, R0 ;  /* 0x0000000000007306 */ /* 0x004e220000101400 */
[----:B------:R-:W-:Y:S05]  /*7790*/  BRA `(.L_x_1447) ;  /* 0x0000000c00507947 */ /* 0x000fea0003800000 */
.L_x_1445:
[----:B------:R-:W2:Y:S02]  /*77a0*/  LDG.E.U8 R0, desc[UR36][R2.64] ;  /* 0x0000002402007981 */ /* 0x000ea4000c1e1100 */
[----:B--2---:R-:W-:Y:S01]  /*77b0*/  I2FP.F32.U32 R0, R0 ;  /* 0x0000000000007245 */ /* 0x004fe20000201000 */
[----:B------:R-:W-:Y:S06]  /*77c0*/  BRA `(.L_x_1447) ;  /* 0x0000000c00447947 */ /* 0x000fec0003800000 */
.L_x_1444:
        /* <DEDUP_REMOVED lines=9> */
.L_x_1449:
[----:B------:R-:W2:Y:S02]  /*7860*/  LDG.E R0, desc[UR36][R2.64] ;  /* 0x0000002402007981 */ /* 0x000ea4000c1e1900 */
[----:B--2---:R-:W-:Y:S01]  /*7870*/  I2FP.F32.S32 R0, R0 ;  /* 0x0000000000007245 */ /* 0x004fe20000201400 */
[----:B------:R-:W-:Y:S06]  /*7880*/  BRA `(.L_x_1447) ;  /* 0x0000000c00147947 */ /* 0x000fec0003800000 */
.L_x_1448:
[----:B------:R-:W2:Y:S02]  /*7890*/  LDG.E.U16 R0, desc[UR36][R2.64] ;  /* 0x0000002402007981 */ /* 0x000ea4000c1e1500 */
[----:B--2---:R-:W1:Y:S01]  /*78a0*/  I2F.S16 R0, R0 ;  /* 0x0000000000007306 */ /* 0x004e620000101400 */
[----:B------:R-:W-:Y:S05]  /*78b0*/  BRA `(.L_x_1447) ;  /* 0x0000000c00087947 */ /* 0x000fea0003800000 */
.L_x_1443:
        /* <DEDUP_REMOVED lines=8> */
.L_x_1451:
[----:B------:R-:W2:Y:S02]  /*7940*/  LDG.E.U16 R0, desc[UR36][R2.64] ;  /* 0x0000002402007981 */ /* 0x000ea4000c1e1500 */
[----:B--2---:R-:W-:Y:S01]  /*7950*/  HADD2.F32 R0, -RZ, R0.H0_H0 ;  /* 0x20000000ff007230 */ /* 0x004fe20000004100 */
[----:B------:R-:W-:Y:S06]  /*7960*/  BRA `(.L_x_1447) ;  /* 0x0000000800dc7947 */ /* 0x000fec0003800000 */
.L_x_1450:
        /* <DEDUP_REMOVED lines=8> */
.L_x_1453:
[----:B------:R-:W2:Y:S02]  /*79f0*/  LDG.E.U16 R0, desc[UR36][R2.64] ;  /* 0x0000002402007981 */ /* 0x000ea4000c1e1500 */
[----:B--2---:R-:W-:Y:S01]  /*7a00*/  HADD2.F32 R0, -RZ, R0.H0_H0 ;  /* 0x20000000ff007230 */ /* 0x004fe20000004100 */
[----:B------:R-:W-:Y:S06]  /*7a10*/  BRA `(.L_x_1447) ;  /* 0x0000000800b07947 */ /* 0x000fec0003800000 */
.L_x_1452:
        /* <DEDUP_REMOVED lines=11> */
.L_x_1442:
        /* <DEDUP_REMOVED lines=12> */
.L_x_1456:
        /* <DEDUP_REMOVED lines=11> */
.L_x_1455:
        /* <DEDUP_REMOVED lines=23> */
[----:B------:R-:W-:Y:S01]  /*7db0*/  LOP3.LUT R0, R5, 0x80000000, R0, 0xf8, !PT ;  /* 0x8000000005007812 */ /* 0x000fe200078ef800 */
[----:B------:R-:W-:Y:S06]  /*7dc0*/  BRA `(.L_x_1447) ;  /* 0x0000000400c47947 */ /* 0x000fec0003800000 */
.L_x_1458:
        /* <DEDUP_REMOVED lines=12> */
.L_x_1457:
[----:B------:R-:W2:Y:S02]  /*7e90*/  LDG.E.U16 R0, desc[UR36][R2.64] ;  /* 0x0000002402007981 */ /* 0x000ea4000c1e1500 */
[----:B--2---:R-:W-:Y:S01]  /*7ea0*/  SHF.L.U32 R0, R0, 0x10, RZ ;  /* 0x0000001000007819 */ /* 0x004fe200000006ff */
[----:B------:R-:W-:Y:S06]  /*7eb0*/  BRA `(.L_x_1447) ;  /* 0x0000000400887947 */ /* 0x000fec0003800000 */
.L_x_1454:
        /* <DEDUP_REMOVED lines=11> */
.L_x_1461:
        /* <DEDUP_REMOVED lines=20> */
.L_x_1463:
[----:B------:R-:W-:Y:S05]  /*80b0*/  BSYNC.RECONVERGENT B0 ;  /* 0x0000000000007941 */ /* 0x000fea0003800200 */
.L_x_1462:
[----:B------:R-:W-:Y:S01]  /*80c0*/  IMAD.SHL.U32 R0, R0, 0x100000, RZ ;  /* 0x0010000000007824 */ /* 0x000fe200078e00ff */
[----:B------:R-:W-:-:S04]  /*80d0*/  LEA R2, R2, 0x3b800000, 0x17 ;  /* 0x3b80000002027811 */ /* 0x000fc800078eb8ff */
[----:B------:R-:W-:Y:S01]  /*80e0*/  LOP3.LUT R0, R2, R0, R7, 0xfe, !PT ;  /* 0x0000000002007212 */ /* 0x000fe200078efe07 */
[----:B------:R-:W-:Y:S06]  /*80f0*/  BRA `(.L_x_1447) ;  /* 0x0000000000f87947 */ /* 0x000fec0003800000 */
.L_x_1460:
        /* <DEDUP_REMOVED lines=20> */
.L_x_1465:
[----:B------:R-:W-:Y:S05]  /*8240*/  BSYNC.RECONVERGENT B0 ;  /* 0x0000000000007941 */ /* 0x000fea0003800200 */
.L_x_1464:
[----:B------:R-:W-:Y:S02]  /*8250*/  SHF.L.U32 R0, R0, 0x15, RZ ;  /* 0x0000001500007819 */ /* 0x000fe400000006ff */
[----:B------:R-:W-:-:S04]  /*8260*/  LEA R2, R2, 0x37800000, 0x17 ;  /* 0x3780000002027811 */ /* 0x000fc800078eb8ff */
[----:B------:R-:W-:Y:S01]  /*8270*/  LOP3.LUT R0, R2, R0, R7, 0xfe, !PT ;  /* 0x0000000002007212 */ /* 0x000fe200078efe07 */
[----:B------:R-:W-:Y:S06]  /*8280*/  BRA `(.L_x_1447) ;  /* 0x0000000000947947 */ /* 0x000fec0003800000 */
.L_x_1459:
        /* <DEDUP_REMOVED lines=11> */
[----:B------:R-:W-:Y:S01]  /*8340*/  @!P0 MOV R0, 0x7f800001 ;  /* 0x7f80000100008802 */ /* 0x000fe20000000f00 */
[----:B------:R-:W-:Y:S01]  /*8350*/  @P0 IMAD.SHL.U32 R0, R2, 0x800000, RZ ;  /* 0x0080000002000824 */ /* 0x000fe200078e00ff */
[----:B------:R-:W-:Y:S06]  /*8360*/  BRA `(.L_x_1447) ;  /* 0x00000000005c7947 */ /* 0x000fec0003800000 */
.L_x_1446:
        /* <DEDUP_REMOVED lines=16> */
.L_x_1468:
[----:B------:R-:W-:Y:S01]  /*8470*/  IMAD.MOV.U32 R0, RZ, RZ, RZ ;  /* 0x000000ffff007224 */ /* 0x000fe200078e00ff */
[----:B------:R-:W-:Y:S06]  /*8480*/  BRA `(.L_x_1447) ;  /* 0x0000000000147947 */ /* 0x000fec0003800000 */
.L_x_1467:
[----:B------:R-:W2:Y:S02]  /*8490*/  LDG.E.64 R2, desc[UR36][R2.64] ;  /* 0x0000002402027981 */ /* 0x000ea4000c1e1b00 */
[----:B--2---:R4:W0:Y:S02]  /*84a0*/  I2F.U64 R0, R2 ;  /* 0x0000000200007312 */ /* 0x0048240000301000 */
[----:B0---4-:R-:W-:Y:S05]  /*84b0*/  BRA `(.L_x_1447) ;  /* 0x0000000000087947 */ /* 0x011fea0003800000 */
.L_x_1466:
[----:B------:R-:W2:Y:S02]  /*84c0*/  LDG.E R0, desc[UR36][R2.64] ;  /* 0x0000002402007981 */ /* 0x000ea4000c1e1900 */
[----:B--2---:R-:W-:-:S07]  /*84d0*/  I2FP.F32.U32 R0, R0 ;  /* 0x0000000000007245 */ /* 0x004fce0000201000 */
.L_x_1447:
[----:B------:R-:W-:Y:S05]  /*84e0*/  BSYNC.RECONVERGENT B6 ;  /* 0x0000000000067941 */ /* 0x000fea0003800200 */
.L_x_1441:
[C---:B0123-5:R-:W-:Y:S01]  /*84f0*/  FMUL.FTZ R2, |R0|.reuse, 1.4426950216293334961 ;  /* 0x3fb8aa3b00027820 */ /* 0x06ffe20000410200 */
[----:B------:R-:W-:Y:S01]  /*8500*/  HFMA2 R3, -RZ, RZ, 3.4921875, 0 ;  /* 0x42fc0000ff037431 */ /* 0x000fe200000001ff */
[----:B------:R-:W0:Y:S01]  /*8510*/  LDCU.64 UR6, c[0x0][0x580] ;  /* 0x0000b000ff0677ac */ /* 0x000e220008000a00 */
[----:B------:R-:W-:Y:S01]  /*8520*/  MOV R5, 0x363d0ada ;  /* 0x363d0ada00057802 */ /* 0x000fe20000000f00 */
[----:B------:R-:W-:Y:S02]  /*8530*/  FMUL.FTZ R6, R0, R0 ;  /* 0x0000000000067220 */ /* 0x000fe40000410000 */
[----:B------:R-:W1:Y:S01]  /*8540*/  FRND.TRUNC R2, R2 ;  /* 0x0000000200027307 */ /* 0x000e62000020d000 */
[----:B------:R-:W-:Y:S01]  /*8550*/  UPRMT UR4, UR42, 0x9910, URZ ;  /* 0x000099102a047896 */ /* 0x000fe200080000ff */
[----:B------:R-:W-:-:S03]  /*8560*/  FFMA.FTZ R5, R6, R5, 0.00019836159481201320887 ;  /* 0x394fff4906057423 */ /* 0x000fc60000010005 */
[----:B------:R-:W-:Y:S01]  /*8570*/  UISETP.GT.AND UP0, UPT, UR4, 0x9, UPT ;  /* 0x000000090400788c */ /* 0x000fe2000bf04270 */
        /* <DEDUP_REMOVED lines=33> */
.L_x_1472:
[----:B------:R-:W0:Y:S02]  /*8790*/  F2I.S64.TRUNC R4, R4 ;  /* 0x0000000400047311 */ /* 0x000e24000020d900 */
[----:B0-----:R-:W-:-:S05]  /*87a0*/  MOV R7, R4 ;  /* 0x0000000400077202 */ /* 0x001fca0000000f00 */
[----:B------:R0:W-:Y:S01]  /*87b0*/  STG.E.U8 desc[UR36][R2.64], R7 ;  /* 0x0000000702007986 */ /* 0x0001e2000c101124 */
[----:B------:R-:W-:Y:S05]  /*87c0*/  BRA `(.L_x_1474) ;  /* 0x0000000c00287947 */ /* 0x000fea0003800000 */
.L_x_1471:
        /* <DEDUP_REMOVED lines=9> */
.L_x_1476:
[----:B------:R-:W0:Y:S02]  /*8860*/  F2I.FTZ.TRUNC.NTZ R5, R4 ;  /* 0x0000000400057305 */ /* 0x000e24000021f100 */
[----:B0-----:R0:W-:Y:S01]  /*8870*/  STG.E desc[UR36][R2.64], R5 ;  /* 0x0000000502007986 */ /* 0x0011e2000c101924 */
[----:B------:R-:W-:Y:S05]  /*8880*/  BRA `(.L_x_1474) ;  /* 0x0000000800f87947 */ /* 0x000fea0003800000 */
.L_x_1475:
[----:B------:R-:W0:Y:S02]  /*8890*/  F2I.FTZ.TRUNC.NTZ R5, R4 ;  /* 0x0000000400057305 */ /* 0x000e24000021f100 */
[----:B0-----:R0:W-:Y:S01]  /*88a0*/  STG.E.U16 desc[UR36][R2.64], R5 ;  /* 0x0000000502007986 */ /* 0x0011e2000c101524 */
[----:B------:R-:W-:Y:S05]  /*88b0*/  BRA `(.L_x_1474) ;  /* 0x0000000800ec7947 */ /* 0x000fea0003800000 */
.L_x_1470:
        /* <DEDUP_REMOVED lines=8> */
.L_x_1478:
[----:B------:R-:W-:-:S05]  /*8940*/  F2FP.F16.F32.PACK_AB R4, RZ, R4 ;  /* 0x00000004ff04723e */ /* 0x000fca00000000ff */
[----:B------:R0:W-:Y:S01]  /*8950*/  STG.E.U16 desc[UR36][R2.64], R4 ;  /* 0x0000000402007986 */ /* 0x0001e2000c101524 */
[----:B------:R-:W-:Y:S05]  /*8960*/  BRA `(.L_x_1474) ;  /* 0x0000000800c07947 */ /* 0x000fea0003800000 */
.L_x_1477:
        /* <DEDUP_REMOVED lines=9> */
.L_x_1480:
[----:B------:R-:W-:-:S04]  /*8a00*/  F2FP.F16.F32.PACK_AB R5, RZ, R4 ;  /* 0x00000004ff05723e */ /* 0x000fc800000000ff */
[----:B------:R-:W-:-:S05]  /*8a10*/  PRMT R5, R5, 0x5410, RZ ;  /* 0x0000541005057816 */ /* 0x000fca00000000ff */
[----:B------:R0:W-:Y:S01]  /*8a20*/  STG.E desc[UR36][R2.64], R5 ;  /* 0x0000000502007986 */ /* 0x0001e2000c101924 */
[----:B------:R-:W-:Y:S05]  /*8a30*/  BRA `(.L_x_1474) ;  /* 0x00000008008c7947 */ /* 0x000fea0003800000 */
.L_x_1479:
[----:B------:R-:W-:-:S06]  /*8a40*/  FMUL.FTZ R4, R4, 1 ;  /* 0x3f80000004047820 */ /* 0x000fcc0000410000 */
[----:B------:R-:W0:Y:S02]  /*8a50*/  F2F.F64.F32 R4, R4 ;  /* 0x0000000400047310 */ /* 0x000e240000201800 */
[----:B0-----:R0:W-:Y:S01]  /*8a60*/  STG.E.64 desc[UR36][R2.64], R4 ;  /* 0x0000000402007986 */ /* 0x0011e2000c101b24 */
[----:B------:R-:W-:Y:S05]  /*8a70*/  BRA `(.L_x_1474) ;  /* 0x00000008007c7947 */ /* 0x000fea0003800000 */
.L_x_1469:
        /* <DEDUP_REMOVED lines=13> */
.L_x_1484:
        /* <DEDUP_REMOVED lines=16> */
.L_x_1487:
[----:B------:R-:W-:-:S04]  /*8c50*/  SHF.R.U32.HI R4, RZ, 0x18, R4 ;  /* 0x00000018ff047819 */ /* 0x000fc80000011604 */
[----:B------:R-:W-:-:S04]  /*8c60*/  LOP3.LUT R4, R5, 0x80, R4, 0xf8, !PT ;  /* 0x0000008005047812 */ /* 0x000fc800078ef804 */
[----:B------:R-:W-:-:S07]  /*8c70*/  PRMT R0, R4, 0x7610, R0 ;  /* 0x0000761004007816 */ /* 0x000fce0000000000 */
.L_x_1486:
[----:B------:R-:W-:Y:S05]  /*8c80*/  BSYNC.RECONVERGENT B0 ;  /* 0x0000000000007941 */ /* 0x000fea0003800200 */
.L_x_1485:
[----:B------:R0:W-:Y:S01]  /*8c90*/  STG.E.U8 desc[UR36][R2.64], R0 ;  /* 0x0000000002007986 */ /* 0x0001e2000c101124 */
[----:B------:R-:W-:Y:S05]  /*8ca0*/  BRA `(.L_x_1474) ;  /* 0x0000000400f07947 */ /* 0x000fea0003800000 */
.L_x_1483:
        /* <DEDUP_REMOVED lines=16> */
.L_x_1490:
[----:B------:R-:W-:-:S04]  /*8db0*/  SHF.R.U32.HI R4, RZ, 0x18, R4 ;  /* 0x00000018ff047819 */ /* 0x000fc80000011604 */
[----:B------:R-:W-:-:S04]  /*8dc0*/  LOP3.LUT R5, R5, 0x80, R4, 0xf8, !PT ;  /* 0x0000008005057812 */ /* 0x000fc800078ef804 */
[----:B------:R-:W-:-:S07]  /*8dd0*/  PRMT R0, R5, 0x7610, R0 ;  /* 0x0000761005007816 */ /* 0x000fce0000000000 */
.L_x_1489:
[----:B------:R-:W-:Y:S05]  /*8de0*/  BSYNC.RECONVERGENT B0 ;  /* 0x0000000000007941 */ /* 0x000fea0003800200 */
.L_x_1488:
[----:B------:R0:W-:Y:S01]  /*8df0*/  STG.E.U8 desc[UR36][R2.64], R0 ;  /* 0x0000000002007986 */ /* 0x0001e2000c101124 */
[----:B------:R-:W-:Y:S05]  /*8e00*/  BRA `(.L_x_1474) ;  /* 0x0000000400987947 */ /* 0x000fea0003800000 */
.L_x_1482:
        /* <DEDUP_REMOVED lines=21> */
.L_x_1492:
[----:B------:R-:W0:Y:S02]  /*8f60*/  F2I.U64.TRUNC R4, R4 ;  /* 0x0000000400047311 */ /* 0x000e24000020d800 */
[----:B0-----:R0:W-:Y:S01]  /*8f70*/  STG.E.64 desc[UR36][R2.64], R4 ;  /* 0x0000000402007986 */ /* 0x0011e2000c101b24 */
[----:B------:R-:W-:Y:S05]  /*8f80*/  BRA `(.L_x_1474) ;  /* 0x0000000400387947 */ /* 0x000fea0003800000 */
.L_x_1491:
[----:B------:R-:W0:Y:S02]  /*8f90*/  F2I.FTZ.U32.TRUNC.NTZ R5, R4 ;  /* 0x0000000400057305 */ /* 0x000e24000021f000 */
[----:B0-----:R0:W-:Y:S01]  /*8fa0*/  STG.E desc[UR36][R2.64], R5 ;  /* 0x0000000502007986 */ /* 0x0011e2000c101924 */
[----:B------:R-:W-:Y:S05]  /*8fb0*/  BRA `(.L_x_1474) ;  /* 0x00000004002c7947 */ /* 0x000fea0003800000 */
.L_x_1481:
        /* <DEDUP_REMOVED lines=10> */
.L_x_1494:
[----:B------:R-:W-:Y:S01]  /*9060*/  FMUL.FTZ R4, R4, 1 ;  /* 0x3f80000004047820 */ /* 0x000fe20000410000 */
[----:B------:R-:W-:-:S05]  /*9070*/  CS2R R6, SRZ ;  /* 0x0000000000067805 */ /* 0x000fca000001ff00 */
[----:B------:R-:W0:Y:S02]  /*9080*/  F2F.F64.F32 R4, R4 ;  /* 0x0000000400047310 */ /* 0x000e240000201800 */
[----:B0-----:R4:W-:Y:S01]  /*9090*/  STG.E.128 desc[UR36][R2.64], R4 ;  /* 0x0000000402007986 */ /* 0x0019e2000c101d24 */
[----:B------:R-:W-:Y:S05]  /*90a0*/  BRA `(.L_x_1474) ;  /* 0x0000000000f07947 */ /* 0x000fea0003800000 */
.L_x_1493:
[----:B------:R-:W-:-:S09]  /*90b0*/  UISETP.NE.AND UP0, UPT, UR4, 0xf, UPT ;  /* 0x0000000f0400788c */ /* 0x000fd2000bf05270 */
[----:B------:R-:W-:Y:S05]  /*90c0*/  BRA.U !UP0, `(.L_x_1495) ;  /* 0x0000000108e07547 */ /* 0x000fea000b800000 */
[----:B------:R-:W-:-:S09]  /*90d0*/  UISETP.NE.AND UP0, UPT, UR4, 0x17, UPT ;  /* 0x000000170400788c */ /* 0x000fd2000bf05270 */
[----:B------:R-:W-:Y:S05]  /*90e0*/  BRA.U !UP0, `(.L_x_1496) ;  /* 0x00000001088c7547 */ /* 0x000fea000b800000 */
[----:B------:R-:W-:-:S09]  /*90f0*/  UISETP.NE.AND UP0, UPT, UR4, 0x18, UPT ;  /* 0x000000180400788c */ /* 0x000fd2000bf05270 */
[----:B------:R-:W-:Y:S05]  /*9100*/  BRA.U !UP0, `(.L_x_1497) ;  /* 0x0000000108447547 */ /* 0x000fea000b800000 */
.L_x_1473:
        /* <DEDUP_REMOVED lines=16> */
.L_x_1498:
[----:B------:R-:W-:Y:S05]  /*9210*/  BRA `(.L_x_1474) ;  /* 0x0000000000947947 */ /* 0x000fea0003800000 */
.L_x_1497:
        /* <DEDUP_REMOVED lines=12> */
.L_x_1500:
[----:B------:R-:W-:Y:S05]  /*92e0*/  BSYNC.RECONVERGENT B0 ;  /* 0x0000000000007941 */ /* 0x000fea0003800200 */
.L_x_1499:
[----:B------:R-:W-:-:S05]  /*92f0*/  LOP3.LUT R5, R0, 0x80, R7, 0xf8, !PT ;  /* 0x0000008000057812 */ /* 0x000fca00078ef807 */
[----:B------:R2:W-:Y:S01]  /*9300*/  STG.E.U8 desc[UR36][R2.64], R5 ;  /* 0x0000000502007986 */ /* 0x0005e2000c101124 */
[----:B------:R-:W-:Y:S05]  /*9310*/  BRA `(.L_x_1474) ;  /* 0x0000000000547947 */ /* 0x000fea0003800000 */
.L_x_1496:
        /* <DEDUP_REMOVED lines=11> */
.L_x_1502:
[----:B------:R-:W-:Y:S01]  /*93d0*/  HFMA2 R0, -RZ, RZ, 0, 7.569789886474609375e-06 ;  /* 0x0000007fff007431 */ /* 0x000fe200000001ff */
[----:B------:R-:W-:-:S04]  /*93e0*/  ISETP.GT.U32.AND P0, PT, R6, 0x7f800000, PT ;  /* 0x7f8000000600780c */ /* 0x000fc80003f04070 */
[----:B------:R-:W-:-:S09]  /*93f0*/  SEL R0, R0, 0x7c, P0 ;  /* 0x0000007c00007807 */ /* 0x000fd20000000000 */
.L_x_1503:
[----:B------:R-:W-:Y:S05]  /*9400*/  BSYNC.RECONVERGENT B0 ;  /* 0x0000000000007941 */ /* 0x000fea0003800200 */
.L_x_1501:
[----:B------:R-:W-:-:S04]  /*9410*/  SHF.R.U32.HI R5, RZ, 0x18, R4 ;  /* 0x00000018ff057819 */ /* 0x000fc80000011604 */
[----:B------:R-:W-:-:S05]  /*9420*/  LOP3.LUT R5, R0, 0x80, R5, 0xf8, !PT ;  /* 0x0000008000057812 */ /* 0x000fca00078ef805 */
[----:B------:R1:W-:Y:S01]  /*9430*/  STG.E.U8 desc[UR36][R2.64], R5 ;  /* 0x0000000502007986 */ /* 0x0003e2000c101124 */
[----:B------:R-:W-:Y:S05]  /*9440*/  BRA `(.L_x_1474) ;  /* 0x0000000000087947 */ /* 0x000fea0003800000 */
.L_x_1495:
[----:B------:R-:W-:-:S05]  /*9450*/  F2FP.BF16.F32.PACK_AB R4, RZ, R4 ;  /* 0x00000004ff04723e */ /* 0x000fca00000010ff */
[----:B------:R0:W-:Y:S02]  /*9460*/  STG.E.U16 desc[UR36][R2.64], R4 ;  /* 0x0000000402007986 */ /* 0x0001e4000c101524 */
.L_x_1474:
[----:B------:R-:W-:-:S07]  /*9470*/  VIADD R17, R17, 0x80 ;  /* 0x0000008011117836 */ /* 0x000fce0000000000 */
.L_x_1439:
[----:B------:R-:W-:Y:S05]  /*9480*/  BSYNC.RECONVERGENT B7 ;  /* 0x0000000000077941 */ /* 0x000fea0003800200 */
.L_x_1438:
[----:B------:R-:W5:Y:S02]  /*9490*/  LDCU UR4, c[0x0][0x380] ;  /* 0x00007000ff0477ac */ /* 0x000f640008000800 */
[----:B-----5:R-:W-:-:S13]  /*94a0*/  ISETP.GE.AND P0, PT, R17, UR4, PT ;  /* 0x0000000411007c0c */ /* 0x020fda000bf06270 */
[----:B------:R-:W-:Y:S05]  /*94b0*/  @P0 EXIT ;  /* 0x000000000000094d */ /* 0x000fea0003800000 */
[----:B------:R-:W5:Y:S01]  /*94c0*/  LDCU UR4, c[0x0][0x388] ;  /* 0x00007100ff0477ac */ /* 0x000f620008000800 */
[----:B0--34-:R-:W-:Y:S01]  /*94d0*/  MOV R0, RZ ;  /* 0x000000ff00007202 */ /* 0x019fe20000000f00 */
[----:B------:R-:W-:Y:S01]  /*94e0*/  IMAD.MOV.U32 R16, RZ, RZ, RZ ;  /* 0x000000ffff107224 */ /* 0x000fe200078e00ff */
[----:B-----5:R-:W-:-:S09]  /*94f0*/  UISETP.NE.AND UP0, UPT, UR4, URZ, UPT ;  /* 0x000000ff0400728c */ /* 0x020fd2000bf05270 */
[----:B------:R-:W-:Y:S05]  /*9500*/  BRA.U !UP0, `(.L_x_1504) ;  /* 0x0000001108a87547 */ /* 0x000fea000b800000 */
[----:B------:R-:W1:Y:S01]  /*9510*/  LDCU.64 UR4, c[0x0][0x390] ;  /* 0x00007200ff0477ac */ /* 0x000e620008000a00 */
[----:B------:R-:W-:Y:S01]  /*9520*/  HFMA2 R16, -RZ, RZ, 0, 0 ;  /* 0x00000000ff107431 */ /* 0x000fe200000001ff */
[----:B------:R-:W0:Y:S01]  /*9530*/  LDCU UR6, c[0x0][0x38c] ;  /* 0x00007180ff0677ac */ /* 0x000e220008000800 */
[----:B------:R-:W3:Y:S01]  /*9540*/  LDCU.64 UR8, c[0x0][0x4b8] ;  /* 0x00009700ff0877ac */ /* 0x000ee20008000a00 */
[----:B------:R-:W-:Y:S02]  /*9550*/  UISETP.NE.AND UP0, UPT, UR40, URZ, UPT ;  /* 0x000000ff2800728c */ /* 0x000fe4000bf05270 */
        /* <DEDUP_REMOVED lines=293> */
.L_x_1504:
[----:B------:R-:W1:Y:S01]  /*a7b0*/  LDCU.128 UR8, c[0x0][0x580] ;  /* 0x0000b000ff0877ac */ /* 0x000e620008000c00 */
[----:B------:R-:W-:Y:S01]  /*a7c0*/  BSSY.RECONVERGENT B6, `(.L_x_1505) ;  /* 0x00000e7000067945 */ /* 0x000fe20003800200 */
[----:B------:R-:W-:-:S04]  /*a7d0*/  UPRMT UR4, UR41, 0x9910, URZ ;  /* 0x0000991029047896 */ /* 0x000fc800080000ff */
[----:B------:R-:W-:Y:S01]  /*a7e0*/  UISETP.GT.AND UP0, UPT, UR4, 0x9, UPT ;  /* 0x000000090400788c */ /* 0x000fe2000bf04270 */
[----:B-12---:R-:W-:Y:S02]  /*a7f0*/  IADD3 R2, P1, PT, R0, UR10, RZ ;  /* 0x0000000a00027c10 */ /* 0x006fe4000ff3e0ff */
        /* <DEDUP_REMOVED lines=13> */
[----:B--2---:R2:W3:Y:S01]  /*a8d0*/  I2F.S16 R0, R2 ;  /* 0x0000000200007306 */ /* 0x0044e20000101400 */
[----:B------:R-:W-:Y:S05]  /*a8e0*/  BRA `(.L_x_1511) ;  /* 0x0000000c00507947 */ /* 0x000fea0003800000 */
.L_x_1509:
[----:B------:R-:W2:Y:S02]  /*a8f0*/  LDG.E.U8 R0, desc[UR36][R2.64] ;  /* 0x0000002402007981 */ /* 0x000ea4000c1e1100 */
[----:B--2---:R-:W-:Y:S01]  /*a900*/  I2FP.F32.U32 R0, R0 ;  /* 0x0000000000007245 */ /* 0x004fe20000201000 */
[----:B------:R-:W-:Y:S06]  /*a910*/  BRA `(.L_x_1511) ;  /* 0x0000000c00447947 */ /* 0x000fec0003800000 */
.L_x_1508:
[----:B------:R-:W-:-:S09]  /*a920*/  UISETP.NE.AND UP0, UPT, UR4, 0x2, UPT ;  /* 0x000000020400788c */ /* 0x000fd2000bf05270 */
[----:B------:R-:W-:Y:S05]  /*a930*/  BRA.U !UP0, `(.L_x_1512) ;  /* 0x0000000108287547 */ /* 0x000fea000b800000 */
[----:B------:R-:W-:-:S09]  /*a940*/  UISETP.NE.AND UP0, UPT, UR4, 0x3, UPT ;  /* 0x000000030400788c */ /* 0x000fd2000bf05270 */
[----:B------:R-:W-:Y:S05]  /*a950*/  BRA.U !UP0, `(.L_x_1513) ;  /* 0x0000000108147547 */ /* 0x000fea000b800000 */
[----:B------:R-:W-:-:S09]  /*a960*/  UISETP.NE.AND UP0, UPT, UR4, 0x4, UPT ;  /* 0x000000040400788c */ /* 0x000fd2000bf05270 */
[----:B------:R-:W-:Y:S05]  /*a970*/  BRA.U UP0, `(.L_x_1510) ;  /* 0x0000000900d07547 */ /* 0x000fea000b800000 */
[----:B------:R-:W2:Y:S02]  /*a980*/  LDG.E.64 R2, desc[UR36][R2.64] ;  /* 0x0000002402027981 */ /* 0x000ea4000c1e1b00 */
[----:B--2---:R4:W0:Y:S02]  /*a990*/  I2F.S64 R0, R2 ;  /* 0x0000000200007312 */ /* 0x0048240000301400 */
[----:B0---4-:R-:W-:Y:S05]  /*a9a0*/  BRA `(.L_x_1511) ;  /* 0x0000000c00207947 */ /* 0x011fea0003800000 */
.L_x_1513:
[----:B------:R-:W2:Y:S02]  /*a9b0*/  LDG.E R0, desc[UR36][R2.64] ;  /* 0x0000002402007981 */ /* 0x000ea4000c1e1900 */
[----:B--2---:R-:W-:Y:S01]  /*a9c0*/  I2FP.F32.S32 R0, R0 ;  /* 0x0000000000007245 */ /* 0x004fe20000201400 */
[----:B------:R-:W-:Y:S06]  /*a9d0*/  BRA `(.L_x_1511) ;  /* 0x0000000c00147947 */ /* 0x000fec0003800000 */
.L_x_1512:
[----:B------:R-:W2:Y:S02]  /*a9e0*/  LDG.E.U16 R0, desc[UR36][R2.64] ;  /* 0x0000002402007981 */ /* 0x000ea4000c1e1500 */
[----:B--2---:R-:W4:Y:S01]  /*a9f0*/  I2F.S16 R0, R0 ;  /* 0x0000000000007306 */ /* 0x004f220000101400 */
[----:B------:R-:W-:Y:S05]  /*aa00*/  BRA `(.L_x_1511) ;  /* 0x0000000c00087947 */ /* 0x000fea0003800000 */
.L_x_1507:
        /* <DEDUP_REMOVED lines=8> */
.L_x_1515:
[----:B------:R-:W2:Y:S02]  /*aa90*/  LDG.E.U16 R0, desc[UR36][R2.64] ;  /* 0x0000002402007981 */ /* 0x000ea4000c1e1500 */
[----:B--2---:R-:W-:Y:S01]  /*aaa0*/  HADD2.F32 R0, -RZ, R0.H0_H0 ;  /* 0x20000000ff007230 */ /* 0x004fe20000004100 */
[----:B------:R-:W-:Y:S06]  /*aab0*/  BRA `(.L_x_1511) ;  /* 0x0000000800dc7947 */ /* 0x000fec0003800000 */
.L_x_1514:
        /* <DEDUP_REMOVED lines=8> */
.L_x_1517:
[----:B------:R-:W2:Y:S02]  /*ab40*/  LDG.E.U16 R0, desc[UR36][R2.64] ;  /* 0x0000002402007981 */ /* 0x000ea4000c1e1500 */
[----:B--2---:R-:W-:Y:S01]  /*ab50*/  HADD2.F32 R0, -RZ, R0.H0_H0 ;  /* 0x20000000ff007230 */ /* 0x004fe20000004100 */
[----:B------:R-:W-:Y:S06]  /*ab60*/  BRA `(.L_x_1511) ;  /* 0x0000000800b07947 */ /* 0x000fec0003800000 */
.L_x_1516:
        /* <DEDUP_REMOVED lines=11> */
.L_x_1506:
        /* <DEDUP_REMOVED lines=12> */
.L_x_1520:
        /* <DEDUP_REMOVED lines=11> */
.L_x_1519:
        /* <DEDUP_REMOVED lines=25> */
.L_x_1522:
        /* <DEDUP_REMOVED lines=12> */
.L_x_1521:
[----:B------:R-:W2:Y:S02]  /*afe0*/  LDG.E.U16 R0, desc[UR36][R2.64] ;  /* 0x0000002402007981 */ /* 0x000ea4000c1e1500 */
[----:B--2---:R-:W-:Y:S01]  /*aff0*/  IMAD.U32 R0, R0, 0x10000, RZ ;  /* 0x0001000000007824 */ /* 0x004fe200078e00ff */
[----:B------:R-:W-:Y:S06]  /*b000*/  BRA `(.L_x_1511) ;  /* 0x0000000400887947 */ /* 0x000fec0003800000 */
.L_x_1518:
        /* <DEDUP_REMOVED lines=11> */
.L_x_1525:
        /* <DEDUP_REMOVED lines=20> */
.L_x_1527:
[----:B------:R-:W-:Y:S05]  /*b200*/  BSYNC.RECONVERGENT B0 ;  /* 0x0000000000007941 */ /* 0x000fea0003800200 */
.L_x_1526:
[----:B------:R-:W-:Y:S02]  /*b210*/  SHF.L.U32 R0, R0, 0x14, RZ ;  /* 0x0000001400007819 */ /* 0x000fe400000006ff */
[----:B------:R-:W-:-:S04]  /*b220*/  LEA R2, R2, 0x3b800000, 0x17 ;  /* 0x3b80000002027811 */ /* 0x000fc800078eb8ff */
[----:B------:R-:W-:Y:S01]  /*b230*/  LOP3.LUT R0, R2, R0, R7, 0xfe, !PT ;  /* 0x0000000002007212 */ /* 0x000fe200078efe07 */
[----:B------:R-:W-:Y:S06]  /*b240*/  BRA `(.L_x_1511) ;  /* 0x0000000000f87947 */ /* 0x000fec0003800000 */
.L_x_1524:
        /* <DEDUP_REMOVED lines=20> */
.L_x_1529:
[----:B------:R-:W-:Y:S05]  /*b390*/  BSYNC.RECONVERGENT B0 ;  /* 0x0000000000007941 */ /* 0x000fea0003800200 */
.L_x_1528:
[----:B------:R-:W-:Y:S01]  /*b3a0*/  IMAD.SHL.U32 R0, R0, 0x200000, RZ ;  /* 0x0020000000007824 */ /* 0x000fe200078e00ff */
[----:B------:R-:W-:-:S04]  /*b3b0*/  LEA R2, R2, 0x37800000, 0x17 ;  /* 0x3780000002027811 */ /* 0x000fc800078eb8ff */
[----:B------:R-:W-:Y:S01]  /*b3c0*/  LOP3.LUT R0, R2, R0, R7, 0xfe, !PT ;  /* 0x0000000002007212 */ /* 0x000fe200078efe07 */
[----:B------:R-:W-:Y:S06]  /*b3d0*/  BRA `(.L_x_1511) ;  /* 0x0000000000947947 */ /* 0x000fec0003800000 */
.L_x_1523:
[----:B------:R-:W-:-:S09]  /*b3e0*/  UISETP.NE.AND UP0, UPT, UR4, 0x1c, UPT ;  /* 0x0000001c0400788c */ /* 0x000fd2000bf05270 */
[----:B------:R-:W-:Y:S05]  /*b3f0*/  BRA.U !UP0, `(.L_x_1530) ;  /* 0x0000000108847547 */ /* 0x000fea000b800000 */
[----:B------:R-:W-:-:S09]  /*b400*/  UISETP.NE.AND UP0, UPT, UR4, 0x1d, UPT ;  /* 0x0000001d0400788c */ /* 0x000fd2000bf05270 */
[----:B------:R-:W-:Y:S05]  /*b410*/  BRA.U !UP0, `(.L_x_1531) ;  /* 0x0000000108707547 */ /* 0x000fea000b800000 */
[----:B------:R-:W-:-:S09]  /*b420*/  UISETP.NE.AND UP0, UPT, UR4, 0x2c, UPT ;  /* 0x0000002c0400788c */ /* 0x000fd2000bf05270 */
[----:B------:R-:W-:Y:S05]  /*b430*/  BRA.U UP0, `(.L_x_1510) ;  /* 0x0000000100207547 */ /* 0x000fea000b800000 */
[----:B------:R-:W2:Y:S01]  /*b440*/  LDG.E.U8 R2, desc[UR36][R2.64] ;  /* 0x0000002402027981 */ /* 0x000ea2000c1e1100 */
[----:B------:R-:W-:Y:S01]  /*b450*/  HFMA2 R0, -RZ, RZ, 3.814697265625e-06, 0 ;  /* 0x00400000ff007431 */ /* 0x000fe200000001ff */
[----:B--2---:R-:W-:-:S13]  /*b460*/  ISETP.NE.AND P0, PT, R2, RZ, PT ;  /* 0x000000ff0200720c */ /* 0x004fda0003f05270 */
[----:B------:R-:W-:Y:S05]  /*b470*/  @!P0 BRA `(.L_x_1511) ;  /* 0x00000000006c8947 */ /* 0x000fea0003800000 */
[----:B------:R-:W-:-:S13]  /*b480*/  ISETP.NE.AND P0, PT, R2, 0xff, PT ;  /* 0x000000ff0200780c */ /* 0x000fda0003f05270 */
[----:B------:R-:W-:Y:S01]  /*b490*/  @!P0 IMAD.MOV.U32 R0, RZ, RZ, 0x7f800001 ;  /* 0x7f800001ff008424 */ /* 0x000fe200078e00ff */
[----:B------:R-:W-:Y:S01]  /*b4a0*/  @P0 SHF.L.U32 R0, R2, 0x17, RZ ;  /* 0x0000001702000819 */ /* 0x000fe200000006ff */
[----:B------:R-:W-:Y:S06]  /*b4b0*/  BRA `(.L_x_1511) ;  /* 0x00000000005c7947 */ /* 0x000fec0003800000 */
.L_x_1510:
        /* <DEDUP_REMOVED lines=16> */
.L_x_1532:
[----:B------:R-:W-:Y:S01]  /*b5c0*/  MOV R0, RZ ;  /* 0x000000ff00007202 */ /* 0x000fe20000000f00 */
[----:B------:R-:W-:Y:S06]  /*b5d0*/  BRA `(.L_x_1511) ;  /* 0x0000000000147947 */ /* 0x000fec0003800000 */
.L_x_1531:
[----:B------:R-:W2:Y:S02]  /*b5e0*/  LDG.E.64 R2, desc[UR36][R2.64] ;  /* 0x0000002402027981 */ /* 0x000ea4000c1e1b00 */
[----:B--2---:R0:W1:Y:S02]  /*b5f0*/  I2F.U64 R0, R2 ;  /* 0x0000000200007312 */ /* 0x0040640000301000 */
[----:B01----:R-:W-:Y:S05]  /*b600*/  BRA `(.L_x_1511) ;  /* 0x0000000000087947 */ /* 0x003fea0003800000 */
.L_x_1530:
[----:B------:R-:W2:Y:S02]  /*b610*/  LDG.E R0, desc[UR36][R2.64] ;  /* 0x0000002402007981 */ /* 0x000ea4000c1e1900 */
[----:B--2---:R-:W-:-:S07]  /*b620*/  I2FP.F32.U32 R0, R0 ;  /* 0x0000000000007245 */ /* 0x004fce0000201000 */
.L_x_1511:
[----:B------:R-:W-:Y:S05]  /*b630*/  BSYNC.RECONVERGENT B6 ;  /* 0x0000000000067941 */ /* 0x000fea0003800200 */
.L_x_1505:
[C---:B012345:R-:W-:Y:S01]  /*b640*/  FMUL.FTZ R2, |R0|.reuse, 1.4426950216293334961 ;  /* 0x3fb8aa3b00027820 */ /* 0x07ffe20000410200 */
[----:B------:R-:W-:Y:S02]  /*b650*/  IMAD.MOV.U32 R3, RZ, RZ, 0x42fc0000 ;  /* 0x42fc0000ff037424 */ /* 0x000fe400078e00ff */
[----:B------:R-:W-:Y:S01]  /*b660*/  FMUL.FTZ R6, R0, R0 ;  /* 0x0000000000067220 */ /* 0x000fe20000410000 */
[----:B------:R-:W-:Y:S01]  /*b670*/  IMAD.MOV.U32 R5, RZ, RZ, 0x363d0ada ;  /* 0x363d0adaff057424 */ /* 0x000fe200078e00ff */
[----:B------:R-:W-:Y:S01]  /*b680*/  UPRMT UR4, UR42, 0x9910, URZ ;  /* 0x000099102a047896 */ /* 0x000fe200080000ff */
[----:B------:R-:W0:Y:S02]  /*b690*/  FRND.TRUNC R2, R2 ;  /* 0x0000000200027307 */ /* 0x000e24000020d000 */
        /* <DEDUP_REMOVED lines=31> */
[----:B0-----:R-:W-:Y:S01]  /*b890*/  STG.E.U8 desc[UR36][R16.64], R3 ;  /* 0x0000000310007986 */ /* 0x001fe2000c101124 */
[----:B------:R-:W-:Y:S05]  /*b8a0*/  EXIT ;  /* 0x000000000000794d */ /* 0x000fea0003800000 */
.L_x_1536:
[----:B------:R-:W0:Y:S02]  /*b8b0*/  F2I.S64.TRUNC R2, R2 ;  /* 0x0000000200027311 */ /* 0x000e24000020d900 */
[----:B0-----:R-:W-:-:S05]  /*b8c0*/  MOV R5, R2 ;  /* 0x0000000200057202 */ /* 0x001fca0000000f00 */
[----:B------:R-:W-:Y:S01]  /*b8d0*/  STG.E.U8 desc[UR36][R16.64], R5 ;  /* 0x0000000510007986 */ /* 0x000fe2000c101124 */
[----:B------:R-:W-:Y:S05]  /*b8e0*/  EXIT ;  /* 0x000000000000794d */ /* 0x000fea0003800000 */
.L_x_1535:
[----:B------:R-:W-:-:S09]  /*b8f0*/  UISETP.NE.AND UP0, UPT, UR4, 0x2, UPT ;  /* 0x000000020400788c */ /* 0x000fd2000bf05270 */
[----:B------:R-:W-:Y:S05]  /*b900*/  BRA.U !UP0, `(.L_x_1538) ;  /* 0x0000000108287547 */ /* 0x000fea000b800000 */
[----:B------:R-:W-:-:S09]  /*b910*/  UISETP.NE.AND UP0, UPT, UR4, 0x3, UPT ;  /* 0x000000030400788c */ /* 0x000fd2000bf05270 */
[----:B------:R-:W-:Y:S05]  /*b920*/  BRA.U !UP0, `(.L_x_1539) ;  /* 0x0000000108147547 */ /* 0x000fea000b800000 */
[----:B------:R-:W-:-:S09]  /*b930*/  UISETP.NE.AND UP0, UPT, UR4, 0x4, UPT ;  /* 0x000000040400788c */ /* 0x000fd2000bf05270 */
[----:B------:R-:W-:Y:S05]  /*b940*/  BRA.U UP0, `(.L_x_1537) ;  /* 0x0000000900387547 */ /* 0x000fea000b800000 */
[----:B------:R-:W0:Y:S02]  /*b950*/  F2I.S64.TRUNC R2, R2 ;  /* 0x0000000200027311 */ /* 0x000e24000020d900 */
[----:B0-----:R-:W-:Y:S01]  /*b960*/  STG.E.64 desc[UR36][R16.64], R2 ;  /* 0x0000000210007986 */ /* 0x001fe2000c101b24 */
[----:B------:R-:W-:Y:S05]  /*b970*/  EXIT ;  /* 0x000000000000794d */ /* 0x000fea0003800000 */
.L_x_1539:
[----:B------:R-:W0:Y:S02]  /*b980*/  F2I.FTZ.TRUNC.NTZ R3, R2 ;  /* 0x0000000200037305 */ /* 0x000e24000021f100 */
[----:B0-----:R-:W-:Y:S01]  /*b990*/  STG.E desc[UR36][R16.64], R3 ;  /* 0x0000000310007986 */ /* 0x001fe2000c101924 */
[----:B------:R-:W-:Y:S05]  /*b9a0*/  EXIT ;  /* 0x000000000000794d */ /* 0x000fea0003800000 */
.L_x_1538:
[----:B------:R-:W0:Y:S02]  /*b9b0*/  F2I.FTZ.TRUNC.NTZ R3, R2 ;  /* 0x0000000200037305 */ /* 0x000e24000021f100 */
[----:B0-----:R-:W-:Y:S01]  /*b9c0*/  STG.E.U16 desc[UR36][R16.64], R3 ;  /* 0x0000000310007986 */ /* 0x001fe2000c101524 */
[----:B------:R-:W-:Y:S05]  /*b9d0*/  EXIT ;  /* 0x000000000000794d */ /* 0x000fea0003800000 */
.L_x_1534:
[----:B------:R-:W-:-:S09]  /*b9e0*/  UISETP.GT.AND UP0, UPT, UR4, 0x6, UPT ;  /* 0x000000060400788c */ /* 0x000fd2000bf04270 */
[----:B------:R-:W-:Y:S05]  /*b9f0*/  BRA.U UP0, `(.L_x_1540) ;  /* 0x0000000100247547 */ /* 0x000fea000b800000 */
[----:B------:R-:W-:-:S09]  /*ba00*/  UISETP.NE.AND UP0, UPT, UR4, 0x5, UPT ;  /* 0x000000050400788c */ /* 0x000fd2000bf05270 */
[----:B------:R-:W-:Y:S05]  /*ba10*/  BRA.U !UP0, `(.L_x_1541) ;  /* 0x0000000108107547 */ /* 0x000fea000b800000 */
[----:B------:R-:W-:-:S09]  /*ba20*/  UISETP.NE.AND UP0, UPT, UR4, 0x6, UPT ;  /* 0x000000060400788c */ /* 0x000fd2000bf05270 */
[----:B------:R-:W-:Y:S05]  /*ba30*/  BRA.U UP0, `(.L_x_1537) ;  /* 0x0000000500fc7547 */ /* 0x000fea000b800000 */
[----:B------:R-:W-:Y:S01]  /*ba40*/  STG.E desc[UR36][R16.64], R2 ;  /* 0x0000000210007986 */ /* 0x000fe2000c101924 */
[----:B------:R-:W-:Y:S05]  /*ba50*/  EXIT ;  /* 0x000000000000794d */ /* 0x000fea0003800000 */
.L_x_1541:
[----:B------:R-:W-:-:S05]  /*ba60*/  F2FP.F16.F32.PACK_AB R2, RZ, R2 ;  /* 0x00000002ff02723e */ /* 0x000fca00000000ff */
[----:B------:R-:W-:Y:S01]  /*ba70*/  STG.E.U16 desc[UR36][R16.64], R2 ;  /* 0x0000000210007986 */ /* 0x000fe2000c101524 */
[----:B------:R-:W-:Y:S05]  /*ba80*/  EXIT ;  /* 0x000000000000794d */ /* 0x000fea0003800000 */
.L_x_1540:
[----:B------:R-:W-:-:S09]  /*ba90*/  UISETP.NE.AND UP0, UPT, UR4, 0x7, UPT ;  /* 0x000000070400788c */ /* 0x000fd2000bf05270 */
[----:B------:R-:W-:Y:S05]  /*baa0*/  BRA.U !UP0, `(.L_x_1542) ;  /* 0x00000001082c7547 */ /* 0x000fea000b800000 */
[----:B------:R-:W-:-:S09]  /*bab0*/  UISETP.NE.AND UP0, UPT, UR4, 0x8, UPT ;  /* 0x000000080400788c */ /* 0x000fd2000bf05270 */
[----:B------:R-:W-:Y:S05]  /*bac0*/  BRA.U !UP0, `(.L_x_1543) ;  /* 0x0000000108147547 */ /* 0x000fea000b800000 */
[----:B------:R-:W-:-:S09]  /*bad0*/  UISETP.NE.AND UP0, UPT, UR4, 0x9, UPT ;  /* 0x000000090400788c */ /* 0x000fd2000bf05270 */
[----:B------:R-:W-:Y:S05]  /*bae0*/  BRA.U UP0, `(.L_x_1537) ;  /* 0x0000000500d07547 */ /* 0x000fea000b800000 */
[----:B------:R-:W-:-:S05]  /*baf0*/  IMAD.MOV.U32 R3, RZ, RZ, RZ ;  /* 0x000000ffff037224 */ /* 0x000fca00078e00ff */
[----:B------:R-:W-:Y:S01]  /*bb00*/  STG.E.64 desc[UR36][R16.64], R2 ;  /* 0x0000000210007986 */ /* 0x000fe2000c101b24 */
[----:B------:R-:W-:Y:S05]  /*bb10*/  EXIT ;  /* 0x000000000000794d */ /* 0x000fea0003800000 */
.L_x_1543:
[----:B------:R-:W-:-:S04]  /*bb20*/  F2FP.F16.F32.PACK_AB R3, RZ, R2 ;  /* 0x00000002ff03723e */ /* 0x000fc800000000ff */
[----:B------:R-:W-:-:S05]  /*bb30*/  PRMT R3, R3, 0x5410, RZ ;  /* 0x0000541003037816 */ /* 0x000fca00000000ff */
[----:B------:R-:W-:Y:S01]  /*bb40*/  STG.E desc[UR36][R16.64], R3 ;  /* 0x0000000310007986 */ /* 0x000fe2000c101924 */
[----:B------:R-:W-:Y:S05]  /*bb50*/  EXIT ;  /* 0x000000000000794d */ /* 0x000fea0003800000 */
.L_x_1542:
[----:B------:R-:W-:-:S06]  /*bb60*/  FMUL.FTZ R2, R2, 1 ;  /* 0x3f80000002027820 */ /* 0x000fcc0000410000 */
[----:B------:R-:W0:Y:S02]  /*bb70*/  F2F.F64.F32 R2, R2 ;  /* 0x0000000200027310 */ /* 0x000e240000201800 */
[----:B0-----:R-:W-:Y:S01]  /*bb80*/  STG.E.64 desc[UR36][R16.64], R2 ;  /* 0x0000000210007986 */ /* 0x001fe2000c101b24 */
[----:B------:R-:W-:Y:S05]  /*bb90*/  EXIT ;  /* 0x000000000000794d */ /* 0x000fea0003800000 */
.L_x_1533:
        /* <DEDUP_REMOVED lines=11> */
[----:B0-----:R-:W-:Y:S01]  /*bc50*/  STG.E.U16 desc[UR36][R16.64], R3 ;  /* 0x0000000310007986 */ /* 0x001fe2000c101524 */
[----:B------:R-:W-:Y:S05]  /*bc60*/  EXIT ;  /* 0x000000000000794d */ /* 0x000fea0003800000 */
.L_x_1547:
        /* <DEDUP_REMOVED lines=16> */
.L_x_1550:
[----:B------:R-:W-:-:S04]  /*bd70*/  SHF.R.U32.HI R2, RZ, 0x18, R2 ;  /* 0x00000018ff027819 */ /* 0x000fc80000011602 */
[----:B------:R-:W-:-:S04]  /*bd80*/  LOP3.LUT R2, R3, 0x80, R2, 0xf8, !PT ;  /* 0x0000008003027812 */ /* 0x000fc800078ef802 */
[----:B------:R-:W-:-:S07]  /*bd90*/  PRMT R8, R2, 0x7610, R8 ;  /* 0x0000761002087816 */ /* 0x000fce0000000008 */
.L_x_1549:
[----:B------:R-:W-:Y:S05]  /*bda0*/  BSYNC.RECONVERGENT B0 ;  /* 0x0000000000007941 */ /* 0x000fea0003800200 */
.L_x_1548:
[----:B------:R-:W-:Y:S01]  /*bdb0*/  STG.E.U8 desc[UR36][R16.64], R8 ;  /* 0x0000000810007986 */ /* 0x000fe2000c101124 */
[----:B------:R-:W-:Y:S05]  /*bdc0*/  EXIT ;  /* 0x000000000000794d */ /* 0x000fea0003800000 */
.L_x_1546:
        /* <DEDUP_REMOVED lines=16> */
.L_x_1553:
[----:B------:R-:W-:-:S04]  /*bed0*/  SHF.R.U32.HI R2, RZ, 0x18, R2 ;  /* 0x00000018ff027819 */ /* 0x000fc80000011602 */
[----:B------:R-:W-:-:S04]  /*bee0*/  LOP3.LUT R3, R3, 0x80, R2, 0xf8, !PT ;  /* 0x0000008003037812 */ /* 0x000fc800078ef802 */
[----:B------:R-:W-:-:S07]  /*bef0*/  PRMT R8, R3, 0x7610, R8 ;  /* 0x0000761003087816 */ /* 0x000fce0000000008 */
.L_x_1552:
[----:B------:R-:W-:Y:S05]  /*bf00*/  BSYNC.RECONVERGENT B0 ;  /* 0x0000000000007941 */ /* 0x000fea0003800200 */
.L_x_1551:
[----:B------:R-:W-:Y:S01]  /*bf10*/  STG.E.U8 desc[UR36][R16.64], R8 ;  /* 0x0000000810007986 */ /* 0x000fe2000c101124 */
[----:B------:R-:W-:Y:S05]  /*bf20*/  EXIT ;  /* 0x000000000000794d */ /* 0x000fea0003800000 */
.L_x_1545:
        /* <DEDUP_REMOVED lines=21> */
.L_x_1555:
[----:B------:R-:W0:Y:S02]  /*c080*/  F2I.U64.TRUNC R2, R2 ;  /* 0x0000000200027311 */ /* 0x000e24000020d800 */
[----:B0-----:R-:W-:Y:S01]  /*c090*/  STG.E.64 desc[UR36][R16.64], R2 ;  /* 0x0000000210007986 */ /* 0x001fe2000c101b24 */
[----:B------:R-:W-:Y:S05]  /*c0a0*/  EXIT ;  /* 0x000000000000794d */ /* 0x000fea0003800000 */
.L_x_1554:
[----:B------:R-:W0:Y:S02]  /*c0b0*/  F2I.FTZ.U32.TRUNC.NTZ R3, R2 ;  /* 0x0000000200037305 */ /* 0x000e24000021f000 */
[----:B0-----:R-:W-:Y:S01]  /*c0c0*/  STG.E desc[UR36][R16.64], R3 ;  /* 0x0000000310007986 */ /* 0x001fe2000c101924 */
[----:B------:R-:W-:Y:S05]  /*c0d0*/  EXIT ;  /* 0x000000000000794d */ /* 0x000fea0003800000 */
.L_x_1544:
        /* <DEDUP_REMOVED lines=8> */
[----:B------:R-:W-:Y:S01]  /*c160*/  STG.E.U8 desc[UR36][R16.64], R3 ;  /* 0x0000000310007986 */ /* 0x000fe2000c101124 */
[----:B------:R-:W-:Y:S05]  /*c170*/  EXIT ;  /* 0x000000000000794d */ /* 0x000fea0003800000 */
.L_x_1557:
[----:B------:R-:W-:Y:S01]  /*c180*/  FMUL.FTZ R4, R2, 1 ;  /* 0x3f80000002047820 */ /* 0x000fe20000410000 */
[----:B------:R-:W-:-:S05]  /*c190*/  CS2R R6, SRZ ;  /* 0x0000000000067805 */ /* 0x000fca000001ff00 */
[----:B------:R-:W0:Y:S02]  /*c1a0*/  F2F.F64.F32 R4, R4 ;  /* 0x0000000400047310 */ /* 0x000e240000201800 */
[----:B0-----:R-:W-:Y:S01]  /*c1b0*/  STG.E.128 desc[UR36][R16.64], R4 ;  /* 0x0000000410007986 */ /* 0x001fe2000c101d24 */
[----:B------:R-:W-:Y:S05]  /*c1c0*/  EXIT ;  /* 0x000000000000794d */ /* 0x000fea0003800000 */
.L_x_1556:
[----:B------:R-:W-:-:S09]  /*c1d0*/  UISETP.NE.AND UP0, UPT, UR4, 0xf, UPT ;  /* 0x0000000f0400788c */ /* 0x000fd2000bf05270 */
[----:B------:R-:W-:Y:S05]  /*c1e0*/  BRA.U !UP0, `(.L_x_1558) ;  /* 0x0000000108e07547 */ /* 0x000fea000b800000 */
[----:B------:R-:W-:-:S09]  /*c1f0*/  UISETP.NE.AND UP0, UPT, UR4, 0x17, UPT ;  /* 0x000000170400788c */ /* 0x000fd2000bf05270 */
[----:B------:R-:W-:Y:S05]  /*c200*/  BRA.U !UP0, `(.L_x_1559) ;  /* 0x00000001088c7547 */ /* 0x000fea000b800000 */
[----:B------:R-:W-:-:S09]  /*c210*/  UISETP.NE.AND UP0, UPT, UR4, 0x18, UPT ;  /* 0x000000180400788c */ /* 0x000fd2000bf05270 */
[----:B------:R-:W-:Y:S05]  /*c220*/  BRA.U !UP0, `(.L_x_1560) ;  /* 0x0000000108447547 */ /* 0x000fea000b800000 */
.L_x_1537:
        /* <DEDUP_REMOVED lines=16> */
.L_x_1561:
[----:B------:R-:W-:Y:S05]  /*c330*/  EXIT ;  /* 0x000000000000794d */ /* 0x000fea0003800000 */
.L_x_1560:
        /* <DEDUP_REMOVED lines=12> */
.L_x_1563:
[----:B------:R-:W-:Y:S05]  /*c400*/  BSYNC.RECONVERGENT B0 ;  /* 0x0000000000007941 */ /* 0x000fea0003800200 */
.L_x_1562:
[----:B------:R-:W-:-:S05]  /*c410*/  LOP3.LUT R3, R0, 0x80, R5, 0xf8, !PT ;  /* 0x0000008000037812 */ /* 0x000fca00078ef805 */
[----:B------:R-:W-:Y:S01]  /*c420*/  STG.E.U8 desc[UR36][R16.64], R3 ;  /* 0x0000000310007986 */ /* 0x000fe2000c101124 */
[----:B------:R-:W-:Y:S05]  /*c430*/  EXIT ;  /* 0x000000000000794d */ /* 0x000fea0003800000 */
.L_x_1559:
        /* <DEDUP_REMOVED lines=11> */
.L_x_1565:
[----:B------:R-:W-:Y:S01]  /*c4f0*/  HFMA2 R0, -RZ, RZ, 0, 7.569789886474609375e-06 ;  /* 0x0000007fff007431 */ /* 0x000fe200000001ff */
[----:B------:R-:W-:-:S04]  /*c500*/  ISETP.GT.U32.AND P0, PT, R4, 0x7f800000, PT ;  /* 0x7f8000000400780c */ /* 0x000fc80003f04070 */
[----:B------:R-:W-:-:S09]  /*c510*/  SEL R0, R0, 0x7c, P0 ;  /* 0x0000007c00007807 */ /* 0x000fd20000000000 */
.L_x_1566:
[----:B------:R-:W-:Y:S05]  /*c520*/  BSYNC.RECONVERGENT B0 ;  /* 0x0000000000007941 */ /* 0x000fea0003800200 */
.L_x_1564:
[----:B------:R-:W-:-:S04]  /*c530*/  SHF.R.U32.HI R3, RZ, 0x18, R2 ;  /* 0x00000018ff037819 */ /* 0x000fc80000011602 */
[----:B------:R-:W-:-:S05]  /*c540*/  LOP3.LUT R3, R0, 0x80, R3, 0xf8, !PT ;  /* 0x0000008000037812 */ /* 0x000fca00078ef803 */
[----:B------:R-:W-:Y:S01]  /*c550*/  STG.E.U8 desc[UR36][R16.64], R3 ;  /* 0x0000000310007986 */ /* 0x000fe2000c101124 */
[----:B------:R-:W-:Y:S05]  /*c560*/  EXIT ;  /* 0x000000000000794d */ /* 0x000fea0003800000 */
.L_x_1558:
[----:B------:R-:W-:-:S05]  /*c570*/  F2FP.BF16.F32.PACK_AB R2, RZ, R2 ;  /* 0x00000002ff02723e */ /* 0x000fca00000010ff */
[----:B------:R-:W-:Y:S01]  /*c580*/  STG.E.U16 desc[UR36][R16.64], R2 ;  /* 0x0000000210007986 */ /* 0x000fe2000c101524 */
[----:B------:R-:W-:Y:S05]  /*c590*/  EXIT ;  /* 0x000000000000794d */ /* 0x000fea0003800000 */
.L_x_1567:
        /* <DEDUP_REMOVED lines=14> */
.L_x_2805:


//--------------------- .text._ZN2at6native27unrolled_elementwise_kernelIZZZNS0_16sinh_kernel_cudaERNS_18TensorIteratorBaseEENKUlvE0_clEvENKUlvE0_clEvEUlfE_St5arrayIPcLm2EELi4E23TrivialOffsetCalculatorILi1EjESB_NS0_6memory12LoadWithCastILi1EEENSC_13StoreWithCastILi1EEEEEviT_T0_T2_T3_T4_T5_ --------------------------
	.section	.text._ZN2at6native27unrolled_elementwise_kernelIZZZNS0_16sinh_kernel_cudaERNS_18TensorIteratorBaseEENKUlvE0_clEvENKUlvE0_clEvEUlfE_St5arrayIPcLm2EELi4E23TrivialOffsetCalculatorILi1EjESB_NS0_6memory12LoadWithCastILi1EEENSC_13StoreWithCastILi1EEEEEviT_T0_T2_T3_T4_T5_,"ax",@progbits
	.align	128
        .global         _ZN2at6native27unrolled_elementwise_kernelIZZZNS0_16sinh_kernel_cudaERNS_18TensorIteratorBaseEENKUlvE0_clEvENKUlvE0_clEvEUlfE_St5arrayIPcLm2EELi4E23TrivialOffsetCalculatorILi1EjESB_NS0_6memory12LoadWithCastILi1EEENSC_13StoreWithCastILi1EEEEEviT_T0_T2_T3_T4_T5_
        .type           _ZN2at6native27unrolled_elementwise_kernelIZZZNS0_16sinh_kernel_cudaERNS_18TensorIteratorBaseEENKUlvE0_clEvENKUlvE0_clEvEUlfE_St5arrayIPcLm2EELi4E23TrivialOffsetCalculatorILi1EjESB_NS0_6memory12LoadWithCastILi1EEENSC_13StoreWithCastILi1EEEEEviT_T0_T2_T3_T4_T5_,@function
        .size           _ZN2at6native27unrolled_elementwise_kernelIZZZNS0_16sinh_kernel_cudaERNS_18TensorIteratorBaseEENKUlvE0_clEvENKUlvE0_clEvEUlfE_St5arrayIPcLm2EELi4E23TrivialOffsetCalculatorILi1EjESB_NS0_6memory12LoadWithCastILi1EEENSC_13StoreWithCastILi1EEEEEviT_T0_T2_T3_T4_T5_,(.L_x_2806 - _ZN2at6native27unrolled_elementwise_kernelIZZZNS0_16sinh_kernel_cudaERNS_18TensorIteratorBaseEENKUlvE0_clEvENKUlvE0_clEvEUlfE_St5arrayIPcLm2EELi4E23TrivialOffsetCalculatorILi1EjESB_NS0_6memory12LoadWithCastILi1EEENSC_13StoreWithCastILi1EEEEEviT_T0_T2_T3_T4_T5_)
        .other          _ZN2at6native27unrolled_elementwise_kernelIZZZNS0_16sinh_kernel_cudaERNS_18TensorIteratorBaseEENKUlvE0_clEvENKUlvE0_clEvEUlfE_St5arrayIPcLm2EELi4E23TrivialOffsetCalculatorILi1EjESB_NS0_6memory12LoadWithCastILi1EEENSC_13StoreWithCastILi1EEEEEviT_T0_T2_T3_T4_T5_,@"STO_CUDA_ENTRY STV_DEFAULT"
_ZN2at6native27unrolled_elementwise_kernelIZZZNS0_16sinh_kernel_cudaERNS_18TensorIteratorBaseEENKUlvE0_clEvENKUlvE0_clEvEUlfE_St5arrayIPcLm2EELi4E23TrivialOffsetCalculatorILi1EjESB_NS0_6memory12LoadWithCastILi1EEENSC_13StoreWithCastILi1EEEEEviT_T0_T2_T3_T4_T5_:
.text._ZN2at6native27unrolled_elementwise_kernelIZZZNS0_16sinh_kernel_cudaERNS_18TensorIteratorBaseEENKUlvE0_clEvENKUlvE0_clEvEUlfE_St5arrayIPcLm2EELi4E23TrivialOffsetCalculatorILi1EjESB_NS0_6memory12LoadWithCastILi1EEENSC_13StoreWithCastILi1EEEEEviT_T0_T2_T3_T4_T5_:
[----:B------:R-:W0:Y:S01]  /*0000*/  LDC R1, c[0x0][0x37c] ;  /* 0x0000df00ff017b82 */ /* 0x000e220000000800 */
[----:B------:R-:W1:Y:S07]  /*0010*/  S2R R2, SR_CTAID.X ;  /* 0x0000000000027919 */ /* 0x000e6e0000002500 */
[----:B------:R-:W1:Y:S01]  /*0020*/  LDC R17, c[0x0][0x380] ;  /* 0x0000e000ff117b82 */ /* 0x000e620000000800 */
[----:B------:R-:W2:Y:S01]  /*0030*/  LDCU.64 UR36, c[0x0][0x358] ;  /* 0x00006b00ff2477ac */ /* 0x000ea20008000a00 */
[----:B------:R-:W-:Y:S01]  /*0040*/  BSSY.RECONVERGENT B7, `(.L_x_1568) ;  /* 0x00000f4000077945 */ /* 0x000fe20003800200 */
[----:B------:R-:W3:Y:S01]  /*0050*/  S2R R16, SR_TID.X ;  /* 0x0000000000107919 */ /* 0x000ee20000002100 */
[----:B------:R-:W-:Y:S01]  /*0060*/  IMAD.MOV.U32 R22, RZ, RZ, RZ ;  /* 0x000000ffff167224 */ /* 0x000fe200078e00ff */
        /* <DEDUP_REMOVED lines=8> */
[----:B------:R-:W-:Y:S01]  /*00f0*/  BSSY.RECONVERGENT B6, `(.L_x_1570) ;  /* 0x00000e7000067945 */ /* 0x000fe20003800200 */
        /* <DEDUP_REMOVED lines=17> */
.L_x_1574:
[----:B------:R-:W2:Y:S02]  /*0210*/  LDG.E.U8 R4, desc[UR36][R4.64] ;  /* 0x0000002404047981 */ /* 0x000ea4000c1e1100 */
[----:B--2---:R-:W-:Y:S01]  /*0220*/  I2FP.F32.U32 R22, R4 ;  /* 0x0000000400167245 */ /* 0x004fe20000201000 */
[----:B------:R-:W-:Y:S06]  /*0230*/  BRA `(.L_x_1576) ;  /* 0x0000000c00487947 */ /* 0x000fec0003800000 */
.L_x_1573:
[----:B------:R-:W-:-:S09]  /*0240*/  UISETP.NE.AND UP0, UPT, UR4, 0x2, UPT ;  /* 0x000000020400788c */ /* 0x000fd2000bf05270 */
[----:B------:R-:W-:Y:S05]  /*0250*/  BRA.U !UP0, `(.L_x_1577) ;  /* 0x0000000108287547 */ /* 0x000fea000b800000 */
[----:B------:R-:W-:-:S09]  /*0260*/  UISETP.NE.AND UP0, UPT, UR4, 0x3, UPT ;  /* 0x000000030400788c */ /* 0x000fd2000bf05270 */
[----:B------:R-:W-:Y:S05]  /*0270*/  BRA.U !UP0, `(.L_x_1578) ;  /* 0x0000000108147547 */ /* 0x000fea000b800000 */
[----:B------:R-:W-:-:S09]  /*0280*/  UISETP.NE.AND UP0, UPT, UR4, 0x4, UPT ;  /* 0x000000040400788c */ /* 0x000fd2000bf05270 */
[----:B------:R-:W-:Y:S05]  /*0290*/  BRA.U UP0, `(.L_x_1575) ;  /* 0x0000000900b47547 */ /* 0x000fea000b800000 */
[----:B------:R-:W2:Y:S02]  /*02a0*/  LDG.E.64 R22, desc[UR36][R4.64] ;  /* 0x0000002404167981 */ /* 0x000ea4000c1e1b00 */
[----:B--2---:R0:W1:Y:S02]  /*02b0*/  I2F.S64 R22, R22 ;  /* 0x0000001600167312 */ /* 0x0040640000301400 */
[----:B01----:R-:W-:Y:S05]  /*02c0*/  BRA `(.L_x_1576) ;  /* 0x0000000c00247947 */ /* 0x003fea0003800000 */
.L_x_1578:
[----:B------:R-:W2:Y:S02]  /*02d0*/  LDG.E R4, desc[UR36][R4.64] ;  /* 0x0000002404047981 */ /* 0x000ea4000c1e1900 */
[----:B--2---:R-:W-:Y:S01]  /*02e0*/  I2FP.F32.S32 R22, R4 ;  /* 0x0000000400167245 */ /* 0x004fe20000201400 */
[----:B------:R-:W-:Y:S06]  /*02f0*/  BRA `(.L_x_1576) ;  /* 0x0000000c00187947 */ /* 0x000fec0003800000 */
.L_x_1577:
[----:B------:R-:W2:Y:S02]  /*0300*/  LDG.E.U16 R4, desc[UR36][R4.64] ;  /* 0x0000002404047981 */ /* 0x000ea4000c1e1500 */
[----:B--2---:R0:W1:Y:S01]  /*0310*/  I2F.S16 R22, R4 ;  /* 0x0000000400167306 */ /* 0x0040620000101400 */
[----:B------:R-:W-:Y:S05]  /*0320*/  BRA `(.L_x_1576) ;  /* 0x0000000c000c7947 */ /* 0x000fea0003800000 */
.L_x_1572:
        /* <DEDUP_REMOVED lines=8> */
.L_x_1580:
[----:B------:R-:W2:Y:S02]  /*03b0*/  LDG.E.U16 R4, desc[UR36][R4.64] ;  /* 0x0000002404047981 */ /* 0x000ea4000c1e1500 */
[----:B--2---:R-:W-:Y:S01]  /*03c0*/  HADD2.F32 R22, -RZ, R4.H0_H0 ;  /* 0x20000004ff167230 */ /* 0x004fe20000004100 */
[----:B------:R-:W-:Y:S06]  /*03d0*/  BRA `(.L_x_1576) ;  /* 0x0000000800e07947 */ /* 0x000fec0003800000 */
.L_x_1579:
        /* <DEDUP_REMOVED lines=8> */
.L_x_1582:
[----:B------:R-:W2:Y:S02]  /*0460*/  LDG.E.U16 R4, desc[UR36][R4.64] ;  /* 0x0000002404047981 */ /* 0x000ea4000c1e1500 */
[----:B--2---:R-:W-:Y:S01]  /*0470*/  HADD2.F32 R22, -RZ, R4.H0_H0 ;  /* 0x20000004ff167230 */ /* 0x004fe20000004100 */
[----:B------:R-:W-:Y:S06]  /*0480*/  BRA `(.L_x_1576) ;  /* 0x0000000800b47947 */ /* 0x000fec0003800000 */
.L_x_1581:
        /* <DEDUP_REMOVED lines=11> */
.L_x_1571:
        /* <DEDUP_REMOVED lines=12> */
.L_x_1585:
        /* <DEDUP_REMOVED lines=11> */
.L_x_1584:
        /* <DEDUP_REMOVED lines=25> */
.L_x_1587:
        /* <DEDUP_REMOVED lines=11> */
[----:B------:R-:W-:Y:S01]  /*08f0*/  LOP3.LUT R22, R0, 0x80000000, R3, 0xf8, !PT ;  /* 0x8000000000167812 */ /* 0x000fe200078ef803 */
[----:B------:R-:W-:Y:S06]  /*0900*/  BRA `(.L_x_1576) ;  /* 0x0000000400947947 */ /* 0x000fec0003800000 */
.L_x_1586:
[----:B------:R-:W2:Y:S02]  /*0910*/  LDG.E.U16 R4, desc[UR36][R4.64] ;  /* 0x0000002404047981 */ /* 0x000ea4000c1e1500 */
[----:B--2---:R-:W-:Y:S01]  /*0920*/  IMAD.U32 R22, R4, 0x10000, RZ ;  /* 0x0001000004167824 */ /* 0x004fe200078e00ff */
[----:B------:R-:W-:Y:S06]  /*0930*/  BRA `(.L_x_1576) ;  /* 0x0000000400887947 */ /* 0x000fec0003800000 */
.L_x_1583:
        /* <DEDUP_REMOVED lines=11> */
.L_x_1590:
        /* <DEDUP_REMOVED lines=20> */
.L_x_1592:
[----:B------:R-:W-:Y:S05]  /*0b30*/  BSYNC.RECONVERGENT B0 ;  /* 0x0000000000007941 */ /* 0x000fea0003800200 */
.L_x_1591:
[----:B------:R-:W-:Y:S01]  /*0b40*/  IMAD.SHL.U32 R0, R0, 0x100000, RZ ;  /* 0x0010000000007824 */ /* 0x000fe200078e00ff */
[----:B------:R-:W-:-:S04]  /*0b50*/  LEA R3, R3, 0x3b800000, 0x17 ;  /* 0x3b80000003037811 */ /* 0x000fc800078eb8ff */
[----:B------:R-:W-:Y:S01]  /*0b60*/  LOP3.LUT R22, R3, R0, R7, 0xfe, !PT ;  /* 0x0000000003167212 */ /* 0x000fe200078efe07 */
[----:B------:R-:W-:Y:S06]  /*0b70*/  BRA `(.L_x_1576) ;  /* 0x0000000000f87947 */ /* 0x000fec0003800000 */
.L_x_1589:
        /* <DEDUP_REMOVED lines=20> */
.L_x_1594:
[----:B------:R-:W-:Y:S05]  /*0cc0*/  BSYNC.RECONVERGENT B0 ;  /* 0x0000000000007941 */ /* 0x000fea0003800200 */
.L_x_1593:
[----:B------:R-:W-:Y:S01]  /*0cd0*/  IMAD.SHL.U32 R0, R0, 0x200000, RZ ;  /* 0x0020000000007824 */ /* 0x000fe200078e00ff */
[----:B------:R-:W-:-:S04]  /*0ce0*/  LEA R3, R3, 0x37800000, 0x17 ;  /* 0x3780000003037811 */ /* 0x000fc800078eb8ff */
[----:B------:R-:W-:Y:S01]  /*0cf0*/  LOP3.LUT R22, R3, R0, R7, 0xfe, !PT ;  /* 0x0000000003167212 */ /* 0x000fe200078efe07 */
[----:B------:R-:W-:Y:S06]  /*0d00*/  BRA `(.L_x_1576) ;  /* 0x0000000000947947 */ /* 0x000fec0003800000 */
.L_x_1588:
[----:B------:R-:W-:-:S09]  /*0d10*/  UISETP.NE.AND UP0, UPT, UR4, 0x1c, UPT ;  /* 0x0000001c0400788c */ /* 0x000fd2000bf05270 */
[----:B------:R-:W-:Y:S05]  /*0d20*/  BRA.U !UP0, `(.L_x_1595) ;  /* 0x0000000108847547 */ /* 0x000fea000b800000 */
[----:B------:R-:W-:-:S09]  /*0d30*/  UISETP.NE.AND UP0, UPT, UR4, 0x1d, UPT ;  /* 0x0000001d0400788c */ /* 0x000fd2000bf05270 */
[----:B------:R-:W-:Y:S05]  /*0d40*/  BRA.U !UP0, `(.L_x_1596) ;  /* 0x0000000108707547 */ /* 0x000fea000b800000 */
[----:B------:R-:W-:-:S09]  /*0d50*/  UISETP.NE.AND UP0, UPT, UR4, 0x2c, UPT ;  /* 0x0000002c0400788c */ /* 0x000fd2000bf05270 */
[----:B------:R-:W-:Y:S05]  /*0d60*/  BRA.U !UP0, `(.L_x_1597) ;  /* 0x0000000108487547 */ /* 0x000fea000b800000 */
.L_x_1575:
        /* <DEDUP_REMOVED lines=16> */
.L_x_1598:
[----:B------:R-:W-:Y:S01]  /*0e70*/  IMAD.MOV.U32 R22, RZ, RZ, RZ ;  /* 0x000000ffff167224 */ /* 0x000fe200078e00ff */
[----:B------:R-:W-:Y:S06]  /*0e80*/  BRA `(.L_x_1576) ;  /* 0x0000000000347947 */ /* 0x000fec0003800000 */
.L_x_1597:
[----:B------:R-:W2:Y:S01]  /*0e90*/  LDG.E.U8 R4, desc[UR36][R4.64] ;  /* 0x0000002404047981 */ /* 0x000ea2000c1e1100 */
[----:B------:R-:W-:Y:S01]  /*0ea0*/  IMAD.MOV.U32 R22, RZ, RZ, 0x400000 ;  /* 0x00400000ff167424 */ /* 0x000fe200078e00ff */
[----:B--2---:R-:W-:-:S13]  /*0eb0*/  ISETP.NE.AND P0, PT, R4, RZ, PT ;  /* 0x000000ff0400720c */ /* 0x004fda0003f05270 */
[----:B------:R-:W-:Y:S05]  /*0ec0*/  @!P0 BRA `(.L_x_1576) ;  /* 0x0000000000248947 */ /* 0x000fea0003800000 */
[----:B------:R-:W-:-:S13]  /*0ed0*/  ISETP.NE.AND P0, PT, R4, 0xff, PT ;  /* 0x000000ff0400780c */ /* 0x000fda0003f05270 */
[----:B------:R-:W-:Y:S02]  /*0ee0*/  @!P0 IMAD.MOV.U32 R22, RZ, RZ, 0x7f800001 ;  /* 0x7f800001ff168424 */ /* 0x000fe400078e00ff */
[----:B------:R-:W-:Y:S01]  /*0ef0*/  @P0 IMAD.SHL.U32 R22, R4, 0x800000, RZ ;  /* 0x0080000004160824 */ /* 0x000fe200078e00ff */
[----:B------:R-:W-:Y:S06]  /*0f00*/  BRA `(.L_x_1576) ;  /* 0x0000000000147947 */ /* 0x000fec0003800000 */
.L_x_1596:
[----:B------:R-:W2:Y:S02]  /*0f10*/  LDG.E.64 R22, desc[UR36][R4.64] ;  /* 0x0000002404167981 */ /* 0x000ea4000c1e1b00 */
[----:B--2---:R0:W1:Y:S02]  /*0f20*/  I2F.U64 R22, R22 ;  /* 0x0000001600167312 */ /* 0x0040640000301000 */
[----:B01----:R-:W-:Y:S05]  /*0f30*/  BRA `(.L_x_1576) ;  /* 0x0000000000087947 */ /* 0x003fea0003800000 */
.L_x_1595:
[----:B------:R-:W2:Y:S02]  /*0f40*/  LDG.E R4, desc[UR36][R4.64] ;  /* 0x0000002404047981 */ /* 0x000ea4000c1e1900 */
[----:B--2---:R-:W-:-:S07]  /*0f50*/  I2FP.F32.U32 R22, R4 ;  /* 0x0000000400167245 */ /* 0x004fce0000201000 */
.L_x_1576:
[----:B------:R-:W-:Y:S05]  /*0f60*/  BSYNC.RECONVERGENT B6 ;  /* 0x0000000000067941 */ /* 0x000fea0003800200 */
.L_x_1570:
[----:B------:R-:W-:-:S07]  /*0f70*/  VIADD R16, R19, 0x80 ;  /* 0x0000008013107836 */ /* 0x000fce0000000000 */
.L_x_1569:
[----:B------:R-:W-:Y:S05]  /*0f80*/  BSYNC.RECONVERGENT B7 ;  /* 0x0000000000077941 */ /* 0x000fea0003800200 */
.L_x_1568:
[----:B------:R-:W-:Y:S01]  /*0f90*/  ISETP.GE.AND P0, PT, R16, R17, PT ;  /* 0x000000111000720c */ /* 0x000fe20003f06270 */
[----:B------:R-:W-:Y:S01]  /*0fa0*/  BSSY.RECONVERGENT B7, `(.L_x_1599) ;  /* 0x00000ef000077945 */ /* 0x000fe20003800200 */
[----:B------:R-:W-:-:S11]  /*0fb0*/  IMAD.MOV.U32 R24, RZ, RZ, RZ ;  /* 0x000000ffff187224 */ /* 0x000fd600078e00ff */
[----:B------:R-:W-:Y:S05]  /*0fc0*/  @P0 BRA `(.L_x_1600) ;  /* 0x0000000c00b00947 */ /* 0x000fea0003800000 */
[----:B0-2-4-:R-:W0:Y:S01]  /*0fd0*/  LDC.64 R4, c[0x0][0x390] ;  /* 0x0000e400ff047b82 */ /* 0x015e220000000a00 */
[----:B------:R-:W2:Y:S01]  /*0fe0*/  LDCU UR5, c[0x0][0x3a0] ;  /* 0x00007400ff0577ac */ /* 0x000ea20008000800 */
[----:B------:R-:W-:Y:S01]  /*0ff0*/  IMAD R0, R2, 0x200, R16 ;  /* 0x0000020002007824 */ /* 0x000fe200078e0210 */
[----:B------:R-:W-:Y:S01]  /*1000*/  BSSY.RECONVERGENT B6, `(.L_x_1601) ;  /* 0x00000e7000067945 */ /* 0x000fe20003800200 */
[----:B------:R-:W-:-:S04]  /*1010*/  UPRMT UR4, UR38, 0x9910, URZ ;  /* 0x0000991026047896 */ /* 0x000fc800080000ff */
[----:B------:R-:W-:Y:S01]  /*1020*/  UISETP.GT.AND UP0, UPT, UR4, 0x9, UPT ;  /* 0x000000090400788c */ /* 0x000fe2000bf04270 */
[----:B--2---:R-:W-:-:S05]  /*1030*/  IMAD R3, R0, UR5, RZ ;  /* 0x0000000500037c24 */ /* 0x004fca000f8e02ff */
        /* <DEDUP_REMOVED lines=12> */
[----:B--2---:R4:W0:Y:S01]  /*1100*/  I2F.S16 R24, R4 ;  /* 0x0000000400187306 */ /* 0x0048220000101400 */
[----:B------:R-:W-:Y:S05]  /*1110*/  BRA `(.L_x_1607) ;  /* 0x0000000c00547947 */ /* 0x000fea0003800000 */
.L_x_1605:
[----:B------:R-:W2:Y:S02]  /*1120*/  LDG.E.U8 R4, desc[UR36][R4.64] ;  /* 0x0000002404047981 */ /* 0x000ea4000c1e1100 */
[----:B--2---:R-:W-:Y:S01]  /*1130*/  I2FP.F32.U32 R24, R4 ;  /* 0x0000000400187245 */ /* 0x004fe20000201000 */
[----:B------:R-:W-:Y:S06]  /*1140*/  BRA `(.L_x_1607) ;  /* 0x0000000c00487947 */ /* 0x000fec0003800000 */
.L_x_1604:
[----:B------:R-:W-:-:S09]  /*1150*/  UISETP.NE.AND UP0, UPT, UR4, 0x2, UPT ;  /* 0x000000020400788c */ /* 0x000fd2000bf05270 */
[----:B------:R-:W-:Y:S05]  /*1160*/  BRA.U !UP0, `(.L_x_1608) ;  /* 0x0000000108287547 */ /* 0x000fea000b800000 */
[----:B------:R-:W-:-:S09]  /*1170*/  UISETP.NE.AND UP0, UPT, UR4, 0x3, UPT ;  /* 0x000000030400788c */ /* 0x000fd2000bf05270 */
[----:B------:R-:W-:Y:S05]  /*1180*/  BRA.U !UP0, `(.L_x_1609) ;  /* 0x0000000108147547 */ /* 0x000fea000b800000 */
[----:B------:R-:W-:-:S09]  /*1190*/  UISETP.NE.AND UP0, UPT, UR4, 0x4, UPT ;  /* 0x000000040400788c */ /* 0x000fd2000bf05270 */
[----:B------:R-:W-:Y:S05]  /*11a0*/  BRA.U UP0, `(.L_x_1606) ;  /* 0x0000000900d47547 */ /* 0x000fea000b800000 */
[----:B------:R-:W2:Y:S02]  /*11b0*/  LDG.E.64 R24, desc[UR36][R4.64] ;  /* 0x0000002404187981 */ /* 0x000ea4000c1e1b00 */
[----:B--2---:R0:W2:Y:S02]  /*11c0*/  I2F.S64 R24, R24 ;  /* 0x0000001800187312 */ /* 0x0040a40000301400 */
[----:B0-2---:R-:W-:Y:S05]  /*11d0*/  BRA `(.L_x_1607) ;  /* 0x0000000c00247947 */ /* 0x005fea0003800000 */
.L_x_1609:
[----:B------:R-:W2:Y:S02]  /*11e0*/  LDG.E R4, desc[UR36][R4.64] ;  /* 0x0000002404047981 */ /* 0x000ea4000c1e1900 */
[----:B--2---:R-:W-:Y:S01]  /*11f0*/  I2FP.F32.S32 R24, R4 ;  /* 0x0000000400187245 */ /* 0x004fe20000201400 */
[----:B------:R-:W-:Y:S06]  /*1200*/  BRA `(.L_x_1607) ;  /* 0x0000000c00187947 */ /* 0x000fec0003800000 */
.L_x_1608:
[----:B------:R-:W2:Y:S02]  /*1210*/  LDG.E.U16 R4, desc[UR36][R4.64] ;  /* 0x0000002404047981 */ /* 0x000ea4000c1e1500 */
[----:B--2---:R0:W2:Y:S01]  /*1220*/  I2F.S16 R24, R4 ;  /* 0x0000000400187306 */ /* 0x0040a20000101400 */
[----:B------:R-:W-:Y:S05]  /*1230*/  BRA `(.L_x_1607) ;  /* 0x0000000c000c7947 */ /* 0x000fea0003800000 */
.L_x_1603:
        /* <DEDUP_REMOVED lines=8> */
.L_x_1611:
[----:B------:R-:W2:Y:S02]  /*12c0*/  LDG.E.U16 R4, desc[UR36][R4.64] ;  /* 0x0000002404047981 */ /* 0x000ea4000c1e1500 */
[----:B--2---:R-:W-:Y:S01]  /*12d0*/  HADD2.F32 R24, -RZ, R4.H0_H0 ;  /* 0x20000004ff187230 */ /* 0x004fe20000004100 */
[----:B------:R-:W-:Y:S06]  /*12e0*/  BRA `(.L_x_1607) ;  /* 0x0000000800e07947 */ /* 0x000fec0003800000 */
.L_x_1610:
        /* <DEDUP_REMOVED lines=8> */
.L_x_1613:
[----:B------:R-:W2:Y:S02]  /*1370*/  LDG.E.U16 R4, desc[UR36][R4.64] ;  /* 0x0000002404047981 */ /* 0x000ea4000c1e1500 */
[----:B--2---:R-:W-:Y:S01]  /*1380*/  HADD2.F32 R24, -RZ, R4.H0_H0 ;  /* 0x20000004ff187230 */ /* 0x004fe20000004100 */
[----:B------:R-:W-:Y:S06]  /*1390*/  BRA `(.L_x_1607) ;  /* 0x0000000800b47947 */ /* 0x000fec0003800000 */
.L_x_1612:
        /* <DEDUP_REMOVED lines=11> */
.L_x_1602:
        /* <DEDUP_REMOVED lines=12> */
.L_x_1616:
        /* <DEDUP_REMOVED lines=11> */
.L_x_1615:
        /* <DEDUP_REMOVED lines=25> */
.L_x_1618:
        /* <DEDUP_REMOVED lines=11> */
[----:B------:R-:W-:Y:S01]  /*1800*/  LOP3.LUT R24, R0, 0x80000000, R3, 0xf8, !PT ;  /* 0x8000000000187812 */ /* 0x000fe200078ef803 */
[----:B------:R-:W-:Y:S06]  /*1810*/  BRA `(.L_x_1607) ;  /* 0x0000000400947947 */ /* 0x000fec0003800000 */
.L_x_1617:
[----:B------:R-:W2:Y:S02]  /*1820*/  LDG.E.U16 R4, desc[UR36][R4.64] ;  /* 0x0000002404047981 */ /* 0x000ea4000c1e1500 */
[----:B--2---:R-:W-:Y:S01]  /*1830*/  IMAD.U32 R24, R4, 0x10000, RZ ;  /* 0x0001000004187824 */ /* 0x004fe200078e00ff */
[----:B------:R-:W-:Y:S06]  /*1840*/  BRA `(.L_x_1607) ;  /* 0x0000000400887947 */ /* 0x000fec0003800000 */
.L_x_1614:
        /* <DEDUP_REMOVED lines=11> */
.L_x_1621:
        /* <DEDUP_REMOVED lines=20> */
.L_x_1623:
[----:B------:R-:W-:Y:S05]  /*1a40*/  BSYNC.RECONVERGENT B0 ;  /* 0x0000000000007941 */ /* 0x000fea0003800200 */
.L_x_1622:
[----:B------:R-:W-:Y:S01]  /*1a50*/  IMAD.SHL.U32 R0, R0, 0x100000, RZ ;  /* 0x0010000000007824 */ /* 0x000fe200078e00ff */
[----:B------:R-:W-:-:S04]  /*1a60*/  LEA R3, R3, 0x3b800000, 0x17 ;  /* 0x3b80000003037811 */ /* 0x000fc800078eb8ff */
[----:B------:R-:W-:Y:S01]  /*1a70*/  LOP3.LUT R24, R3, R0, R7, 0xfe, !PT ;  /* 0x0000000003187212 */ /* 0x000fe200078efe07 */
[----:B------:R-:W-:Y:S06]  /*1a80*/  BRA `(.L_x_1607) ;  /* 0x0000000000f87947 */ /* 0x000fec0003800000 */
.L_x_1620:
        /* <DEDUP_REMOVED lines=20> */
.L_x_1625:
[----:B------:R-:W-:Y:S05]  /*1bd0*/  BSYNC.RECONVERGENT B0 ;  /* 0x0000000000007941 */ /* 0x000fea0003800200 */
.L_x_1624:
[----:B------:R-:W-:Y:S01]  /*1be0*/  IMAD.SHL.U32 R0, R0, 0x200000, RZ ;  /* 0x0020000000007824 */ /* 0x000fe200078e00ff */
[----:B------:R-:W-:-:S04]  /*1bf0*/  LEA R3, R3, 0x37800000, 0x17 ;  /* 0x3780000003037811 */ /* 0x000fc800078eb8ff */
[----:B------:R-:W-:Y:S01]  /*1c00*/  LOP3.LUT R24, R3, R0, R7, 0xfe, !PT ;  /* 0x0000000003187212 */ /* 0x000fe200078efe07 */
[----:B------:R-:W-:Y:S06]  /*1c10*/  BRA `(.L_x_1607) ;  /* 0x0000000000947947 */ /* 0x000fec0003800000 */
.L_x_1619:
        /* <DEDUP_REMOVED lines=14> */
.L_x_1606:
[----:B------:R-:W-:Y:S01]  /*1d00*/  MOV R14, 0x0 ;  /* 0x00000000000e7802 */ /* 0x000fe20000000f00 */
[----:B------:R-:W0:Y:S01]  /*1d10*/  LDCU.64 UR4, c[0x4][0x128] ;  /* 0x01002500ff0477ac */ /* 0x000e220008000a00 */
[----:B------:R-:W-:Y:S02]  /*1d20*/  IMAD.MOV.U32 R8, RZ, RZ, 0x4e ;  /* 0x0000004eff087424 */ /* 0x000fe400078e00ff */
[----:B------:R-:W-:Y:S01]  /*1d30*/  IMAD.MOV.U32 R12, RZ, RZ, 0x1 ;  /* 0x00000001ff0c7424 */ /* 0x000fe200078e00ff */
[----:B------:R-:W2:Y:S01]  /*1d40*/  LDCU.64 UR6, c[0x4][0x130] ;  /* 0x01002600ff0677ac */ /* 0x000ea20008000a00 */
[----:B------:R-:W4:Y:S01]  /*1d50*/  LDC.64 R14, c[0x4][R14] ;  /* 0x010000000e0e7b82 */ /* 0x000f220000000a00 */
[----:B------:R-:W-:Y:S01]  /*1d60*/  IMAD.MOV.U32 R13, RZ, RZ, RZ ;  /* 0x000000ffff0d7224 */ /* 0x000fe200078e00ff */
[----:B------:R-:W1:Y:S01]  /*1d70*/  LDCU.64 UR8, c[0x4][0x18] ;  /* 0x01000300ff0877ac */ /* 0x000e620008000a00 */
[----:B0-----:R-:W-:Y:S02]  /*1d80*/  IMAD.U32 R4, RZ, RZ, UR4 ;  /* 0x00000004ff047e24 */ /* 0x001fe4000f8e00ff */
[----:B------:R-:W-:-:S02]  /*1d90*/  IMAD.U32 R5, RZ, RZ, UR5 ;  /* 0x00000005ff057e24 */ /* 0x000fc4000f8e00ff */
[----:B--2---:R-:W-:Y:S02]  /*1da0*/  IMAD.U32 R6, RZ, RZ, UR6 ;  /* 0x00000006ff067e24 */ /* 0x004fe4000f8e00ff */
[----:B------:R-:W-:Y:S02]  /*1db0*/  IMAD.U32 R7, RZ, RZ, UR7 ;  /* 0x00000007ff077e24 */ /* 0x000fe4000f8e00ff */
[----:B-1----:R-:W-:Y:S02]  /*1dc0*/  IMAD.U32 R10, RZ, RZ, UR8 ;  /* 0x00000008ff0a7e24 */ /* 0x002fe4000f8e00ff */
[----:B------:R-:W-:-:S07]  /*1dd0*/  IMAD.U32 R11, RZ, RZ, UR9 ;  /* 0x00000009ff0b7e24 */ /* 0x000fce000f8e00ff */
[----:B------:R-:W-:-:S07]  /*1de0*/  LEPC R20, `(.L_x_1628) ;  /* 0x000000001014794e */ /* 0x000fce0000000000 */
[----:B---345:R-:W-:Y:S05]  /*1df0*/  CALL.ABS.NOINC R14 ;  /* 0x000000000e007343 */ /* 0x038fea0003c00000 */
.L_x_1628:
[----:B------:R-:W-:Y:S01]  /*1e00*/  IMAD.MOV.U32 R24, RZ, RZ, RZ ;  /* 0x000000ffff187224 */ /* 0x000fe200078e00ff */
[----:B------:R-:W-:Y:S06]  /*1e10*/  BRA `(.L_x_1607) ;  /* 0x0000000000147947 */ /* 0x000fec0003800000 */
.L_x_1627:
[----:B------:R-:W2:Y:S02]  /*1e20*/  LDG.E.64 R24, desc[UR36][R4.64] ;  /* 0x0000002404187981 */ /* 0x000ea4000c1e1b00 */
[----:B--2---:R0:W2:Y:S02]  /*1e30*/  I2F.U64 R24, R24 ;  /* 0x0000001800187312 */ /* 0x0040a40000301000 */
[----:B0-2---:R-:W-:Y:S05]  /*1e40*/  BRA `(.L_x_1607) ;  /* 0x0000000000087947 */ /* 0x005fea0003800000 */
.L_x_1626:
[----:B------:R-:W2:Y:S02]  /*1e50*/  LDG.E R4, desc[UR36][R4.64] ;  /* 0x0000002404047981 */ /* 0x000ea4000c1e1900 */
[----:B--2---:R-:W-:-:S07]  /*1e60*/  I2FP.F32.U32 R24, R4 ;  /* 0x0000000400187245 */ /* 0x004fce0000201000 */
.L_x_1607:
[----:B------:R-:W-:Y:S05]  /*1e70*/  BSYNC.RECONVERGENT B6 ;  /* 0x0000000000067941 */ /* 0x000fea0003800200 */
.L_x_1601:
[----:B------:R-:W-:-:S07]  /*1e80*/  VIADD R16, R16, 0x80 ;  /* 0x0000008010107836 */ /* 0x000fce0000000000 */
.L_x_1600:
[----:B------:R-:W-:Y:S05]  /*1e90*/  BSYNC.RECONVERGENT B7 ;  /* 0x0000000000077941 */ /* 0x000fea0003800200 */
.L_x_1599:
        /* <DEDUP_REMOVED lines=25> */
.L_x_1635:
[----:B------:R-:W2:Y:S02]  /*2030*/  LDG.E.U8 R4, desc[UR36][R4.64] ;  /* 0x0000002404047981 */ /* 0x000ea4000c1e1100 */
[----:B--2---:R-:W-:Y:S01]  /*2040*/  I2FP.F32.U32 R18, R4 ;  /* 0x0000000400127245 */ /* 0x004fe20000201000 */
[----:B------:R-:W-:Y:S06]  /*2050*/  BRA `(.L_x_1637) ;  /* 0x0000000c00487947 */ /* 0x000fec0003800000 */
.L_x_1634:
        /* <DEDUP_REMOVED lines=9> */
.L_x_1639:
[----:B------:R-:W2:Y:S02]  /*20f0*/  LDG.E R4, desc[UR36][R4.64] ;  /* 0x0000002404047981 */ /* 0x000ea4000c1e1900 */
[----:B--2---:R-:W-:Y:S01]  /*2100*/  I2FP.F32.S32 R18, R4 ;  /* 0x0000000400127245 */ /* 0x004fe20000201400 */
[----:B------:R-:W-:Y:S06]  /*2110*/  BRA `(.L_x_1637) ;  /* 0x0000000c00187947 */ /* 0x000fec0003800000 */
.L_x_1638:
[----:B------:R-:W2:Y:S02]  /*2120*/  LDG.E.U16 R4, desc[UR36][R4.64] ;  /* 0x0000002404047981 */ /* 0x000ea4000c1e1500 */
[----:B--2---:R0:W2:Y:S01]  /*2130*/  I2F.S16 R18, R4 ;  /* 0x0000000400127306 */ /* 0x0040a20000101400 */
[----:B------:R-:W-:Y:S05]  /*2140*/  BRA `(.L_x_1637) ;  /* 0x0000000c000c7947 */ /* 0x000fea0003800000 */
.L_x_1633:
        /* <DEDUP_REMOVED lines=8> */
.L_x_1641:
[----:B------:R-:W2:Y:S02]  /*21d0*/  LDG.E.U16 R4, desc[UR36][R4.64] ;  /* 0x0000002404047981 */ /* 0x000ea4000c1e1500 */
[----:B--2---:R-:W-:Y:S01]  /*21e0*/  HADD2.F32 R18, -RZ, R4.H0_H0 ;  /* 0x20000004ff127230 */ /* 0x004fe20000004100 */
[----:B------:R-:W-:Y:S06]  /*21f0*/  BRA `(.L_x_1637) ;  /* 0x0000000800e07947 */ /* 0x000fec0003800000 */
.L_x_1640:
        /* <DEDUP_REMOVED lines=8> */
.L_x_1643:
[----:B------:R-:W2:Y:S02]  /*2280*/  LDG.E.U16 R4, desc[UR36][R4.64] ;  /* 0x0000002404047981 */ /* 0x000ea4000c1e1500 */
[----:B--2---:R-:W-:Y:S01]  /*2290*/  HADD2.F32 R18, -RZ, R4.H0_H0 ;  /* 0x20000004ff127230 */ /* 0x004fe20000004100 */
[----:B------:R-:W-:Y:S06]  /*22a0*/  BRA `(.L_x_1637) ;  /* 0x0000000800b47947 */ /* 0x000fec0003800000 */
.L_x_1642:
        /* <DEDUP_REMOVED lines=11> */
.L_x_1632:
        /* <DEDUP_REMOVED lines=12> */
.L_x_1646:
        /* <DEDUP_REMOVED lines=11> */
.L_x_1645:
        /* <DEDUP_REMOVED lines=25> */
.L_x_1648:
        /* <DEDUP_REMOVED lines=13> */
.L_x_1647:
[----:B------:R-:W2:Y:S02]  /*2730*/  LDG.E.U16 R4, desc[UR36][R4.64] ;  /* 0x0000002404047981 */ /* 0x000ea4000c1e1500 */
[----:B--2---:R-:W-:Y:S01]  /*2740*/  IMAD.U32 R18, R4, 0x10000, RZ ;  /* 0x0001000004127824 */ /* 0x004fe200078e00ff */
[----:B------:R-:W-:Y:S06]  /*2750*/  BRA `(.L_x_1637) ;  /* 0x0000000400887947 */ /* 0x000fec0003800000 */
.L_x_1644:
        /* <DEDUP_REMOVED lines=11> */
.L_x_1651:
        /* <DEDUP_REMOVED lines=20> */
.L_x_1653:
[----:B------:R-:W-:Y:S05]  /*2950*/  BSYNC.RECONVERGENT B0 ;  /* 0x0000000000007941 */ /* 0x000fea0003800200 */
.L_x_1652:
[----:B------:R-:W-:Y:S01]  /*2960*/  IMAD.SHL.U32 R0, R0, 0x100000, RZ ;  /* 0x0010000000007824 */ /* 0x000fe200078e00ff */
[----:B------:R-:W-:-:S04]  /*2970*/  LEA R3, R3, 0x3b800000, 0x17 ;  /* 0x3b80000003037811 */ /* 0x000fc800078eb8ff */
[----:B------:R-:W-:Y:S01]  /*2980*/  LOP3.LUT R18, R3, R0, R7, 0xfe, !PT ;  /* 0x0000000003127212 */ /* 0x000fe200078efe07 */
[----:B------:R-:W-:Y:S06]  /*2990*/  BRA `(.L_x_1637) ;  /* 0x0000000000f87947 */ /* 0x000fec0003800000 */
.L_x_1650:
        /* <DEDUP_REMOVED lines=20> */
.L_x_1655:
[----:B------:R-:W-:Y:S05]  /*2ae0*/  BSYNC.RECONVERGENT B0 ;  /* 0x0000000000007941 */ /* 0x000fea0003800200 */
.L_x_1654:
[----:B------:R-:W-:Y:S01]  /*2af0*/  IMAD.SHL.U32 R0, R0, 0x200000, RZ ;  /* 0x0020000000007824 */ /* 0x000fe200078e00ff */
[----:B------:R-:W-:-:S04]  /*2b00*/  LEA R3, R3, 0x37800000, 0x17 ;  /* 0x3780000003037811 */ /* 0x000fc800078eb8ff */
[----:B------:R-:W-:Y:S01]  /*2b10*/  LOP3.LUT R18, R3, R0, R7, 0xfe, !PT ;  /* 0x0000000003127212 */ /* 0x000fe200078efe07 */
[----:B------:R-:W-:Y:S06]  /*2b20*/  BRA `(.L_x_1637) ;  /* 0x0000000000947947 */ /* 0x000fec0003800000 */
.L_x_1649:
        /* <DEDUP_REMOVED lines=14> */
.L_x_1636:
        /* <DEDUP_REMOVED lines=16> */
.L_x_1658:
[----:B------:R-:W-:Y:S01]  /*2d10*/  IMAD.MOV.U32 R18, RZ, RZ, RZ ;  /* 0x000000ffff127224 */ /* 0x000fe200078e00ff */
[----:B------:R-:W-:Y:S06]  /*2d20*/  BRA `(.L_x_1637) ;  /* 0x0000000000147947 */ /* 0x000fec0003800000 */
.L_x_1657:
[----:B------:R-:W2:Y:S02]  /*2d30*/  LDG.E.64 R4, desc[UR36][R4.64] ;  /* 0x0000002404047981 */ /* 0x000ea4000c1e1b00 */
[----:B--2---:R0:W2:Y:S02]  /*2d40*/  I2F.U64 R18, R4 ;  /* 0x0000000400127312 */ /* 0x0040a40000301000 */
[----:B0-2---:R-:W-:Y:S05]  /*2d50*/  BRA `(.L_x_1637) ;  /* 0x0000000000087947 */ /* 0x005fea0003800000 */
.L_x_1656:
[----:B------:R-:W2:Y:S02]  /*2d60*/  LDG.E R4, desc[UR36][R4.64] ;  /* 0x0000002404047981 */ /* 0x000ea4000c1e1900 */
[----:B--2---:R-:W-:-:S07]  /*2d70*/  I2FP.F32.U32 R18, R4 ;  /* 0x0000000400127245 */ /* 0x004fce0000201000 */
.L_x_1637:
[----:B------:R-:W-:Y:S05]  /*2d80*/  BSYNC.RECONVERGENT B6 ;  /* 0x0000000000067941 */ /* 0x000fea0003800200 */
.L_x_1631:
[----:B------:R-:W-:-:S07]  /*2d90*/  VIADD R16, R16, 0x80 ;  /* 0x0000008010107836 */ /* 0x000fce0000000000 */
.L_x_1630:
[----:B------:R-:W-:Y:S05]  /*2da0*/  BSYNC.RECONVERGENT B7 ;  /* 0x0000000000077941 */ /* 0x000fea0003800200 */
.L_x_1629:
[----:B------:R-:W-:Y:S01]  /*2db0*/  ISETP.GE.AND P0, PT, R16, R17, PT ;  /* 0x000000111000720c */ /* 0x000fe20003f06270 */
[----:B------:R-:W-:Y:S01]  /*2dc0*/  BSSY.RECONVERGENT B6, `(.L_x_1659) ;  /* 0x00000e8000067945 */ /* 0x000fe20003800200 */
[----:B------:R-:W-:-:S11]  /*2dd0*/  IMAD.MOV.U32 R23, RZ, RZ, RZ ;  /* 0x000000ffff177224 */ /* 0x000fd600078e00ff */
[----:B------:R-:W-:Y:S05]  /*2de0*/  @P0 BRA `(.L_x_1660) ;  /* 0x0000000c00940947 */ /* 0x000fea0003800000 */
[----:B0-2-4-:R-:W0:Y:S01]  /*2df0*/  LDC.64 R4, c[0x0][0x390] ;  /* 0x0000e400ff047b82 */ /* 0x015e220000000a00 */
[----:B------:R-:W2:Y:S01]  /*2e00*/  LDCU UR5, c[0x0][0x3a0] ;  /* 0x00007400ff0577ac */ /* 0x000ea20008000800 */
[----:B------:R-:W-:Y:S01]  /*2e10*/  IMAD R0, R2, 0x200, R16 ;  /* 0x0000020002007824 */ /* 0x000fe200078e0210 */
        /* <DEDUP_REMOVED lines=15> */
[----:B--2---:R0:W2:Y:S01]  /*2f10*/  I2F.S16 R23, R4 ;  /* 0x0000000400177306 */ /* 0x0040a20000101400 */
[----:B------:R-:W-:Y:S05]  /*2f20*/  BRA `(.L_x_1660) ;  /* 0x0000000c00447947 */ /* 0x000fea0003800000 */
.L_x_1664:
[----:B------:R-:W2:Y:S02]  /*2f30*/  LDG.E.U8 R4, desc[UR36][R4.64] ;  /* 0x0000002404047981 */ /* 0x000ea4000c1e1100 */
[----:B--2---:R-:W-:Y:S01]  /*2f40*/  I2FP.F32.U32 R23, R4 ;  /* 0x0000000400177245 */ /* 0x004fe20000201000 */
[----:B------:R-:W-:Y:S06]  /*2f50*/  BRA `(.L_x_1660) ;  /* 0x0000000c00387947 */ /* 0x000fec0003800000 */
.L_x_1663:
        /* <DEDUP_REMOVED lines=9> */
.L_x_1667:
[----:B------:R-:W2:Y:S02]  /*2ff0*/  LDG.E R4, desc[UR36][R4.64] ;  /* 0x0000002404047981 */ /* 0x000ea4000c1e1900 */
[----:B--2---:R-:W-:Y:S01]  /*3000*/  I2FP.F32.S32 R23, R4 ;  /* 0x0000000400177245 */ /* 0x004fe20000201400 */
[----:B------:R-:W-:Y:S06]  /*3010*/  BRA `(.L_x_1660) ;  /* 0x0000000c00087947 */ /* 0x000fec0003800000 */
.L_x_1666:
[----:B------:R-:W2:Y:S02]  /*3020*/  LDG.E.U16 R4, desc[UR36][R4.64] ;  /* 0x0000002404047981 */ /* 0x000ea4000c1e1500 */
[----:B--2---:R0:W2:Y:S01]  /*3030*/  I2F.S16 R23, R4 ;  /* 0x0000000400177306 */ /* 0x0040a20000101400 */
[----:B------:R-:W-:Y:S05]  /*3040*/  BRA `(.L_x_1660) ;  /* 0x0000000800fc7947 */ /* 0x000fea0003800000 */
.L_x_1662:
        /* <DEDUP_REMOVED lines=8> */
.L_x_1669:
[----:B------:R-:W2:Y:S02]  /*30d0*/  LDG.E.U16 R4, desc[UR36][R4.64] ;  /* 0x0000002404047981 */ /* 0x000ea4000c1e1500 */
[----:B--2---:R-:W-:Y:S01]  /*30e0*/  HADD2.F32 R23, -RZ, R4.H0_H0 ;  /* 0x20000004ff177230 */ /* 0x004fe20000004100 */
[----:B------:R-:W-:Y:S06]  /*30f0*/  BRA `(.L_x_1660) ;  /* 0x0000000800d07947 */ /* 0x000fec0003800000 */
.L_x_1668:
        /* <DEDUP_REMOVED lines=8> */
.L_x_1671:
[----:B------:R-:W2:Y:S02]  /*3180*/  LDG.E.U16 R4, desc[UR36][R4.64] ;  /* 0x0000002404047981 */ /* 0x000ea4000c1e1500 */
[----:B--2---:R-:W-:Y:S01]  /*3190*/  HADD2.F32 R23, -RZ, R4.H0_H0 ;  /* 0x20000004ff177230 */ /* 0x004fe20000004100 */
[----:B------:R-:W-:Y:S06]  /*31a0*/  BRA `(.L_x_1660) ;  /* 0x0000000800a47947 */ /* 0x000fec0003800000 */
.L_x_1670:
        /* <DEDUP_REMOVED lines=11> */
.L_x_1661:
        /* <DEDUP_REMOVED lines=12> */
.L_x_1674:
        /* <DEDUP_REMOVED lines=11> */
.L_x_1673:
        /* <DEDUP_REMOVED lines=25> */
.L_x_1676:
[----:B------:R-:W2:Y:S02]  /*3560*/  LDG.E.U8 R4, desc[UR36][R4.64] ;  /* 0x0000002404047981 */ /* 0x000ea4000c1e1100 */
[C---:B--2---:R-:W-:Y:S02]  /*3570*/  IMAD.SHL.U32 R0, R4.reuse, 0x2000000, RZ ;  /* 0x0200000004007824 */ /* 0x044fe400078e00ff */
[----:B------:R-:W-:-:S03]  /*3580*/  IMAD.SHL.U32 R6, R4, 0x100, RZ ;  /* 0x0000010004067824 */ /* 0x000fc600078e00ff */
[----:B------:R-:W-:Y:S02]  /*3590*/  ISETP.GE.U32.AND P0, PT, R0, 0x8000000, PT ;  /* 0x080000000000780c */ /* 0x000fe40003f06070 */
[----:B------:R-:W-:-:S11]  /*35a0*/  PRMT R23, R6, 0x9910, RZ ;  /* 0x0000991006177816 */ /* 0x000fd600000000ff */
[----:B------:R-:W-:Y:S02]  /*35b0*/  @!P0 LOP3.LUT R3, R6, 0x7f00, RZ, 0xc0, !PT ;  /* 0x00007f0006038812 */ /* 0x000fe400078ec0ff */
[----:B------:R-:W-:Y:S02]  /*35c0*/  @P0 LEA.HI R0, R0, 0x70000000, RZ, 0x1c ;  /* 0x7000000000000811 */ /* 0x000fe400078fe0ff */
[----:B------:R-:W-:-:S03]  /*35d0*/  @!P0 LOP3.LUT R3, R3, 0x3f000000, RZ, 0xfc, !PT ;  /* 0x3f00000003038812 */ /* 0x000fc600078efcff */
[----:B------:R-:W-:Y:S02]  /*35e0*/  @P0 FMUL.FTZ R0, R0, 1.9259299443872358531e-34 ;  /* 0x0780000000000820 */ /* 0x000fe40000410000 */
[----:B------:R-:W-:-:S05]  /*35f0*/  @!P0 FADD.FTZ R0, R3, -0.5 ;  /* 0xbf00000003008421 */ /* 0x000fca0000010000 */
[----:B------:R-:W-:Y:S01]  /*3600*/  LOP3.LUT R23, R0, 0x80000000, R23, 0xf8, !PT ;  /* 0x8000000000177812 */ /* 0x000fe200078ef817 */
[----:B------:R-:W-:Y:S06]  /*3610*/  BRA `(.L_x_1660) ;  /* 0x0000000400887947 */ /* 0x000fec0003800000 */
.L_x_1675:
[----:B------:R-:W2:Y:S02]  /*3620*/  LDG.E.U16 R4, desc[UR36][R4.64] ;  /* 0x0000002404047981 */ /* 0x000ea4000c1e1500 */
[----:B--2---:R-:W-:Y:S01]  /*3630*/  IMAD.U32 R23, R4, 0x10000, RZ ;  /* 0x0001000004177824 */ /* 0x004fe200078e00ff */
[----:B------:R-:W-:Y:S06]  /*3640*/  BRA `(.L_x_1660) ;  /* 0x00000004007c7947 */ /* 0x000fec0003800000 */
.L_x_1672:
        /* <DEDUP_REMOVED lines=11> */
.L_x_1679:
[----:B------:R-:W2:Y:S02]  /*3700*/  LDG.E.U8 R4, desc[UR36][R4.64] ;  /* 0x0000002404047981 */ /* 0x000ea4000c1e1100 */
        /* <DEDUP_REMOVED lines=18> */
.L_x_1681:
[----:B------:R-:W-:Y:S05]  /*3830*/  BSYNC.RECONVERGENT B0 ;  /* 0x0000000000007941 */ /* 0x000fea0003800200 */
.L_x_1680:
[----:B------:R-:W-:Y:S01]  /*3840*/  IMAD.SHL.U32 R0, R0, 0x100000, RZ ;  /* 0x0010000000007824 */ /* 0x000fe200078e00ff */
[----:B------:R-:W-:-:S04]  /*3850*/  LEA R3, R3, 0x3b800000, 0x17 ;  /* 0x3b80000003037811 */ /* 0x000fc800078eb8ff */
[----:B------:R-:W-:Y:S01]  /*3860*/  LOP3.LUT R23, R3, R0, R23, 0xfe, !PT ;  /* 0x0000000003177212 */ /* 0x000fe200078efe17 */
[----:B------:R-:W-:Y:S06]  /*3870*/  BRA `(.L_x_1660) ;  /* 0x0000000000f07947 */ /* 0x000fec0003800000 */
.L_x_1678:
        /* <DEDUP_REMOVED lines=19> */
.L_x_1683:
[----:B------:R-:W-:Y:S05]  /*39b0*/  BSYNC.RECONVERGENT B0 ;  /* 0x0000000000007941 */ /* 0x000fea0003800200 */
.L_x_1682:
[----:B------:R-:W-:Y:S01]  /*39c0*/  IMAD.SHL.U32 R0, R0, 0x200000, RZ ;  /* 0x0020000000007824 */ /* 0x000fe200078e00ff */
[----:B------:R-:W-:-:S04]  /*39d0*/  LEA R3, R3, 0x37800000, 0x17 ;  /* 0x3780000003037811 */ /* 0x000fc800078eb8ff */
[----:B------:R-:W-:Y:S01]  /*39e0*/  LOP3.LUT R23, R3, R0, R23, 0xfe, !PT ;  /* 0x0000000003177212 */ /* 0x000fe200078efe17 */
[----:B------:R-:W-:Y:S06]  /*39f0*/  BRA `(.L_x_1660) ;  /* 0x0000000000907947 */ /* 0x000fec0003800000 */
.L_x_1677:
        /* <DEDUP_REMOVED lines=14> */
.L_x_1665:
        /* <DEDUP_REMOVED lines=16> */
.L_x_1686:
[----:B------:R-:W-:Y:S05]  /*3be0*/  BRA `(.L_x_1660) ;  /* 0x0000000000147947 */ /* 0x000fea0003800000 */
.L_x_1685:
[----:B------:R-:W2:Y:S02]  /*3bf0*/  LDG.E.64 R4, desc[UR36][R4.64] ;  /* 0x0000002404047981 */ /* 0x000ea4000c1e1b00 */
[----:B--2---:R0:W2:Y:S02]  /*3c00*/  I2F.U64 R23, R4 ;  /* 0x0000000400177312 */ /* 0x0040a40000301000 */
[----:B0-2---:R-:W-:Y:S05]  /*3c10*/  BRA `(.L_x_1660) ;  /* 0x0000000000087947 */ /* 0x005fea0003800000 */
.L_x_1684:
[----:B------:R-:W2:Y:S02]  /*3c20*/  LDG.E R4, desc[UR36][R4.64] ;  /* 0x0000002404047981 */ /* 0x000ea4000c1e1900 */
[----:B--2---:R-:W-:-:S07]  /*3c30*/  I2FP.F32.U32 R23, R4 ;  /* 0x0000000400177245 */ /* 0x004fce0000201000 */
.L_x_1660:
[----:B------:R-:W-:Y:S05]  /*3c40*/  BSYNC.RECONVERGENT B6 ;  /* 0x0000000000067941 */ /* 0x000fea0003800200 */
.L_x_1659:
[----:B------:R-:W1:Y:S01]  /*3c50*/  LDC.U8 R16, c[0x0][0x3a4] ;  /* 0x0000e900ff107b82 */ /* 0x000e620000000000 */
[CC--:B------:R-:W-:Y:S01]  /*3c60*/  ISETP.GE.AND P2, PT, R19.reuse, R17.reuse, PT ;  /* 0x000000111300720c */ /* 0x0c0fe20003f46270 */
[C---:B------:R-:W-:Y:S01]  /*3c70*/  VIADD R0, R19.reuse, 0x100 ;  /* 0x0000010013007836 */ /* 0x040fe20000000000 */
[----:B------:R-:W-:Y:S01]  /*3c80*/  BSSY.RECONVERGENT B0, `(.L_x_1687) ;  /* 0x0000020000007945 */ /* 0x000fe20003800200 */
[C---:B0-2-4-:R-:W-:Y:S02]  /*3c90*/  VIADD R4, R19.reuse, 0x180 ;  /* 0x0000018013047836 */ /* 0x055fe40000000000 */
[----:B------:R-:W-:Y:S01]  /*3ca0*/  VIADD R26, R19, 0x80 ;  /* 0x00000080131a7836 */ /* 0x000fe20000000000 */
[-C--:B------:R-:W-:Y:S02]  /*3cb0*/  ISETP.GE.AND P0, PT, R0, R17.reuse, PT ;  /* 0x000000110000720c */ /* 0x080fe40003f06270 */
[-C--:B------:R-:W-:Y:S02]  /*3cc0*/  ISETP.GE.AND P1, PT, R4, R17.reuse, PT ;  /* 0x000000110400720c */ /* 0x080fe40003f26270 */
[----:B------:R-:W-:-:S03]  /*3cd0*/  ISETP.GE.AND P3, PT, R26, R17, PT ;  /* 0x000000111a00720c */ /* 0x000fc60003f66270 */
[----:B------:R-:W-:Y:S10]  /*3ce0*/  @P2 BRA `(.L_x_1688) ;  /* 0x0000000000642947 */ /* 0x000ff40003800000 */
[C---:B-1-3-5:R-:W-:Y:S01]  /*3cf0*/  FMUL.FTZ R0, |R22|.reuse, 1.4426950216293334961 ;  /* 0x3fb8aa3b16007820 */ /* 0x06afe20000410200 */
[----:B------:R-:W-:Y:S02]  /*3d00*/  IMAD.MOV.U32 R3, RZ, RZ, 0x42fc0000 ;  /* 0x42fc0000ff037424 */ /* 0x000fe400078e00ff */
[----:B------:R-:W-:Y:S01]  /*3d10*/  FMUL.FTZ R6, R22, R22 ;  /* 0x0000001616067220 */ /* 0x000fe20000410000 */
[----:B------:R-:W-:Y:S02]  /*3d20*/  IMAD.MOV.U32 R5, RZ, RZ, 0x363d0ada ;  /* 0x363d0adaff057424 */ /* 0x000fe400078e00ff */
[----:B------:R-:W0:Y:S02]  /*3d30*/  FRND.TRUNC R0, R0 ;  /* 0x0000000000007307 */ /* 0x000e24000020d000 */
        /* <DEDUP_REMOVED lines=19> */
[----:B------:R-:W-:-:S07]  /*3e70*/  @!P4 FFMA.FTZ R4, R7, R22, R22 ;  /* 0x000000160704c223 */ /* 0x000fce0000010016 */
.L_x_1688:
[----:B------:R-:W-:Y:S05]  /*3e80*/  BSYNC.RECONVERGENT B0 ;  /* 0x0000000000007941 */ /* 0x000fea0003800200 */
.L_x_1687:
[----:B------:R-:W-:Y:S04]  /*3e90*/  BSSY.RECONVERGENT B0, `(.L_x_1689) ;  /* 0x000001b000007945 */ /* 0x000fe80003800200 */
[----:B------:R-:W-:Y:S05]  /*3ea0*/  @P3 BRA `(.L_x_1690) ;  /* 0x0000000000643947 */ /* 0x000fea0003800000 */
[C---:B-----5:R-:W-:Y:S01]  /*3eb0*/  FMUL.FTZ R0, |R24|.reuse, 1.4426950216293334961 ;  /* 0x3fb8aa3b18007820 */ /* 0x060fe20000410200 */
        /* <DEDUP_REMOVED lines=22> */
[--C-:B-1-3--:R-:W-:Y:S01]  /*4020*/  LOP3.LUT R22, R5, 0x80000000, R24.reuse, 0xb8, !PT ;  /* 0x8000000005167812 */ /* 0x10afe200078eb818 */
[----:B------:R-:W-:-:S07]  /*4030*/  @!P3 FFMA.FTZ R22, R7, R24, R24 ;  /* 0x000000180716b223 */ /* 0x000fce0000010018 */
.L_x_1690:
[----:B------:R-:W-:Y:S05]  /*4040*/  BSYNC.RECONVERGENT B0 ;  /* 0x0000000000007941 */ /* 0x000fea0003800200 */
.L_x_1689:
        /* <DEDUP_REMOVED lines=27> */
.L_x_1692:
[----:B------:R-:W-:Y:S05]  /*4200*/  BSYNC.RECONVERGENT B0 ;  /* 0x0000000000007941 */ /* 0x000fea0003800200 */
.L_x_1691:
[----:B------:R-:W-:Y:S04]  /*4210*/  BSSY.RECONVERGENT B0, `(.L_x_1693) ;  /* 0x000001b000007945 */ /* 0x000fe80003800200 */
[----:B------:R-:W-:Y:S05]  /*4220*/  @P1 BRA `(.L_x_1694) ;  /* 0x0000000000641947 */ /* 0x000fea0003800000 */
[----:B-----5:R-:W-:Y:S01]  /*4230*/  FMUL.FTZ R0, |R23|, 1.4426950216293334961 ;  /* 0x3fb8aa3b17007820 */ /* 0x020fe20000410200 */
[----:B------:R-:W-:Y:S02]  /*4240*/  IMAD.MOV.U32 R3, RZ, RZ, 0x42fc0000 ;  /* 0x42fc0000ff037424 */ /* 0x000fe400078e00ff */
[----:B------:R-:W-:-:S03]  /*4250*/  IMAD.MOV.U32 R7, RZ, RZ, 0x363d0ada ;  /* 0x363d0adaff077424 */ /* 0x000fc600078e00ff */
        /* <DEDUP_REMOVED lines=21> */
[----:B------:R-:W-:-:S07]  /*43b0*/  @!P0 FFMA.FTZ R18, R0, R23, R23 ;  /* 0x0000001700128223 */ /* 0x000fce0000010017 */
.L_x_1694:
[----:B------:R-:W-:Y:S05]  /*43c0*/  BSYNC.RECONVERGENT B0 ;  /* 0x0000000000007941 */ /* 0x000fea0003800200 */
.L_x_1693:
[----:B------:R-:W-:Y:S04]  /*43d0*/  BSSY.RECONVERGENT B6, `(.L_x_1695) ;  /* 0x00000fc000067945 */ /* 0x000fe80003800200 */
[----:B------:R-:W-:Y:S05]  /*43e0*/  @P2 BRA `(.L_x_1696) ;  /* 0x0000000c00e82947 */ /* 0x000fea0003800000 */
[----:B------:R-:W0:Y:S01]  /*43f0*/  LDCU UR4, c[0x0][0x3a8] ;  /* 0x00007500ff0477ac */ /* 0x000e220008000800 */
[----:B------:R-:W2:Y:S01]  /*4400*/  LDC.64 R8, c[0x0][0x388] ;  /* 0x0000e200ff087b82 */ /* 0x000ea20000000a00 */
[----:B------:R-:W-:Y:S01]  /*4410*/  IMAD R0, R2, 0x200, R19 ;  /* 0x0000020002007824 */ /* 0x000fe200078e0213 */
[----:B-1----:R-:W-:-:S03]  /*4420*/  PRMT R5, R16, 0x9910, RZ ;  /* 0x0000991010057816 */ /* 0x002fc600000000ff */
[----:B0-----:R-:W-:Y:S02]  /*4430*/  IMAD R3, R0, UR4, RZ ;  /* 0x0000000400037c24 */ /* 0x001fe4000f8e02ff */
[----:B------:R-:W-:-:S05]  /*4440*/  IMAD.MOV.U32 R0, RZ, RZ, R5 ;  /* 0x000000ffff007224 */ /* 0x000fca00078e0005 */
[----:B------:R-:W-:Y:S02]  /*4450*/  ISETP.GT.AND P0, PT, R0, 0x9, PT ;  /* 0x000000090000780c */ /* 0x000fe40003f04270 */
[----:B--2---:R-:W-:-:S05]  /*4460*/  IADD3 R8, P1, PT, R3, R8, RZ ;  /* 0x0000000803087210 */ /* 0x004fca0007f3e0ff */
        /* <DEDUP_REMOVED lines=10> */
[----:B------:R-:W0:Y:S01]  /*4510*/  F2I.FTZ.TRUNC.NTZ R3, R4 ;  /* 0x0000000400037305 */ /* 0x000e22000021f100 */
[----:B------:R-:W-:Y:S01]  /*4520*/  IMAD.MOV.U32 R19, RZ, RZ, R26 ;  /* 0x000000ffff137224 */ /* 0x000fe200078e001a */
[----:B0-----:R0:W-:Y:S01]  /*4530*/  STG.E.U8 desc[UR36][R8.64], R3 ;  /* 0x0000000308007986 */ /* 0x0011e2000c101124 */
[----:B------:R-:W-:Y:S05]  /*4540*/  BRA `(.L_x_1696) ;  /* 0x0000000c00907947 */ /* 0x000fea0003800000 */
.L_x_1700:
[----:B------:R-:W0:Y:S01]  /*4550*/  F2I.S64.TRUNC R4, R4 ;  /* 0x0000000400047311 */ /* 0x000e22000020d900 */
[----:B------:R-:W-:Y:S02]  /*4560*/  IMAD.MOV.U32 R19, RZ, RZ, R26 ;  /* 0x000000ffff137224 */ /* 0x000fe400078e001a */
[----:B0-----:R-:W-:-:S05]  /*4570*/  IMAD.MOV.U32 R3, RZ, RZ, R4 ;  /* 0x000000ffff037224 */ /* 0x001fca00078e0004 */
[----:B------:R0:W-:Y:S01]  /*4580*/  STG.E.U8 desc[UR36][R8.64], R3 ;  /* 0x0000000308007986 */ /* 0x0001e2000c101124 */
[----:B------:R-:W-:Y:S05]  /*4590*/  BRA `(.L_x_1696) ;  /* 0x0000000c007c7947 */ /* 0x000fea0003800000 */
.L_x_1699:
[----:B------:R-:W-:-:S13]  /*45a0*/  ISETP.NE.AND P0, PT, R0, 0x2, PT ;  /* 0x000000020000780c */ /* 0x000fda0003f05270 */
[----:B------:R-:W-:Y:S05]  /*45b0*/  @!P0 BRA `(.L_x_1702) ;  /* 0x0000000000308947 */ /* 0x000fea0003800000 */
[----:B------:R-:W-:-:S13]  /*45c0*/  ISETP.NE.AND P0, PT, R0, 0x3, PT ;  /* 0x000000030000780c */ /* 0x000fda0003f05270 */
[----:B------:R-:W-:Y:S05]  /*45d0*/  @!P0 BRA `(.L_x_1703) ;  /* 0x0000000000188947 */ /* 0x000fea0003800000 */
[----:B------:R-:W-:-:S13]  /*45e0*/  ISETP.NE.AND P0, PT, R0, 0x4, PT ;  /* 0x000000040000780c */ /* 0x000fda0003f05270 */
[----:B------:R-:W-:Y:S05]  /*45f0*/  @P0 BRA `(.L_x_1701) ;  /* 0x0000000800c00947 */ /* 0x000fea0003800000 */
[----:B------:R-:W0:Y:S01]  /*4600*/  F2I.S64.TRUNC R4, R4 ;  /* 0x0000000400047311 */ /* 0x000e22000020d900 */
[----:B------:R-:W-:Y:S01]  /*4610*/  IMAD.MOV.U32 R19, RZ, RZ, R26 ;  /* 0x000000ffff137224 */ /* 0x000fe200078e001a */
[----:B0-----:R2:W-:Y:S01]  /*4620*/  STG.E.64 desc[UR36][R8.64], R4 ;  /* 0x0000000408007986 */ /* 0x0015e2000c101b24 */
[----:B------:R-:W-:Y:S05]  /*4630*/  BRA `(.L_x_1696) ;  /* 0x0000000c00547947 */ /* 0x000fea0003800000 */
.L_x_1703:
[----:B------:R-:W0:Y:S01]  /*4640*/  F2I.FTZ.TRUNC.NTZ R3, R4 ;  /* 0x0000000400037305 */ /* 0x000e22000021f100 */
[----:B------:R-:W-:Y:S01]  /*4650*/  IMAD.MOV.U32 R19, RZ, RZ, R26 ;  /* 0x000000ffff137224 */ /* 0x000fe200078e001a */
[----:B0-----:R4:W-:Y:S01]  /*4660*/  STG.E desc[UR36][R8.64], R3 ;  /* 0x0000000308007986 */ /* 0x0019e2000c101924 */
[----:B------:R-:W-:Y:S05]  /*4670*/  BRA `(.L_x_1696) ;  /* 0x0000000c00447947 */ /* 0x000fea0003800000 */
.L_x_1702:
[----:B------:R-:W0:Y:S01]  /*4680*/  F2I.FTZ.TRUNC.NTZ R3, R4 ;  /* 0x0000000400037305 */ /* 0x000e22000021f100 */
[----:B------:R-:W-:Y:S01]  /*4690*/  IMAD.MOV.U32 R19, RZ, RZ, R26 ;  /* 0x000000ffff137224 */ /* 0x000fe200078e001a */
[----:B0-----:R0:W-:Y:S01]  /*46a0*/  STG.E.U16 desc[UR36][R8.64], R3 ;  /* 0x0000000308007986 */ /* 0x0011e2000c101524 */
[----:B------:R-:W-:Y:S05]  /*46b0*/  BRA `(.L_x_1696) ;  /* 0x0000000c00347947 */ /* 0x000fea0003800000 */
.L_x_1698:
[----:B------:R-:W-:-:S13]  /*46c0*/  ISETP.GT.AND P0, PT, R0, 0x6, PT ;  /* 0x000000060000780c */ /* 0x000fda0003f04270 */
[----:B------:R-:W-:Y:S05]  /*46d0*/  @P0 BRA `(.L_x_1704) ;  /* 0x00000000002c0947 */ /* 0x000fea0003800000 */
[----:B------:R-:W-:-:S13]  /*46e0*/  ISETP.NE.AND P0, PT, R0, 0x5, PT ;  /* 0x000000050000780c */ /* 0x000fda0003f05270 */
[----:B------:R-:W-:Y:S05]  /*46f0*/  @!P0 BRA `(.L_x_1705) ;  /* 0x0000000000148947 */ /* 0x000fea0003800000 */
[----:B------:R-:W-:-:S13]  /*4700*/  ISETP.NE.AND P0, PT, R0, 0x6, PT ;  /* 0x000000060000780c */ /* 0x000fda0003f05270 */
[----:B------:R-:W-:Y:S05]  /*4710*/  @P0 BRA `(.L_x_1701) ;  /* 0x0000000800780947 */ /* 0x000fea0003800000 */
[----:B------:R0:W-:Y:S01]  /*4720*/  STG.E desc[UR36][R8.64], R4 ;  /* 0x0000000408007986 */ /* 0x0001e2000c101924 */
[----:B------:R-:W-:Y:S01]  /*4730*/  IMAD.MOV.U32 R19, RZ, RZ, R26 ;  /* 0x000000ffff137224 */ /* 0x000fe200078e001a */
[----:B------:R-:W-:Y:S06]  /*4740*/  BRA `(.L_x_1696) ;  /* 0x0000000c00107947 */ /* 0x000fec0003800000 */
.L_x_1705:
[----:B------:R-:W-:Y:S01]  /*4750*/  F2FP.F16.F32.PACK_AB R4, RZ, R4 ;  /* 0x00000004ff04723e */ /* 0x000fe200000000ff */
[----:B------:R-:W-:-:S04]  /*4760*/  IMAD.MOV.U32 R19, RZ, RZ, R26 ;  /* 0x000000ffff137224 */ /* 0x000fc800078e001a */
[----:B------:R0:W-:Y:S01]  /*4770*/  STG.E.U16 desc[UR36][R8.64], R4 ;  /* 0x0000000408007986 */ /* 0x0001e2000c101524 */
[----:B------:R-:W-:Y:S05]  /*4780*/  BRA `(.L_x_1696) ;  /* 0x0000000c00007947 */ /* 0x000fea0003800000 */
.L_x_1704:
[----:B------:R-:W-:-:S13]  /*4790*/  ISETP.NE.AND P0, PT, R0, 0x7, PT ;  /* 0x000000070000780c */ /* 0x000fda0003f05270 */
[----:B------:R-:W-:Y:S05]  /*47a0*/  @!P0 BRA `(.L_x_1706) ;  /* 0x0000000000348947 */ /* 0x000fea0003800000 */
[----:B------:R-:W-:-:S13]  /*47b0*/  ISETP.NE.AND P0, PT, R0, 0x8, PT ;  /* 0x000000080000780c */ /* 0x000fda0003f05270 */
[----:B------:R-:W-:Y:S05]  /*47c0*/  @!P0 BRA `(.L_x_1707) ;  /* 0x0000000000188947 */ /* 0x000fea0003800000 */
[----:B------:R-:W-:-:S13]  /*47d0*/  ISETP.NE.AND P0, PT, R0, 0x9, PT ;  /* 0x000000090000780c */ /* 0x000fda0003f05270 */
[----:B------:R-:W-:Y:S05]  /*47e0*/  @P0 BRA `(.L_x_1701) ;  /* 0x0000000800440947 */ /* 0x000fea0003800000 */
[----:B------:R-:W-:Y:S02]  /*47f0*/  IMAD.MOV.U32 R5, RZ, RZ, RZ ;  /* 0x000000ffff057224 */ /* 0x000fe400078e00ff */
[----:B------:R-:W-:-:S03]  /*4800*/  IMAD.MOV.U32 R19, RZ, RZ, R26 ;  /* 0x000000ffff137224 */ /* 0x000fc600078e001a */
[----:B------:R0:W-:Y:S01]  /*4810*/  STG.E.64 desc[UR36][R8.64], R4 ;  /* 0x0000000408007986 */ /* 0x0001e2000c101b24 */
[----:B------:R-:W-:Y:S05]  /*4820*/  BRA `(.L_x_1696) ;  /* 0x0000000800d87947 */ /* 0x000fea0003800000 */
.L_x_1707:
[----:B------:R-:W-:Y:S01]  /*4830*/  F2FP.F16.F32.PACK_AB R3, RZ, R4 ;  /* 0x00000004ff03723e */ /* 0x000fe200000000ff */
[----:B------:R-:W-:-:S03]  /*4840*/  IMAD.MOV.U32 R19, RZ, RZ, R26 ;  /* 0x000000ffff137224 */ /* 0x000fc600078e001a */
[----:B------:R-:W-:-:S05]  /*4850*/  PRMT R3, R3, 0x5410, RZ ;  /* 0x0000541003037816 */ /* 0x000fca00000000ff */
[----:B------:R0:W-:Y:S01]  /*4860*/  STG.E desc[UR36][R8.64], R3 ;  /* 0x0000000308007986 */ /* 0x0001e2000c101924 */
[----:B------:R-:W-:Y:S05]  /*4870*/  BRA `(.L_x_1696) ;  /* 0x0000000800c47947 */ /* 0x000fea0003800000 */
.L_x_1706:
[----:B------:R-:W-:Y:S01]  /*4880*/  FMUL.FTZ R4, R4, 1 ;  /* 0x3f80000004047820 */ /* 0x000fe20000410000 */
[----:B------:R-:W-:-:S05]  /*4890*/  IMAD.MOV.U32 R19, RZ, RZ, R26 ;  /* 0x000000ffff137224 */ /* 0x000fca00078e001a */
[----:B------:R-:W0:Y:S02]  /*48a0*/  F2F.F64.F32 R4, R4 ;  /* 0x0000000400047310 */ /* 0x000e240000201800 */
[----:B0-----:R0:W-:Y:S01]  /*48b0*/  STG.E.64 desc[UR36][R8.64], R4 ;  /* 0x0000000408007986 */ /* 0x0011e2000c101b24 */
[----:B------:R-:W-:Y:S05]  /*48c0*/  BRA `(.L_x_1696) ;  /* 0x0000000800b07947 */ /* 0x000fea0003800000 */
.L_x_1697:
        /* <DEDUP_REMOVED lines=8> */
[----:B------:R-:W-:Y:S01]  /*4950*/  FSETP.NEU.FTZ.AND P0, PT, R4, RZ, PT ;  /* 0x000000ff0400720b */ /* 0x000fe20003f1d000 */
[----:B------:R-:W-:-:S03]  /*4960*/  IMAD.MOV.U32 R19, RZ, RZ, R26 ;  /* 0x000000ffff137224 */ /* 0x000fc600078e001a */
[----:B------:R-:W-:-:S05]  /*4970*/  SEL R3, RZ, 0x1, !P0 ;  /* 0x00000001ff037807 */ /* 0x000fca0004000000 */
[----:B------:R0:W-:Y:S01]  /*4980*/  STG.E.U8 desc[UR36][R8.64], R3 ;  /* 0x0000000308007986 */ /* 0x0001e2000c101124 */
[----:B------:R-:W-:Y:S05]  /*4990*/  BRA `(.L_x_1696) ;  /* 0x00000008007c7947 */ /* 0x000fea0003800000 */
.L_x_1710:
[----:B------:R-:W-:Y:S01]  /*49a0*/  FMUL.FTZ R4, R4, 1 ;  /* 0x3f80000004047820 */ /* 0x000fe20000410000 */
[----:B------:R-:W-:Y:S01]  /*49b0*/  CS2R R6, SRZ ;  /* 0x0000000000067805 */ /* 0x000fe2000001ff00 */
[----:B------:R-:W-:-:S04]  /*49c0*/  IMAD.MOV.U32 R19, RZ, RZ, R26 ;  /* 0x000000ffff137224 */ /* 0x000fc800078e001a */
[----:B------:R-:W0:Y:S02]  /*49d0*/  F2F.F64.F32 R4, R4 ;  /* 0x0000000400047310 */ /* 0x000e240000201800 */
[----:B0-----:R0:W-:Y:S01]  /*49e0*/  STG.E.128 desc[UR36][R8.64], R4 ;  /* 0x0000000408007986 */ /* 0x0011e2000c101d24 */
[----:B------:R-:W-:Y:S05]  /*49f0*/  BRA `(.L_x_1696) ;  /* 0x0000000800647947 */ /* 0x000fea0003800000 */
.L_x_1709:
[----:B------:R-:W-:-:S13]  /*4a00*/  ISETP.NE.AND P0, PT, R0, 0xf, PT ;  /* 0x0000000f0000780c */ /* 0x000fda0003f05270 */
[----:B------:R-:W-:Y:S05]  /*4a10*/  @!P0 BRA `(.L_x_1711) ;  /* 0x0000000000a08947 */ /* 0x000fea0003800000 */
[----:B------:R-:W-:-:S13]  /*4a20*/  ISETP.NE.AND P0, PT, R0, 0x17, PT ;  /* 0x000000170000780c */ /* 0x000fda0003f05270 */
[----:B------:R-:W-:Y:S05]  /*4a30*/  @!P0 BRA `(.L_x_1712) ;  /* 0x00000000004c8947 */ /* 0x000fea0003800000 */
[----:B------:R-:W-:-:S13]  /*4a40*/  ISETP.NE.AND P0, PT, R0, 0x18, PT ;  /* 0x000000180000780c */ /* 0x000fda0003f05270 */
[----:B------:R-:W-:Y:S05]  /*4a50*/  @P0 BRA `(.L_x_1701) ;  /* 0x0000000400a80947 */ /* 0x000fea0003800000 */
[----:B------:R-:W-:Y:S01]  /*4a60*/  LOP3.LUT R6, R4, 0x7fffffff, RZ, 0xc0, !PT ;  /* 0x7fffffff04067812 */ /* 0x000fe200078ec0ff */
[----:B------:R-:W-:Y:S01]  /*4a70*/  BSSY.RECONVERGENT B0, `(.L_x_1713) ;  /* 0x000000b000007945 */ /* 0x000fe20003800200 */
[----:B------:R-:W-:Y:S01]  /*4a80*/  SHF.R.U32.HI R5, RZ, 0x18, R4 ;  /* 0x00000018ff057819 */ /* 0x000fe20000011604 */
[----:B------:R-:W-:Y:S01]  /*4a90*/  IMAD.MOV.U32 R0, RZ, RZ, 0x7f ;  /* 0x0000007fff007424 */ /* 0x000fe200078e00ff */
        /* <DEDUP_REMOVED lines=8> */
.L_x_1714:
[----:B------:R-:W-:Y:S05]  /*4b20*/  BSYNC.RECONVERGENT B0 ;  /* 0x0000000000007941 */ /* 0x000fea0003800200 */
.L_x_1713:
[----:B------:R-:W-:Y:S01]  /*4b30*/  LOP3.LUT R5, R0, 0x80, R5, 0xf8, !PT ;  /* 0x0000008000057812 */ /* 0x000fe200078ef805 */
[----:B------:R-:W-:-:S04]  /*4b40*/  IMAD.MOV.U32 R19, RZ, RZ, R26 ;  /* 0x000000ffff137224 */ /* 0x000fc800078e001a */
[----:B------:R0:W-:Y:S01]  /*4b50*/  STG.E.U8 desc[UR36][R8.64], R5 ;  /* 0x0000000508007986 */ /* 0x0001e2000c101124 */
[----:B------:R-:W-:Y:S05]  /*4b60*/  BRA `(.L_x_1696) ;  /* 0x0000000800087947 */ /* 0x000fea0003800000 */
.L_x_1712:
        /* <DEDUP_REMOVED lines=14> */
.L_x_1716:
[----:B------:R-:W-:Y:S05]  /*4c50*/  BSYNC.RECONVERGENT B0 ;  /* 0x0000000000007941 */ /* 0x000fea0003800200 */
.L_x_1715:
[----:B------:R-:W-:Y:S01]  /*4c60*/  LOP3.LUT R3, R0, 0x80, R7, 0xf8, !PT ;  /* 0x0000008000037812 */ /* 0x000fe200078ef807 */
[----:B------:R-:W-:-:S04]  /*4c70*/  IMAD.MOV.U32 R19, RZ, RZ, R26 ;  /* 0x000000ffff137224 */ /* 0x000fc800078e001a */
[----:B------:R0:W-:Y:S01]  /*4c80*/  STG.E.U8 desc[UR36][R8.64], R3 ;  /* 0x0000000308007986 */ /* 0x0001e2000c101124 */
[----:B------:R-:W-:Y:S05]  /*4c90*/  BRA `(.L_x_1696) ;  /* 0x0000000400bc7947 */ /* 0x000fea0003800000 */
.L_x_1711:
[----:B------:R-:W-:Y:S01]  /*4ca0*/  F2FP.BF16.F32.PACK_AB R4, RZ, R4 ;  /* 0x00000004ff04723e */ /* 0x000fe200000010ff */
[----:B------:R-:W-:-:S04]  /*4cb0*/  IMAD.MOV.U32 R19, RZ, RZ, R26 ;  /* 0x000000ffff137224 */ /* 0x000fc800078e001a */
[----:B------:R0:W-:Y:S01]  /*4cc0*/  STG.E.U16 desc[UR36][R8.64], R4 ;  /* 0x0000000408007986 */ /* 0x0001e2000c101524 */
[----:B------:R-:W-:Y:S05]  /*4cd0*/  BRA `(.L_x_1696) ;  /* 0x0000000400ac7947 */ /* 0x000fea0003800000 */
.L_x_1708:
        /* <DEDUP_REMOVED lines=8> */
[----:B------:R-:W0:Y:S01]  /*4d60*/  F2I.FTZ.U32.TRUNC.NTZ R3, R4 ;  /* 0x0000000400037305 */ /* 0x000e22000021f000 */
[----:B------:R-:W-:Y:S01]  /*4d70*/  IMAD.MOV.U32 R19, RZ, RZ, R26 ;  /* 0x000000ffff137224 */ /* 0x000fe200078e001a */
[----:B0-----:R0:W-:Y:S01]  /*4d80*/  STG.E.U16 desc[UR36][R8.64], R3 ;  /* 0x0000000308007986 */ /* 0x0011e2000c101524 */
[----:B------:R-:W-:Y:S05]  /*4d90*/  BRA `(.L_x_1696) ;  /* 0x00000004007c7947 */ /* 0x000fea0003800000 */
.L_x_1719:
        /* <DEDUP_REMOVED lines=12> */
.L_x_1722:
[----:B------:R-:W-:-:S04]  /*4e60*/  SHF.R.U32.HI R0, RZ, 0x14, R4 ;  /* 0x00000014ff007819 */ /* 0x000fc80000011604 */
[----:B------:R-:W-:-:S04]  /*4e70*/  LOP3.LUT R3, R0, 0x1, RZ, 0xc0, !PT ;  /* 0x0000000100037812 */ /* 0x000fc800078ec0ff */
[----:B------:R-:W-:-:S04]  /*4e80*/  IADD3 R0, PT, PT, R4, 0x487ffff, R3 ;  /* 0x0487ffff04007810 */ /* 0x000fc80007ffe003 */
[----:B------:R-:W-:-:S04]  /*4e90*/  SHF.R.U32.HI R0, RZ, 0x14, R0 ;  /* 0x00000014ff007819 */ /* 0x000fc80000011600 */
[----:B------:R-:W-:-:S07]  /*4ea0*/  LOP3.LUT R3, R0, 0xff, RZ, 0xc0, !PT ;  /* 0x000000ff00037812 */ /* 0x000fce00078ec0ff */
.L_x_1723:
[----:B------:R-:W-:-:S04]  /*4eb0*/  SHF.R.U32.HI R4, RZ, 0x18, R4 ;  /* 0x00000018ff047819 */ /* 0x000fc80000011604 */
[----:B------:R-:W-:-:S04]  /*4ec0*/  LOP3.LUT R3, R3, 0x80, R4, 0xf8, !PT ;  /* 0x0000008003037812 */ /* 0x000fc800078ef804 */
[----:B------:R-:W-:-:S07]  /*4ed0*/  PRMT R0, R3, 0x7610, R0 ;  /* 0x0000761003007816 */ /* 0x000fce0000000000 */
.L_x_1721:
[----:B------:R-:W-:Y:S05]  /*4ee0*/  BSYNC.RECONVERGENT B0 ;  /* 0x0000000000007941 */ /* 0x000fea0003800200 */
.L_x_1720:
[----:B------:R0:W-:Y:S01]  /*4ef0*/  STG.E.U8 desc[UR36][R8.64], R0 ;  /* 0x0000000008007986 */ /* 0x0001e2000c101124 */
[----:B------:R-:W-:Y:S01]  /*4f00*/  IMAD.MOV.U32 R19, RZ, RZ, R26 ;  /* 0x000000ffff137224 */ /* 0x000fe200078e001a */
[----:B------:R-:W-:Y:S06]  /*4f10*/  BRA `(.L_x_1696) ;  /* 0x00000004001c7947 */ /* 0x000fec0003800000 */
.L_x_1718:
        /* <DEDUP_REMOVED lines=12> */
.L_x_1726:
[----:B------:R-:W-:-:S04]  /*4fe0*/  SHF.R.U32.HI R0, RZ, 0x15, R4 ;  /* 0x00000015ff007819 */ /* 0x000fc80000011604 */
[----:B------:R-:W-:-:S04]  /*4ff0*/  LOP3.LUT R3, R0, 0x1, RZ, 0xc0, !PT ;  /* 0x0000000100037812 */ /* 0x000fc800078ec0ff */
[----:B------:R-:W-:-:S04]  /*5000*/  IADD3 R0, PT, PT, R4, 0x88fffff, R3 ;  /* 0x088fffff04007810 */ /* 0x000fc80007ffe003 */
[----:B------:R-:W-:-:S04]  /*5010*/  SHF.R.U32.HI R0, RZ, 0x15, R0 ;  /* 0x00000015ff007819 */ /* 0x000fc80000011600 */
[----:B------:R-:W-:-:S07]  /*5020*/  LOP3.LUT R3, R0, 0xff, RZ, 0xc0, !PT ;  /* 0x000000ff00037812 */ /* 0x000fce00078ec0ff */
.L_x_1727:
[----:B------:R-:W-:-:S04]  /*5030*/  SHF.R.U32.HI R4, RZ, 0x18, R4 ;  /* 0x00000018ff047819 */ /* 0x000fc80000011604 */
[----:B------:R-:W-:-:S04]  /*5040*/  LOP3.LUT R3, R3, 0x80, R4, 0xf8, !PT ;  /* 0x0000008003037812 */ /* 0x000fc800078ef804 */
[----:B------:R-:W-:-:S07]  /*5050*/  PRMT R0, R3, 0x7610, R0 ;  /* 0x0000761003007816 */ /* 0x000fce0000000000 */
.L_x_1725:
[----:B------:R-:W-:Y:S05]  /*5060*/  BSYNC.RECONVERGENT B0 ;  /* 0x0000000000007941 */ /* 0x000fea0003800200 */
.L_x_1724:
[----:B------:R0:W-:Y:S01]  /*5070*/  STG.E.U8 desc[UR36][R8.64], R0 ;  /* 0x0000000008007986 */ /* 0x0001e2000c101124 */
[----:B------:R-:W-:Y:S01]  /*5080*/  IMAD.MOV.U32 R19, RZ, RZ, R26 ;  /* 0x000000ffff137224 */ /* 0x000fe200078e001a */
[----:B------:R-:W-:Y:S06]  /*5090*/  BRA `(.L_x_1696) ;  /* 0x0000000000bc7947 */ /* 0x000fec0003800000 */
.L_x_1717:
[----:B------:R-:W-:-:S13]  /*50a0*/  ISETP.NE.AND P0, PT, R0, 0x1c, PT ;  /* 0x0000001c0000780c */ /* 0x000fda0003f05270 */
[----:B------:R-:W-:Y:S05]  /*50b0*/  @!P0 BRA `(.L_x_1728) ;  /* 0x0000000000a88947 */ /* 0x000fea0003800000 */
[----:B------:R-:W-:-:S13]  /*50c0*/  ISETP.NE.AND P0, PT, R0, 0x1d, PT ;  /* 0x0000001d0000780c */ /* 0x000fda0003f05270 */
[----:B------:R-:W-:Y:S05]  /*50d0*/  @!P0 BRA `(.L_x_1729) ;  /* 0x0000000000908947 */ /* 0x000fea0003800000 */
[----:B------:R-:W-:-:S13]  /*50e0*/  ISETP.NE.AND P0, PT, R0, 0x2c, PT ;  /* 0x0000002c0000780c */ /* 0x000fda0003f05270 */
[----:B------:R-:W-:Y:S05]  /*50f0*/  @!P0 BRA `(.L_x_1730) ;  /* 0x0000000000488947 */ /* 0x000fea0003800000 */
.L_x_1701:
[----:B------:R-:W-:Y:S01]  /*5100*/  MOV R14, 0x0 ;  /* 0x00000000000e7802 */ /* 0x000fe20000000f00 */
[----:B------:R-:W0:Y:S01]  /*5110*/  LDCU.64 UR6, c[0x4][0x128] ;  /* 0x01002500ff0677ac */ /* 0x000e220008000a00 */
[----:B------:R-:W-:Y:S02]  /*5120*/  IMAD.MOV.U32 R8, RZ, RZ, 0x65 ;  /* 0x00000065ff087424 */ /* 0x000fe400078e00ff */
[----:B------:R-:W-:Y:S01]  /*5130*/  IMAD.MOV.U32 R12, RZ, RZ, 0x1 ;  /* 0x00000001ff0c7424 */ /* 0x000fe200078e00ff */
[----:B------:R-:W1:Y:S01]  /*5140*/  LDCU.64 UR8, c[0x4][0x130] ;  /* 0x01002600ff0877ac */ /* 0x000e620008000a00 */
[----:B------:R-:W2:Y:S01]  /*5150*/  LDC.64 R14, c[0x4][R14] ;  /* 0x010000000e0e7b82 */ /* 0x000ea20000000a00 */
[----:B------:R-:W-:Y:S01]  /*5160*/  IMAD.MOV.U32 R13, RZ, RZ, RZ ;  /* 0x000000ffff0d7224 */ /* 0x000fe200078e00ff */
[----:B------:R-:W4:Y:S01]  /*5170*/  LDCU.64 UR4, c[0x4][0x20] ;  /* 0x01000400ff0477ac */ /* 0x000f220008000a00 */
[----:B0-----:R-:W-:Y:S02]  /*5180*/  IMAD.U32 R4, RZ, RZ, UR6 ;  /* 0x00000006ff047e24 */ /* 0x001fe4000f8e00ff */
[----:B------:R-:W-:-:S02]  /*5190*/  IMAD.U32 R5, RZ, RZ, UR7 ;  /* 0x00000007ff057e24 */ /* 0x000fc4000f8e00ff */
[----:B-1----:R-:W-:Y:S02]  /*51a0*/  IMAD.U32 R6, RZ, RZ, UR8 ;  /* 0x00000008ff067e24 */ /* 0x002fe4000f8e00ff */
[----:B------:R-:W-:Y:S02]  /*51b0*/  IMAD.U32 R7, RZ, RZ, UR9 ;  /* 0x00000009ff077e24 */ /* 0x000fe4000f8e00ff */
[----:B----4-:R-:W-:Y:S02]  /*51c0*/  IMAD.U32 R10, RZ, RZ, UR4 ;  /* 0x00000004ff0a7e24 */ /* 0x010fe4000f8e00ff */
[----:B------:R-:W-:-:S07]  /*51d0*/  IMAD.U32 R11, RZ, RZ, UR5 ;  /* 0x00000005ff0b7e24 */ /* 0x000fce000f8e00ff */
[----:B------:R-:W-:-:S07]  /*51e0*/  LEPC R20, `(.L_x_1731) ;  /* 0x000000001014794e */ /* 0x000fce0000000000 */
[----:B--23-5:R-:W-:Y:S05]  /*51f0*/  CALL.ABS.NOINC R14 ;  /* 0x000000000e007343 */ /* 0x02cfea0003c00000 */
.L_x_1731:
[----:B------:R-:W-:Y:S01]  /*5200*/  IMAD.MOV.U32 R19, RZ, RZ, R26 ;  /* 0x000000ffff137224 */ /* 0x000fe200078e001a */
[----:B------:R-:W-:Y:S06]  /*5210*/  BRA `(.L_x_1696) ;  /* 0x00000000005c7947 */ /* 0x000fec0003800000 */
.L_x_1730:
[----:B------:R-:W-:Y:S01]  /*5220*/  SHF.R.U32.HI R5, RZ, 0x17, R4 ;  /* 0x00000017ff057819 */ /* 0x000fe20000011604 */
[----:B------:R-:W-:-:S03]  /*5230*/  IMAD.MOV.U32 R19, RZ, RZ, R26 ;  /* 0x000000ffff137224 */ /* 0x000fc600078e001a */
        /* <DEDUP_REMOVED lines=14> */
.L_x_1729:
[----:B------:R-:W0:Y:S01]  /*5320*/  F2I.U64.TRUNC R4, R4 ;  /* 0x0000000400047311 */ /* 0x000e22000020d800 */
[----:B------:R-:W-:Y:S01]  /*5330*/  IMAD.MOV.U32 R19, RZ, RZ, R26 ;  /* 0x000000ffff137224 */ /* 0x000fe200078e001a */
[----:B0-----:R0:W-:Y:S01]  /*5340*/  STG.E.64 desc[UR36][R8.64], R4 ;  /* 0x0000000408007986 */ /* 0x0011e2000c101b24 */
[----:B------:R-:W-:Y:S05]  /*5350*/  BRA `(.L_x_1696) ;  /* 0x00000000000c7947 */ /* 0x000fea0003800000 */
.L_x_1728:
[----:B------:R-:W0:Y:S01]  /*5360*/  F2I.FTZ.U32.TRUNC.NTZ R3, R4 ;  /* 0x0000000400037305 */ /* 0x000e22000021f000 */
[----:B------:R-:W-:Y:S01]  /*5370*/  IMAD.MOV.U32 R19, RZ, RZ, R26 ;  /* 0x000000ffff137224 */ /* 0x000fe200078e001a */
[----:B0-----:R0:W-:Y:S06]  /*5380*/  STG.E desc[UR36][R8.64], R3 ;  /* 0x0000000308007986 */ /* 0x0011ec000c101924 */
.L_x_1696:
[----:B------:R-:W-:Y:S05]  /*5390*/  BSYNC.RECONVERGENT B6 ;  /* 0x0000000000067941 */ /* 0x000fea0003800200 */
.L_x_1695:
[----:B------:R-:W-:Y:S01]  /*53a0*/  ISETP.GE.AND P0, PT, R19, R17, PT ;  /* 0x000000111300720c */ /* 0x000fe20003f06270 */
[----:B------:R-:W-:-:S12]  /*53b0*/  BSSY.RECONVERGENT B6, `(.L_x_1732) ;  /* 0x00001cc000067945 */ /* 0x000fd80003800200 */
[----:B------:R-:W-:Y:S05]  /*53c0*/  @P0 BRA `(.L_x_1733) ;  /* 0x0000001c00280947 */ /* 0x000fea0003800000 */
[----:B------:R-:W3:Y:S01]  /*53d0*/  LDCU UR4, c[0x0][0x3a8] ;  /* 0x00007500ff0477ac */ /* 0x000ee20008000800 */
[----:B0-2-4-:R-:W0:Y:S01]  /*53e0*/  LDC.64 R8, c[0x0][0x388] ;  /* 0x0000e200ff087b82 */ /* 0x015e220000000a00 */
[----:B------:R-:W-:Y:S01]  /*53f0*/  IMAD R0, R2, 0x200, R19 ;  /* 0x0000020002007824 */ /* 0x000fe200078e0213 */
[----:B-1----:R-:W-:-:S03]  /*5400*/  PRMT R4, R16, 0x9910, RZ ;  /* 0x0000991010047816 */ /* 0x002fc600000000ff */
[----:B---3--:R-:W-:Y:S02]  /*5410*/  IMAD R3, R0, UR4, RZ ;  /* 0x0000000400037c24 */ /* 0x008fe4000f8e02ff */
        /* <DEDUP_REMOVED lines=13> */
[----:B-----5:R-:W0:Y:S02]  /*54f0*/  F2I.FTZ.TRUNC.NTZ R3, R22 ;  /* 0x0000001600037305 */ /* 0x020e24000021f100 */
[----:B0-----:R1:W-:Y:S01]  /*5500*/  STG.E.U8 desc[UR36][R8.64], R3 ;  /* 0x0000000308007986 */ /* 0x0013e2000c101124 */
[----:B------:R-:W-:Y:S05]  /*5510*/  BRA `(.L_x_1739) ;  /* 0x0000000c00387947 */ /* 0x000fea0003800000 */
.L_x_1737:
[----:B-----5:R-:W0:Y:S02]  /*5520*/  F2I.S64.TRUNC R22, R22 ;  /* 0x0000001600167311 */ /* 0x020e24000020d900 */
[----:B0-----:R-:W-:-:S05]  /*5530*/  IMAD.MOV.U32 R3, RZ, RZ, R22 ;  /* 0x000000ffff037224 */ /* 0x001fca00078e0016 */
[----:B------:R0:W-:Y:S01]  /*5540*/  STG.E.U8 desc[UR36][R8.64], R3 ;  /* 0x0000000308007986 */ /* 0x0001e2000c101124 */
[----:B------:R-:W-:Y:S05]  /*5550*/  BRA `(.L_x_1739) ;  /* 0x0000000c00287947 */ /* 0x000fea0003800000 */
.L_x_1736:
[----:B------:R-:W-:-:S13]  /*5560*/  ISETP.NE.AND P0, PT, R0, 0x2, PT ;  /* 0x000000020000780c */ /* 0x000fda0003f05270 */
[----:B------:R-:W-:Y:S05]  /*5570*/  @!P0 BRA `(.L_x_1740) ;  /* 0x0000000000288947 */ /* 0x000fea0003800000 */
[----:B------:R-:W-:-:S13]  /*5580*/  ISETP.NE.AND P0, PT, R0, 0x3, PT ;  /* 0x000000030000780c */ /* 0x000fda0003f05270 */
[----:B------:R-:W-:Y:S05]  /*5590*/  @!P0 BRA `(.L_x_1741) ;  /* 0x0000000000148947 */ /* 0x000fea0003800000 */
[----:B------:R-:W-:-:S13]  /*55a0*/  ISETP.NE.AND P0, PT, R0, 0x4, PT ;  /* 0x000000040000780c */ /* 0x000fda0003f05270 */
[----:B------:R-:W-:Y:S05]  /*55b0*/  @P0 BRA `(.L_x_1738) ;  /* 0x0000000800380947 */ /* 0x000fea0003800000 */
[----:B-----5:R-:W0:Y:S02]  /*55c0*/  F2I.S64.TRUNC R22, R22 ;  /* 0x0000001600167311 */ /* 0x020e24000020d900 */
[----:B0-----:R4:W-:Y:S01]  /*55d0*/  STG.E.64 desc[UR36][R8.64], R22 ;  /* 0x0000001608007986 */ /* 0x0019e2000c101b24 */
[----:B------:R-:W-:Y:S05]  /*55e0*/  BRA `(.L_x_1739) ;  /* 0x0000000c00047947 */ /* 0x000fea0003800000 */
.L_x_1741:
[----:B-----5:R-:W0:Y:S02]  /*55f0*/  F2I.FTZ.TRUNC.NTZ R3, R22 ;  /* 0x0000001600037305 */ /* 0x020e24000021f100 */
[----:B0-----:R3:W-:Y:S01]  /*5600*/  STG.E desc[UR36][R8.64], R3 ;  /* 0x0000000308007986 */ /* 0x0017e2000c101924 */
[----:B------:R-:W-:Y:S05]  /*5610*/  BRA `(.L_x_1739) ;  /* 0x0000000800f87947 */ /* 0x000fea0003800000 */
.L_x_1740:
[----:B-----5:R-:W0:Y:S02]  /*5620*/  F2I.FTZ.TRUNC.NTZ R3, R22 ;  /* 0x0000001600037305 */ /* 0x020e24000021f100 */
[----:B0-----:R2:W-:Y:S01]  /*5630*/  STG.E.U16 desc[UR36][R8.64], R3 ;  /* 0x0000000308007986 */ /* 0x0015e2000c101524 */
[----:B------:R-:W-:Y:S05]  /*5640*/  BRA `(.L_x_1739) ;  /* 0x0000000800ec7947 */ /* 0x000fea0003800000 */
.L_x_1735:
[----:B------:R-:W-:-:S13]  /*5650*/  ISETP.GT.AND P0, PT, R0, 0x6, PT ;  /* 0x000000060000780c */ /* 0x000fda0003f04270 */
[----:B------:R-:W-:Y:S05]  /*5660*/  @P0 BRA `(.L_x_1742) ;  /* 0x0000000000240947 */ /* 0x000fea0003800000 */
[----:B------:R-:W-:-:S13]  /*5670*/  ISETP.NE.AND P0, PT, R0, 0x5, PT ;  /* 0x000000050000780c */ /* 0x000fda0003f05270 */
[----:B------:R-:W-:Y:S05]  /*5680*/  @!P0 BRA `(.L_x_1743) ;  /* 0x0000000000108947 */ /* 0x000fea0003800000 */
[----:B------:R-:W-:-:S13]  /*5690*/  ISETP.NE.AND P0, PT, R0, 0x6, PT ;  /* 0x000000060000780c */ /* 0x000fda0003f05270 */
[----:B------:R-:W-:Y:S05]  /*56a0*/  @P0 BRA `(.L_x_1738) ;  /* 0x0000000400fc0947 */ /* 0x000fea0003800000 */
[----:B-----5:R0:W-:Y:S01]  /*56b0*/  STG.E desc[UR36][R8.64], R22 ;  /* 0x0000001608007986 */ /* 0x0201e2000c101924 */
[----:B------:R-:W-:Y:S05]  /*56c0*/  BRA `(.L_x_1739) ;  /* 0x0000000800cc7947 */ /* 0x000fea0003800000 */
.L_x_1743:
[----:B-----5:R-:W-:-:S05]  /*56d0*/  F2FP.F16.F32.PACK_AB R22, RZ, R22 ;  /* 0x00000016ff16723e */ /* 0x020fca00000000ff */
[----:B------:R0:W-:Y:S01]  /*56e0*/  STG.E.U16 desc[UR36][R8.64], R22 ;  /* 0x0000001608007986 */ /* 0x0001e2000c101524 */
[----:B------:R-:W-:Y:S05]  /*56f0*/  BRA `(.L_x_1739) ;  /* 0x0000000800c07947 */ /* 0x000fea0003800000 */
.L_x_1742:
[----:B------:R-:W-:-:S13]  /*5700*/  ISETP.NE.AND P0, PT, R0, 0x7, PT ;  /* 0x000000070000780c */ /* 0x000fda0003f05270 */
[----:B------:R-:W-:Y:S05]  /*5710*/  @!P0 BRA `(.L_x_1744) ;  /* 0x00000000002c8947 */ /* 0x000fea0003800000 */
[----:B------:R-:W-:-:S13]  /*5720*/  ISETP.NE.AND P0, PT, R0, 0x8, PT ;  /* 0x000000080000780c */ /* 0x000fda0003f05270 */
[----:B------:R-:W-:Y:S05]  /*5730*/  @!P0 BRA `(.L_x_1745) ;  /* 0x0000000000148947 */ /* 0x000fea0003800000 */
[----:B------:R-:W-:-:S13]  /*5740*/  ISETP.NE.AND P0, PT, R0, 0x9, PT ;  /* 0x000000090000780c */ /* 0x000fda0003f05270 */
[----:B------:R-:W-:Y:S05]  /*5750*/  @P0 BRA `(.L_x_1738) ;  /* 0x0000000400d00947 */ /* 0x000fea0003800000 */
[----:B-----5:R-:W-:-:S05]  /*5760*/  IMAD.MOV.U32 R23, RZ, RZ, RZ ;  /* 0x000000ffff177224 */ /* 0x020fca00078e00ff */
[----:B------:R0:W-:Y:S01]  /*5770*/  STG.E.64 desc[UR36][R8.64], R22 ;  /* 0x0000001608007986 */ /* 0x0001e2000c101b24 */
[----:B------:R-:W-:Y:S05]  /*5780*/  BRA `(.L_x_1739) ;  /* 0x00000008009c7947 */ /* 0x000fea0003800000 */
.L_x_1745:
[----:B-----5:R-:W-:-:S04]  /*5790*/  F2FP.F16.F32.PACK_AB R3, RZ, R22 ;  /* 0x00000016ff03723e */ /* 0x020fc800000000ff */
[----:B------:R-:W-:-:S05]  /*57a0*/  PRMT R3, R3, 0x5410, RZ ;  /* 0x0000541003037816 */ /* 0x000fca00000000ff */
[----:B------:R0:W-:Y:S01]  /*57b0*/  STG.E desc[UR36][R8.64], R3 ;  /* 0x0000000308007986 */ /* 0x0001e2000c101924 */
[----:B------:R-:W-:Y:S05]  /*57c0*/  BRA `(.L_x_1739) ;  /* 0x00000008008c7947 */ /* 0x000fea0003800000 */
.L_x_1744:
[----:B-----5:R-:W-:-:S06]  /*57d0*/  FMUL.FTZ R4, R22, 1 ;  /* 0x3f80000016047820 */ /* 0x020fcc0000410000 */
[----:B------:R-:W0:Y:S02]  /*57e0*/  F2F.F64.F32 R4, R4 ;  /* 0x0000000400047310 */ /* 0x000e240000201800 */
[----:B0-----:R0:W-:Y:S01]  /*57f0*/  STG.E.64 desc[UR36][R8.64], R4 ;  /* 0x0000000408007986 */ /* 0x0011e2000c101b24 */
[----:B------:R-:W-:Y:S05]  /*5800*/  BRA `(.L_x_1739) ;  /* 0x00000008007c7947 */ /* 0x000fea0003800000 */
.L_x_1734:
        /* <DEDUP_REMOVED lines=10> */
[----:B-----5:R-:W0:Y:S02]  /*58b0*/  F2I.FTZ.U32.TRUNC.NTZ R3, R22 ;  /* 0x0000001600037305 */ /* 0x020e24000021f000 */
[----:B0-----:R0:W-:Y:S01]  /*58c0*/  STG.E.U16 desc[UR36][R8.64], R3 ;  /* 0x0000000308007986 */ /* 0x0011e2000c101524 */
[----:B------:R-:W-:Y:S05]  /*58d0*/  BRA `(.L_x_1739) ;  /* 0x0000000800487947 */ /* 0x000fea0003800000 */
.L_x_1749:
[----:B-----5:R-:W-:Y:S01]  /*58e0*/  LOP3.LUT R5, R22, 0x7fffffff, RZ, 0xc0, !PT ;  /* 0x7fffffff16057812 */ /* 0x020fe200078ec0ff */
        /* <DEDUP_REMOVED lines=15> */
.L_x_1752:
[----:B------:R-:W-:-:S04]  /*59e0*/  SHF.R.U32.HI R22, RZ, 0x18, R22 ;  /* 0x00000018ff167819 */ /* 0x000fc80000011616 */
[----:B------:R-:W-:-:S04]  /*59f0*/  LOP3.LUT R3, R3, 0x80, R22, 0xf8, !PT ;  /* 0x0000008003037812 */ /* 0x000fc800078ef816 */
[----:B------:R-:W-:-:S07]  /*5a00*/  PRMT R4, R3, 0x7610, R4 ;  /* 0x0000761003047816 */ /* 0x000fce0000000004 */
.L_x_1751:
[----:B------:R-:W-:Y:S05]  /*5a10*/  BSYNC.RECONVERGENT B0 ;  /* 0x0000000000007941 */ /* 0x000fea0003800200 */
.L_x_1750:
[----:B------:R0:W-:Y:S01]  /*5a20*/  STG.E.U8 desc[UR36][R8.64], R4 ;  /* 0x0000000408007986 */ /* 0x0001e2000c101124 */
[----:B------:R-:W-:Y:S05]  /*5a30*/  BRA `(.L_x_1739) ;  /* 0x0000000400f07947 */ /* 0x000fea0003800000 */
.L_x_1748:
        /* <DEDUP_REMOVED lines=16> */
.L_x_1755:
[----:B------:R-:W-:-:S04]  /*5b40*/  SHF.R.U32.HI R22, RZ, 0x18, R22 ;  /* 0x00000018ff167819 */ /* 0x000fc80000011616 */
[----:B------:R-:W-:-:S04]  /*5b50*/  LOP3.LUT R3, R3, 0x80, R22, 0xf8, !PT ;  /* 0x0000008003037812 */ /* 0x000fc800078ef816 */
[----:B------:R-:W-:-:S07]  /*5b60*/  PRMT R4, R3, 0x7610, R4 ;  /* 0x0000761003047816 */ /* 0x000fce0000000004 */
.L_x_1754:
[----:B------:R-:W-:Y:S05]  /*5b70*/  BSYNC.RECONVERGENT B0 ;  /* 0x0000000000007941 */ /* 0x000fea0003800200 */
.L_x_1753:
[----:B------:R0:W-:Y:S01]  /*5b80*/  STG.E.U8 desc[UR36][R8.64], R4 ;  /* 0x0000000408007986 */ /* 0x0001e2000c101124 */
[----:B------:R-:W-:Y:S05]  /*5b90*/  BRA `(.L_x_1739) ;  /* 0x0000000400987947 */ /* 0x000fea0003800000 */
.L_x_1747:
[----:B------:R-:W-:-:S13]  /*5ba0*/  ISETP.NE.AND P0, PT, R0, 0x1c, PT ;  /* 0x0000001c0000780c */ /* 0x000fda0003f05270 */
[----:B------:R-:W-:Y:S05]  /*5bb0*/  @!P0 BRA `(.L_x_1756) ;  /* 0x0000000000588947 */ /* 0x000fea0003800000 */
[----:B------:R-:W-:-:S13]  /*5bc0*/  ISETP.NE.AND P0, PT, R0, 0x1d, PT ;  /* 0x0000001d0000780c */ /* 0x000fda0003f05270 */
[----:B------:R-:W-:Y:S05]  /*5bd0*/  @!P0 BRA `(.L_x_1757) ;  /* 0x0000000000448947 */ /* 0x000fea0003800000 */
[----:B------:R-:W-:-:S13]  /*5be0*/  ISETP.NE.AND P0, PT, R0, 0x2c, PT ;  /* 0x0000002c0000780c */ /* 0x000fda0003f05270 */
[----:B------:R-:W-:Y:S05]  /*5bf0*/  @P0 BRA `(.L_x_1738) ;  /* 0x0000000000a80947 */ /* 0x000fea0003800000 */
[----:B-----5:R-:W-:-:S04]  /*5c00*/  SHF.R.U32.HI R4, RZ, 0x17, R22 ;  /* 0x00000017ff047819 */ /* 0x020fc80000011616 */
        /* <DEDUP_REMOVED lines=14> */
.L_x_1757:
[----:B-----5:R-:W0:Y:S02]  /*5cf0*/  F2I.U64.TRUNC R22, R22 ;  /* 0x0000001600167311 */ /* 0x020e24000020d800 */
[----:B0-----:R0:W-:Y:S01]  /*5d00*/  STG.E.64 desc[UR36][R8.64], R22 ;  /* 0x0000001608007986 */ /* 0x0011e2000c101b24 */
[----:B------:R-:W-:Y:S05]  /*5d10*/  BRA `(.L_x_1739) ;  /* 0x0000000400387947 */ /* 0x000fea0003800000 */
.L_x_1756:
[----:B-----5:R-:W0:Y:S02]  /*5d20*/  F2I.FTZ.U32.TRUNC.NTZ R3, R22 ;  /* 0x0000001600037305 */ /* 0x020e24000021f000 */
[----:B0-----:R0:W-:Y:S01]  /*5d30*/  STG.E desc[UR36][R8.64], R3 ;  /* 0x0000000308007986 */ /* 0x0011e2000c101924 */
[----:B------:R-:W-:Y:S05]  /*5d40*/  BRA `(.L_x_1739) ;  /* 0x00000004002c7947 */ /* 0x000fea0003800000 */
.L_x_1746:
[----:B------:R-:W-:-:S13]  /*5d50*/  ISETP.GT.AND P0, PT, R0, 0xe, PT ;  /* 0x0000000e0000780c */ /* 0x000fda0003f04270 */
[----:B------:R-:W-:Y:S05]  /*5d60*/  @P0 BRA `(.L_x_1758) ;  /* 0x0000000000340947 */ /* 0x000fea0003800000 */
[----:B------:R-:W-:-:S13]  /*5d70*/  ISETP.NE.AND P0, PT, R0, 0xa, PT ;  /* 0x0000000a0000780c */ /* 0x000fda0003f05270 */
[----:B------:R-:W-:Y:S05]  /*5d80*/  @!P0 BRA `(.L_x_1759) ;  /* 0x0000000000188947 */ /* 0x000fea0003800000 */
[----:B------:R-:W-:-:S13]  /*5d90*/  ISETP.NE.AND P0, PT, R0, 0xb, PT ;  /* 0x0000000b0000780c */ /* 0x000fda0003f05270 */
[----:B------:R-:W-:Y:S05]  /*5da0*/  @P0 BRA `(.L_x_1738) ;  /* 0x00000000003c0947 */ /* 0x000fea0003800000 */
[----:B-----5:R-:W-:-:S04]  /*5db0*/  FSETP.NEU.FTZ.AND P0, PT, R22, RZ, PT ;  /* 0x000000ff1600720b */ /* 0x020fc80003f1d000 */
[----:B------:R-:W-:-:S05]  /*5dc0*/  SEL R3, RZ, 0x1, !P0 ;  /* 0x00000001ff037807 */ /* 0x000fca0004000000 */
[----:B------:R0:W-:Y:S01]  /*5dd0*/  STG.E.U8 desc[UR36][R8.64], R3 ;  /* 0x0000000308007986 */ /* 0x0001e2000c101124 */
[----:B------:R-:W-:Y:S05]  /*5de0*/  BRA `(.L_x_1739) ;  /* 0x0000000400047947 */ /* 0x000fea0003800000 */
.L_x_1759:
[----:B-----5:R-:W-:Y:S01]  /*5df0*/  FMUL.FTZ R4, R22, 1 ;  /* 0x3f80000016047820 */ /* 0x020fe20000410000 */
[----:B------:R-:W-:-:S05]  /*5e00*/  CS2R R6, SRZ ;  /* 0x0000000000067805 */ /* 0x000fca000001ff00 */
[----:B------:R-:W0:Y:S02]  /*5e10*/  F2F.F64.F32 R4, R4 ;  /* 0x0000000400047310 */ /* 0x000e240000201800 */
[----:B0-----:R0:W-:Y:S01]  /*5e20*/  STG.E.128 desc[UR36][R8.64], R4 ;  /* 0x0000000408007986 */ /* 0x0011e2000c101d24 */
[----:B------:R-:W-:Y:S05]  /*5e30*/  BRA `(.L_x_1739) ;  /* 0x0000000000f07947 */ /* 0x000fea0003800000 */
.L_x_1758:
[----:B------:R-:W-:-:S13]  /*5e40*/  ISETP.NE.AND P0, PT, R0, 0xf, PT ;  /* 0x0000000f0000780c */ /* 0x000fda0003f05270 */
[----:B------:R-:W-:Y:S05]  /*5e50*/  @!P0 BRA `(.L_x_1760) ;  /* 0x0000000000e08947 */ /* 0x000fea0003800000 */
[----:B------:R-:W-:-:S13]  /*5e60*/  ISETP.NE.AND P0, PT, R0, 0x17, PT ;  /* 0x000000170000780c */ /* 0x000fda0003f05270 */
[----:B------:R-:W-:Y:S05]  /*5e70*/  @!P0 BRA `(.L_x_1761) ;  /* 0x00000000008c8947 */ /* 0x000fea0003800000 */
[----:B------:R-:W-:-:S13]  /*5e80*/  ISETP.NE.AND P0, PT, R0, 0x18, PT ;  /* 0x000000180000780c */ /* 0x000fda0003f05270 */
[----:B------:R-:W-:Y:S05]  /*5e90*/  @!P0 BRA `(.L_x_1762) ;  /* 0x0000000000448947 */ /* 0x000fea0003800000 */
.L_x_1738:
        /* <DEDUP_REMOVED lines=16> */
.L_x_1763:
[----:B------:R-:W-:Y:S05]  /*5fa0*/  BRA `(.L_x_1739) ;  /* 0x0000000000947947 */ /* 0x000fea0003800000 */
.L_x_1762:
[----:B-----5:R-:W-:Y:S01]  /*5fb0*/  LOP3.LUT R4, R22, 0x7fffffff, RZ, 0xc0, !PT ;  /* 0x7fffffff16047812 */ /* 0x020fe200078ec0ff */
        /* <DEDUP_REMOVED lines=11> */
.L_x_1765:
[----:B------:R-:W-:Y:S05]  /*6070*/  BSYNC.RECONVERGENT B0 ;  /* 0x0000000000007941 */ /* 0x000fea0003800200 */
.L_x_1764:
[----:B------:R-:W-:-:S05]  /*6080*/  LOP3.LUT R3, R0, 0x80, R5, 0xf8, !PT ;  /* 0x0000008000037812 */ /* 0x000fca00078ef805 */
[----:B------:R0:W-:Y:S01]  /*6090*/  STG.E.U8 desc[UR36][R8.64], R3 ;  /* 0x0000000308007986 */ /* 0x0001e2000c101124 */
[----:B------:R-:W-:Y:S05]  /*60a0*/  BRA `(.L_x_1739) ;  /* 0x0000000000547947 */ /* 0x000fea0003800000 */
.L_x_1761:
[----:B-----5:R-:W-:Y:S01]  /*60b0*/  LOP3.LUT R4, R22, 0x7fffffff, RZ, 0xc0, !PT ;  /* 0x7fffffff16047812 */ /* 0x020fe200078ec0ff */
        /* <DEDUP_REMOVED lines=10> */
.L_x_1767:
[----:B------:R-:W-:Y:S01]  /*6160*/  IMAD.MOV.U32 R0, RZ, RZ, 0x7f ;  /* 0x0000007fff007424 */ /* 0x000fe200078e00ff */
[----:B------:R-:W-:-:S04]  /*6170*/  ISETP.GT.U32.AND P0, PT, R4, 0x7f800000, PT ;  /* 0x7f8000000400780c */ /* 0x000fc80003f04070 */
[----:B------:R-:W-:-:S09]  /*6180*/  SEL R0, R0, 0x7c, P0 ;  /* 0x0000007c00007807 */ /* 0x000fd20000000000 */
.L_x_1768:
[----:B------:R-:W-:Y:S05]  /*6190*/  BSYNC.RECONVERGENT B0 ;  /* 0x0000000000007941 */ /* 0x000fea0003800200 */
.L_x_1766:
[----:B------:R-:W-:-:S04]  /*61a0*/  SHF.R.U32.HI R3, RZ, 0x18, R22 ;  /* 0x00000018ff037819 */ /* 0x000fc80000011616 */
[----:B------:R-:W-:-:S05]  /*61b0*/  LOP3.LUT R3, R0, 0x80, R3, 0xf8, !PT ;  /* 0x0000008000037812 */ /* 0x000fca00078ef803 */
[----:B------:R0:W-:Y:S01]  /*61c0*/  STG.E.U8 desc[UR36][R8.64], R3 ;  /* 0x0000000308007986 */ /* 0x0001e2000c101124 */
[----:B------:R-:W-:Y:S05]  /*61d0*/  BRA `(.L_x_1739) ;  /* 0x0000000000087947 */ /* 0x000fea0003800000 */
.L_x_1760:
[----:B-----5:R-:W-:-:S05]  /*61e0*/  F2FP.BF16.F32.PACK_AB R22, RZ, R22 ;  /* 0x00000016ff16723e */ /* 0x020fca00000010ff */
[----:B------:R0:W-:Y:S02]  /*61f0*/  STG.E.U16 desc[UR36][R8.64], R22 ;  /* 0x0000001608007986 */ /* 0x0001e4000c101524 */
.L_x_1739:
        /* <DEDUP_REMOVED lines=21> */
[----:B------:R-:W0:Y:S02]  /*6350*/  F2I.FTZ.TRUNC.NTZ R3, R24 ;  /* 0x0000001800037305 */ /* 0x000e24000021f100 */
[----:B0-----:R0:W-:Y:S01]  /*6360*/  STG.E.U8 desc[UR36][R8.64], R3 ;  /* 0x0000000308007986 */ /* 0x0011e2000c101124 */
[----:B------:R-:W-:Y:S05]  /*6370*/  BRA `(.L_x_1774) ;  /* 0x0000000c00387947 */ /* 0x000fea0003800000 */
.L_x_1772:
[----:B------:R-:W0:Y:S02]  /*6380*/  F2I.S64.TRUNC R24, R24 ;  /* 0x0000001800187311 */ /* 0x000e24000020d900 */
[----:B0-----:R-:W-:-:S05]  /*6390*/  IMAD.MOV.U32 R3, RZ, RZ, R24 ;  /* 0x000000ffff037224 */ /* 0x001fca00078e0018 */
[----:B------:R0:W-:Y:S01]  /*63a0*/  STG.E.U8 desc[UR36][R8.64], R3 ;  /* 0x0000000308007986 */ /* 0x0001e2000c101124 */
[----:B------:R-:W-:Y:S05]  /*63b0*/  BRA `(.L_x_1774) ;  /* 0x0000000c00287947 */ /* 0x000fea0003800000 */
.L_x_1771:
[----:B------:R-:W-:-:S13]  /*63c0*/  ISETP.NE.AND P0, PT, R0, 0x2, PT ;  /* 0x000000020000780c */ /* 0x000fda0003f05270 */
[----:B------:R-:W-:Y:S05]  /*63d0*/  @!P0 BRA `(.L_x_1775) ;  /* 0x0000000000288947 */ /* 0x000fea0003800000 */
[----:B------:R-:W-:-:S13]  /*63e0*/  ISETP.NE.AND P0, PT, R0, 0x3, PT ;  /* 0x000000030000780c */ /* 0x000fda0003f05270 */
[----:B------:R-:W-:Y:S05]  /*63f0*/  @!P0 BRA `(.L_x_1776) ;  /* 0x0000000000148947 */ /* 0x000fea0003800000 */
[----:B------:R-:W-:-:S13]  /*6400*/  ISETP.NE.AND P0, PT, R0, 0x4, PT ;  /* 0x000000040000780c */ /* 0x000fda0003f05270 */
[----:B------:R-:W-:Y:S05]  /*6410*/  @P0 BRA `(.L_x_1773) ;  /* 0x0000000800380947 */ /* 0x000fea0003800000 */
[----:B------:R-:W0:Y:S02]  /*6420*/  F2I.S64.TRUNC R24, R24 ;  /* 0x0000001800187311 */ /* 0x000e24000020d900 */
[----:B0-----:R0:W-:Y:S01]  /*6430*/  STG.E.64 desc[UR36][R8.64], R24 ;  /* 0x0000001808007986 */ /* 0x0011e2000c101b24 */
[----:B------:R-:W-:Y:S05]  /*6440*/  BRA `(.L_x_1774) ;  /* 0x0000000c00047947 */ /* 0x000fea0003800000 */
.L_x_1776:
[----:B------:R-:W0:Y:S02]  /*6450*/  F2I.FTZ.TRUNC.NTZ R3, R24 ;  /* 0x0000001800037305 */ /* 0x000e24000021f100 */
[----:B0-----:R0:W-:Y:S01]  /*6460*/  STG.E desc[UR36][R8.64], R3 ;  /* 0x0000000308007986 */ /* 0x0011e2000c101924 */
[----:B------:R-:W-:Y:S05]  /*6470*/  BRA `(.L_x_1774) ;  /* 0x0000000800f87947 */ /* 0x000fea0003800000 */
.L_x_1775:
[----:B------:R-:W0:Y:S02]  /*6480*/  F2I.FTZ.TRUNC.NTZ R3, R24 ;  /* 0x0000001800037305 */ /* 0x000e24000021f100 */
[----:B0-----:R0:W-:Y:S01]  /*6490*/  STG.E.U16 desc[UR36][R8.64], R3 ;  /* 0x0000000308007986 */ /* 0x0011e2000c101524 */
[----:B------:R-:W-:Y:S05]  /*64a0*/  BRA `(.L_x_1774) ;  /* 0x0000000800ec7947 */ /* 0x000fea0003800000 */
.L_x_1770:
[----:B------:R-:W-:-:S13]  /*64b0*/  ISETP.GT.AND P0, PT, R0, 0x6, PT ;  /* 0x000000060000780c */ /* 0x000fda0003f04270 */
[----:B------:R-:W-:Y:S05]  /*64c0*/  @P0 BRA `(.L_x_1777) ;  /* 0x0000000000240947 */ /* 0x000fea0003800000 */
[----:B------:R-:W-:-:S13]  /*64d0*/  ISETP.NE.AND P0, PT, R0, 0x5, PT ;  /* 0x000000050000780c */ /* 0x000fda0003f05270 */
[----:B------:R-:W-:Y:S05]  /*64e0*/  @!P0 BRA `(.L_x_1778) ;  /* 0x0000000000108947 */ /* 0x000fea0003800000 */
[----:B------:R-:W-:-:S13]  /*64f0*/  ISETP.NE.AND P0, PT, R0, 0x6, PT ;  /* 0x000000060000780c */ /* 0x000fda0003f05270 */
[----:B------:R-:W-:Y:S05]  /*6500*/  @P0 BRA `(.L_x_1773) ;  /* 0x0000000400fc0947 */ /* 0x000fea0003800000 */
[----:B------:R0:W-:Y:S01]  /*6510*/  STG.E desc[UR36][R8.64], R24 ;  /* 0x0000001808007986 */ /* 0x0001e2000c101924 */
[----:B------:R-:W-:Y:S05]  /*6520*/  BRA `(.L_x_1774) ;  /* 0x0000000800cc7947 */ /* 0x000fea0003800000 */
.L_x_1778:
[----:B------:R-:W-:-:S05]  /*6530*/  F2FP.F16.F32.PACK_AB R24, RZ, R24 ;  /* 0x00000018ff18723e */ /* 0x000fca00000000ff */
[----:B------:R0:W-:Y:S01]  /*6540*/  STG.E.U16 desc[UR36][R8.64], R24 ;  /* 0x0000001808007986 */ /* 0x0001e2000c101524 */
[----:B------:R-:W-:Y:S05]  /*6550*/  BRA `(.L_x_1774) ;  /* 0x0000000800c07947 */ /* 0x000fea0003800000 */
.L_x_1777:
[----:B------:R-:W-:-:S13]  /*6560*/  ISETP.NE.AND P0, PT, R0, 0x7, PT ;  /* 0x000000070000780c */ /* 0x000fda0003f05270 */
[----:B------:R-:W-:Y:S05]  /*6570*/  @!P0 BRA `(.L_x_1779) ;  /* 0x00000000002c8947 */ /* 0x000fea0003800000 */
[----:B------:R-:W-:-:S13]  /*6580*/  ISETP.NE.AND P0, PT, R0, 0x8, PT ;  /* 0x000000080000780c */ /* 0x000fda0003f05270 */
[----:B------:R-:W-:Y:S05]  /*6590*/  @!P0 BRA `(.L_x_1780) ;  /* 0x0000000000148947 */ /* 0x000fea0003800000 */
[----:B------:R-:W-:-:S13]  /*65a0*/  ISETP.NE.AND P0, PT, R0, 0x9, PT ;  /* 0x000000090000780c */ /* 0x000fda0003f05270 */
[----:B------:R-:W-:Y:S05]  /*65b0*/  @P0 BRA `(.L_x_1773) ;  /* 0x0000000400d00947 */ /* 0x000fea0003800000 */
[----:B------:R-:W-:-:S05]  /*65c0*/  IMAD.MOV.U32 R25, RZ, RZ, RZ ;  /* 0x000000ffff197224 */ /* 0x000fca00078e00ff */
[----:B------:R0:W-:Y:S01]  /*65d0*/  STG.E.64 desc[UR36][R8.64], R24 ;  /* 0x0000001808007986 */ /* 0x0001e2000c101b24 */
[----:B------:R-:W-:Y:S05]  /*65e0*/  BRA `(.L_x_1774) ;  /* 0x00000008009c7947 */ /* 0x000fea0003800000 */
.L_x_1780:
[----:B------:R-:W-:-:S04]  /*65f0*/  F2FP.F16.F32.PACK_AB R3, RZ, R24 ;  /* 0x00000018ff03723e */ /* 0x000fc800000000ff */
[----:B------:R-:W-:-:S05]  /*6600*/  PRMT R3, R3, 0x5410, RZ ;  /* 0x0000541003037816 */ /* 0x000fca00000000ff */
[----:B------:R0:W-:Y:S01]  /*6610*/  STG.E desc[UR36][R8.64], R3 ;  /* 0x0000000308007986 */ /* 0x0001e2000c101924 */
[----:B------:R-:W-:Y:S05]  /*6620*/  BRA `(.L_x_1774) ;  /* 0x00000008008c7947 */ /* 0x000fea0003800000 */
.L_x_1779:
[----:B------:R-:W-:-:S06]  /*6630*/  FMUL.FTZ R4, R24, 1 ;  /* 0x3f80000018047820 */ /* 0x000fcc0000410000 */
[----:B------:R-:W0:Y:S02]  /*6640*/  F2F.F64.F32 R4, R4 ;  /* 0x0000000400047310 */ /* 0x000e240000201800 */
[----:B0-----:R0:W-:Y:S01]  /*6650*/  STG.E.64 desc[UR36][R8.64], R4 ;  /* 0x0000000408007986 */ /* 0x0011e2000c101b24 */
[----:B------:R-:W-:Y:S05]  /*6660*/  BRA `(.L_x_1774) ;  /* 0x00000008007c7947 */ /* 0x000fea0003800000 */
.L_x_1769:
        /* <DEDUP_REMOVED lines=10> */
[----:B------:R-:W0:Y:S02]  /*6710*/  F2I.FTZ.U32.TRUNC.NTZ R3, R24 ;  /* 0x0000001800037305 */ /* 0x000e24000021f000 */
[----:B0-----:R0:W-:Y:S01]  /*6720*/  STG.E.U16 desc[UR36][R8.64], R3 ;  /* 0x0000000308007986 */ /* 0x0011e2000c101524 */
[----:B------:R-:W-:Y:S05]  /*6730*/  BRA `(.L_x_1774) ;  /* 0x0000000800487947 */ /* 0x000fea0003800000 */
.L_x_1784:
        /* <DEDUP_REMOVED lines=16> */
.L_x_1787:
[----:B------:R-:W-:-:S04]  /*6840*/  SHF.R.U32.HI R24, RZ, 0x18, R24 ;  /* 0x00000018ff187819 */ /* 0x000fc80000011618 */
[----:B------:R-:W-:-:S04]  /*6850*/  LOP3.LUT R3, R3, 0x80, R24, 0xf8, !PT ;  /* 0x0000008003037812 */ /* 0x000fc800078ef818 */
[----:B------:R-:W-:-:S07]  /*6860*/  PRMT R4, R3, 0x7610, R4 ;  /* 0x0000761003047816 */ /* 0x000fce0000000004 */
.L_x_1786:
[----:B------:R-:W-:Y:S05]  /*6870*/  BSYNC.RECONVERGENT B0 ;  /* 0x0000000000007941 */ /* 0x000fea0003800200 */
.L_x_1785:
[----:B------:R0:W-:Y:S01]  /*6880*/  STG.E.U8 desc[UR36][R8.64], R4 ;  /* 0x0000000408007986 */ /* 0x0001e2000c101124 */
[----:B------:R-:W-:Y:S05]  /*6890*/  BRA `(.L_x_1774) ;  /* 0x0000000400f07947 */ /* 0x000fea0003800000 */
.L_x_1783:
        /* <DEDUP_REMOVED lines=16> */
.L_x_1790:
[----:B------:R-:W-:-:S04]  /*69a0*/  SHF.R.U32.HI R24, RZ, 0x18, R24 ;  /* 0x00000018ff187819 */ /* 0x000fc80000011618 */
[----:B------:R-:W-:-:S04]  /*69b0*/  LOP3.LUT R3, R3, 0x80, R24, 0xf8, !PT ;  /* 0x0000008003037812 */ /* 0x000fc800078ef818 */
[----:B------:R-:W-:-:S07]  /*69c0*/  PRMT R4, R3, 0x7610, R4 ;  /* 0x0000761003047816 */ /* 0x000fce0000000004 */
.L_x_1789:
[----:B------:R-:W-:Y:S05]  /*69d0*/  BSYNC.RECONVERGENT B0 ;  /* 0x0000000000007941 */ /* 0x000fea0003800200 */
.L_x_1788:
[----:B------:R0:W-:Y:S01]  /*69e0*/  STG.E.U8 desc[UR36][R8.64], R4 ;  /* 0x0000000408007986 */ /* 0x0001e2000c101124 */
[----:B------:R-:W-:Y:S05]  /*69f0*/  BRA `(.L_x_1774) ;  /* 0x0000000400987947 */ /* 0x000fea0003800000 */
.L_x_1782:
[----:B------:R-:W-:-:S13]  /*6a00*/  ISETP.NE.AND P0, PT, R0, 0x1c, PT ;  /* 0x0000001c0000780c */ /* 0x000fda0003f05270 */
[----:B------:R-:W-:Y:S05]  /*6a10*/  @!P0 BRA `(.L_x_1791) ;  /* 0x0000000000588947 */ /* 0x000fea0003800000 */
[----:B------:R-:W-:-:S13]  /*6a20*/  ISETP.NE.AND P0, PT, R0, 0x1d, PT ;  /* 0x0000001d0000780c */ /* 0x000fda0003f05270 */
[----:B------:R-:W-:Y:S05]  /*6a30*/  @!P0 BRA `(.L_x_1792) ;  /* 0x0000000000448947 */ /* 0x000fea0003800000 */
[----:B------:R-:W-:-:S13]  /*6a40*/  ISETP.NE.AND P0, PT, R0, 0x2c, PT ;  /* 0x0000002c0000780c */ /* 0x000fda0003f05270 */
[----:B------:R-:W-:Y:S05]  /*6a50*/  @P0 BRA `(.L_x_1773) ;  /* 0x0000000000a80947 */ /* 0x000fea0003800000 */
        /* <DEDUP_REMOVED lines=15> */
.L_x_1792:
[----:B------:R-:W0:Y:S02]  /*6b50*/  F2I.U64.TRUNC R24, R24 ;  /* 0x0000001800187311 */ /* 0x000e24000020d800 */
[----:B0-----:R0:W-:Y:S01]  /*6b60*/  STG.E.64 desc[UR36][R8.64], R24 ;  /* 0x0000001808007986 */ /* 0x0011e2000c101b24 */
[----:B------:R-:W-:Y:S05]  /*6b70*/  BRA `(.L_x_1774) ;  /* 0x0000000400387947 */ /* 0x000fea0003800000 */
.L_x_1791:
[----:B------:R-:W0:Y:S02]  /*6b80*/  F2I.FTZ.U32.TRUNC.NTZ R3, R24 ;  /* 0x0000001800037305 */ /* 0x000e24000021f000 */
[----:B0-----:R0:W-:Y:S01]  /*6b90*/  STG.E desc[UR36][R8.64], R3 ;  /* 0x0000000308007986 */ /* 0x0011e2000c101924 */
[----:B------:R-:W-:Y:S05]  /*6ba0*/  BRA `(.L_x_1774) ;  /* 0x00000004002c7947 */ /* 0x000fea0003800000 */
.L_x_1781:
[----:B------:R-:W-:-:S13]  /*6bb0*/  ISETP.GT.AND P0, PT, R0, 0xe, PT ;  /* 0x0000000e0000780c */ /* 0x000fda0003f04270 */
[----:B------:R-:W-:Y:S05]  /*6bc0*/  @P0 BRA `(.L_x_1793) ;  /* 0x0000000000340947 */ /* 0x000fea0003800000 */
[----:B------:R-:W-:-:S13]  /*6bd0*/  ISETP.NE.AND P0, PT, R0, 0xa, PT ;  /* 0x0000000a0000780c */ /* 0x000fda0003f05270 */
[----:B------:R-:W-:Y:S05]  /*6be0*/  @!P0 BRA `(.L_x_1794) ;  /* 0x0000000000188947 */ /* 0x000fea0003800000 */
[----:B------:R-:W-:-:S13]  /*6bf0*/  ISETP.NE.AND P0, PT, R0, 0xb, PT ;  /* 0x0000000b0000780c */ /* 0x000fda0003f05270 */
[----:B------:R-:W-:Y:S05]  /*6c00*/  @P0 BRA `(.L_x_1773) ;  /* 0x00000000003c0947 */ /* 0x000fea0003800000 */
[----:B------:R-:W-:-:S04]  /*6c10*/  FSETP.NEU.FTZ.AND P0, PT, R24, RZ, PT ;  /* 0x000000ff1800720b */ /* 0x000fc80003f1d000 */
[----:B------:R-:W-:-:S05]  /*6c20*/  SEL R3, RZ, 0x1, !P0 ;  /* 0x00000001ff037807 */ /* 0x000fca0004000000 */
[----:B------:R4:W-:Y:S01]  /*6c30*/  STG.E.U8 desc[UR36][R8.64], R3 ;  /* 0x0000000308007986 */ /* 0x0009e2000c101124 */
[----:B------:R-:W-:Y:S05]  /*6c40*/  BRA `(.L_x_1774) ;  /* 0x0000000400047947 */ /* 0x000fea0003800000 */
.L_x_1794:
[----:B------:R-:W-:Y:S01]  /*6c50*/  FMUL.FTZ R4, R24, 1 ;  /* 0x3f80000018047820 */ /* 0x000fe20000410000 */
[----:B------:R-:W-:-:S05]  /*6c60*/  CS2R R6, SRZ ;  /* 0x0000000000067805 */ /* 0x000fca000001ff00 */
[----:B------:R-:W0:Y:S02]  /*6c70*/  F2F.F64.F32 R4, R4 ;  /* 0x0000000400047310 */ /* 0x000e240000201800 */
[----:B0-----:R3:W-:Y:S01]  /*6c80*/  STG.E.128 desc[UR36][R8.64], R4 ;  /* 0x0000000408007986 */ /* 0x0017e2000c101d24 */
[----:B------:R-:W-:Y:S05]  /*6c90*/  BRA `(.L_x_1774) ;  /* 0x0000000000f07947 */ /* 0x000fea0003800000 */
.L_x_1793:
[----:B------:R-:W-:-:S13]  /*6ca0*/  ISETP.NE.AND P0, PT, R0, 0xf, PT ;  /* 0x0000000f0000780c */ /* 0x000fda0003f05270 */
[----:B------:R-:W-:Y:S05]  /*6cb0*/  @!P0 BRA `(.L_x_1795) ;  /* 0x0000000000e08947 */ /* 0x000fea0003800000 */
[----:B------:R-:W-:-:S13]  /*6cc0*/  ISETP.NE.AND P0, PT, R0, 0x17, PT ;  /* 0x000000170000780c */ /* 0x000fda0003f05270 */
[----:B------:R-:W-:Y:S05]  /*6cd0*/  @!P0 BRA `(.L_x_1796) ;  /* 0x00000000008c8947 */ /* 0x000fea0003800000 */
[----:B------:R-:W-:-:S13]  /*6ce0*/  ISETP.NE.AND P0, PT, R0, 0x18, PT ;  /* 0x000000180000780c */ /* 0x000fda0003f05270 */
[----:B------:R-:W-:Y:S05]  /*6cf0*/  @!P0 BRA `(.L_x_1797) ;  /* 0x0000000000448947 */ /* 0x000fea0003800000 */
.L_x_1773:
        /* <DEDUP_REMOVED lines=16> */
.L_x_1798:
[----:B------:R-:W-:Y:S05]  /*6e00*/  BRA `(.L_x_1774) ;  /* 0x0000000000947947 */ /* 0x000fea0003800000 */
.L_x_1797:
        /* <DEDUP_REMOVED lines=12> */
.L_x_1800:
[----:B------:R-:W-:Y:S05]  /*6ed0*/  BSYNC.RECONVERGENT B0 ;  /* 0x0000000000007941 */ /* 0x000fea0003800200 */
.L_x_1799:
[----:B------:R-:W-:-:S05]  /*6ee0*/  LOP3.LUT R3, R0, 0x80, R5, 0xf8, !PT ;  /* 0x0000008000037812 */ /* 0x000fca00078ef805 */
[----:B------:R1:W-:Y:S01]  /*6ef0*/  STG.E.U8 desc[UR36][R8.64], R3 ;  /* 0x0000000308007986 */ /* 0x0003e2000c101124 */
[----:B------:R-:W-:Y:S05]  /*6f00*/  BRA `(.L_x_1774) ;  /* 0x0000000000547947 */ /* 0x000fea0003800000 */
.L_x_1796:
        /* <DEDUP_REMOVED lines=11> */
.L_x_1802:
[----:B------:R-:W-:Y:S01]  /*6fc0*/  IMAD.MOV.U32 R0, RZ, RZ, 0x7f ;  /* 0x0000007fff007424 */ /* 0x000fe200078e00ff */
[----:B------:R-:W-:-:S04]  /*6fd0*/  ISETP.GT.U32.AND P0, PT, R4, 0x7f800000, PT ;  /* 0x7f8000000400780c */ /* 0x000fc80003f04070 */
[----:B------:R-:W-:-:S09]  /*6fe0*/  SEL R0, R0, 0x7c, P0 ;  /* 0x0000007c00007807 */ /* 0x000fd20000000000 */
.L_x_1803:
[----:B------:R-:W-:Y:S05]  /*6ff0*/  BSYNC.RECONVERGENT B0 ;  /* 0x0000000000007941 */ /* 0x000fea0003800200 */
.L_x_1801:
[----:B------:R-:W-:-:S04]  /*7000*/  SHF.R.U32.HI R3, RZ, 0x18, R24 ;  /* 0x00000018ff037819 */ /* 0x000fc80000011618 */
[----:B------:R-:W-:-:S05]  /*7010*/  LOP3.LUT R3, R0, 0x80, R3, 0xf8, !PT ;  /* 0x0000008000037812 */ /* 0x000fca00078ef803 */
[----:B------:R2:W-:Y:S01]  /*7020*/  STG.E.U8 desc[UR36][R8.64], R3 ;  /* 0x0000000308007986 */ /* 0x0005e2000c101124 */
[----:B------:R-:W-:Y:S05]  /*7030*/  BRA `(.L_x_1774) ;  /* 0x0000000000087947 */ /* 0x000fea0003800000 */
.L_x_1795:
[----:B------:R-:W-:-:S05]  /*7040*/  F2FP.BF16.F32.PACK_AB R24, RZ, R24 ;  /* 0x00000018ff18723e */ /* 0x000fca00000010ff */
[----:B------:R0:W-:Y:S02]  /*7050*/  STG.E.U16 desc[UR36][R8.64], R24 ;  /* 0x0000001808007986 */ /* 0x0001e4000c101524 */
.L_x_1774:
[----:B------:R-:W-:-:S07]  /*7060*/  VIADD R19, R19, 0x80 ;  /* 0x0000008013137836 */ /* 0x000fce0000000000 */
.L_x_1733:
[----:B------:R-:W-:Y:S05]  /*7070*/  BSYNC.RECONVERGENT B6 ;  /* 0x0000000000067941 */ /* 0x000fea0003800200 */
.L_x_1732:
[----:B------:R-:W-:-:S13]  /*7080*/  ISETP.GE.AND P0, PT, R19, R17, PT ;  /* 0x000000111300720c */ /* 0x000fda0003f06270 */
[----:B------:R-:W-:Y:S05]  /*7090*/  @P0 EXIT ;  /* 0x000000000000094d */ /* 0x000fea0003800000 */
[----:B0-23--:R-:W0:Y:S01]  /*70a0*/  LDC.64 R4, c[0x0][0x388] ;  /* 0x0000e200ff047b82 */ /* 0x00de220000000a00 */
[----:B------:R-:W4:Y:S01]  /*70b0*/  LDCU UR4, c[0x0][0x3a8] ;  /* 0x00007500ff0477ac */ /* 0x000f220008000800 */
[----:B-1----:R-:W-:Y:S01]  /*70c0*/  PRMT R0, R16, 0x9910, RZ ;  /* 0x0000991010007816 */ /* 0x002fe200000000ff */
[----:B------:R-:W-:-:S03]  /*70d0*/  IMAD R2, R2, 0x200, R19 ;  /* 0x0000020002027824 */ /* 0x000fc600078e0213 */
[----:B------:R-:W-:Y:S01]  /*70e0*/  ISETP.GT.AND P1, PT, R0, 0x9, PT ;  /* 0x000000090000780c */ /* 0x000fe20003f24270 */
[----:B----4-:R-:W-:-:S05]  /*70f0*/  IMAD R3, R2, UR4, RZ ;  /* 0x0000000402037c24 */ /* 0x010fca000f8e02ff */
        /* <DEDUP_REMOVED lines=12> */
[----:B0-----:R-:W-:Y:S01]  /*71c0*/  STG.E.U8 desc[UR36][R2.64], R5 ;  /* 0x0000000502007986 */ /* 0x001fe2000c101124 */
[----:B------:R-:W-:Y:S05]  /*71d0*/  EXIT ;  /* 0x000000000000794d */ /* 0x000fea0003800000 */
.L_x_1807:
[----:B-----5:R-:W0:Y:S02]  /*71e0*/  F2I.S64.TRUNC R18, R18 ;  /* 0x0000001200127311 */ /* 0x020e24000020d900 */
[----:B0-----:R-:W-:-:S05]  /*71f0*/  IMAD.MOV.U32 R5, RZ, RZ, R18 ;  /* 0x000000ffff057224 */ /* 0x001fca00078e0012 */
[----:B------:R-:W-:Y:S01]  /*7200*/  STG.E.U8 desc[UR36][R2.64], R5 ;  /* 0x0000000502007986 */ /* 0x000fe2000c101124 */
[----:B------:R-:W-:Y:S05]  /*7210*/  EXIT ;  /* 0x000000000000794d */ /* 0x000fea0003800000 */
.L_x_1806:
[----:B------:R-:W-:-:S13]  /*7220*/  ISETP.NE.AND P0, PT, R0, 0x2, PT ;  /* 0x000000020000780c */ /* 0x000fda0003f05270 */
[----:B------:R-:W-:Y:S05]  /*7230*/  @!P0 BRA `(.L_x_1809) ;  /* 0x0000000000288947 */ /* 0x000fea0003800000 */
[----:B------:R-:W-:-:S13]  /*7240*/  ISETP.NE.AND P0, PT, R0, 0x3, PT ;  /* 0x000000030000780c */ /* 0x000fda0003f05270 */
[----:B------:R-:W-:Y:S05]  /*7250*/  @!P0 BRA `(.L_x_1810) ;  /* 0x0000000000148947 */ /* 0x000fea0003800000 */
[----:B------:R-:W-:-:S13]  /*7260*/  ISETP.NE.AND P0, PT, R0, 0x4, PT ;  /* 0x000000040000780c */ /* 0x000fda0003f05270 */
[----:B------:R-:W-:Y:S05]  /*7270*/  @P0 BRA `(.L_x_1808) ;  /* 0x0000000800380947 */ /* 0x000fea0003800000 */
[----:B-----5:R-:W0:Y:S02]  /*7280*/  F2I.S64.TRUNC R18, R18 ;  /* 0x0000001200127311 */ /* 0x020e24000020d900 */
[----:B0-----:R-:W-:Y:S01]  /*7290*/  STG.E.64 desc[UR36][R2.64], R18 ;  /* 0x0000001202007986 */ /* 0x001fe2000c101b24 */
[----:B------:R-:W-:Y:S05]  /*72a0*/  EXIT ;  /* 0x000000000000794d */ /* 0x000fea0003800000 */
.L_x_1810:
[----:B-----5:R-:W0:Y:S02]  /*72b0*/  F2I.FTZ.TRUNC.NTZ R5, R18 ;  /* 0x0000001200057305 */ /* 0x020e24000021f100 */
[----:B0-----:R-:W-:Y:S01]  /*72c0*/  STG.E desc[UR36][R2.64], R5 ;  /* 0x0000000502007986 */ /* 0x001fe2000c101924 */
[----:B------:R-:W-:Y:S05]  /*72d0*/  EXIT ;  /* 0x000000000000794d */ /* 0x000fea0003800000 */
.L_x_1809:
[----:B-----5:R-:W0:Y:S02]  /*72e0*/  F2I.FTZ.TRUNC.NTZ R5, R18 ;  /* 0x0000001200057305 */ /* 0x020e24000021f100 */
[----:B0-----:R-:W-:Y:S01]  /*72f0*/  STG.E.U16 desc[UR36][R2.64], R5 ;  /* 0x0000000502007986 */ /* 0x001fe2000c101524 */
[----:B------:R-:W-:Y:S05]  /*7300*/  EXIT ;  /* 0x000000000000794d */ /* 0x000fea0003800000 */
.L_x_1805:
[----:B------:R-:W-:-:S13]  /*7310*/  ISETP.GT.AND P0, PT, R0, 0x6, PT ;  /* 0x000000060000780c */ /* 0x000fda0003f04270 */
[----:B------:R-:W-:Y:S05]  /*7320*/  @P0 BRA `(.L_x_1811) ;  /* 0x0000000000240947 */ /* 0x000fea0003800000 */
[----:B------:R-:W-:-:S13]  /*7330*/  ISETP.NE.AND P0, PT, R0, 0x5, PT ;  /* 0x000000050000780c */ /* 0x000fda0003f05270 */
[----:B------:R-:W-:Y:S05]  /*7340*/  @!P0 BRA `(.L_x_1812) ;  /* 0x0000000000108947 */ /* 0x000fea0003800000 */
[----:B------:R-:W-:-:S13]  /*7350*/  ISETP.NE.AND P0, PT, R0, 0x6, PT ;  /* 0x000000060000780c */ /* 0x000fda0003f05270 */
[----:B------:R-:W-:Y:S05]  /*7360*/  @P0 BRA `(.L_x_1808) ;  /* 0x0000000400fc0947 */ /* 0x000fea0003800000 */
[----:B-----5:R-:W-:Y:S01]  /*7370*/  STG.E desc[UR36][R2.64], R18 ;  /* 0x0000001202007986 */ /* 0x020fe2000c101924 */
[----:B------:R-:W-:Y:S05]  /*7380*/  EXIT ;  /* 0x000000000000794d */ /* 0x000fea0003800000 */
.L_x_1812:
[----:B-----5:R-:W-:-:S05]  /*7390*/  F2FP.F16.F32.PACK_AB R18, RZ, R18 ;  /* 0x00000012ff12723e */ /* 0x020fca00000000ff */
[----:B------:R-:W-:Y:S01]  /*73a0*/  STG.E.U16 desc[UR36][R2.64], R18 ;  /* 0x0000001202007986 */ /* 0x000fe2000c101524 */
[----:B------:R-:W-:Y:S05]  /*73b0*/  EXIT ;  /* 0x000000000000794d */ /* 0x000fea0003800000 */
.L_x_1811:
[----:B------:R-:W-:-:S13]  /*73c0*/  ISETP.NE.AND P0, PT, R0, 0x7, PT ;  /* 0x000000070000780c */ /* 0x000fda0003f05270 */
[----:B------:R-:W-:Y:S05]  /*73d0*/  @!P0 BRA `(.L_x_1813) ;  /* 0x00000000002c8947 */ /* 0x000fea0003800000 */
[----:B------:R-:W-:-:S13]  /*73e0*/  ISETP.NE.AND P0, PT, R0, 0x8, PT ;  /* 0x000000080000780c */ /* 0x000fda0003f05270 */
[----:B------:R-:W-:Y:S05]  /*73f0*/  @!P0 BRA `(.L_x_1814) ;  /* 0x0000000000148947 */ /* 0x000fea0003800000 */
[----:B------:R-:W-:-:S13]  /*7400*/  ISETP.NE.AND P0, PT, R0, 0x9, PT ;  /* 0x000000090000780c */ /* 0x000fda0003f05270 */
[----:B------:R-:W-:Y:S05]  /*7410*/  @P0 BRA `(.L_x_1808) ;  /* 0x0000000400d00947 */ /* 0x000fea0003800000 */
[----:B------:R-:W-:-:S05]  /*7420*/  IMAD.MOV.U32 R19, RZ, RZ, RZ ;  /* 0x000000ffff137224 */ /* 0x000fca00078e00ff */
[----:B-----5:R-:W-:Y:S01]  /*7430*/  STG.E.64 desc[UR36][R2.64], R18 ;  /* 0x0000001202007986 */ /* 0x020fe2000c101b24 */
[----:B------:R-:W-:Y:S05]  /*7440*/  EXIT ;  /* 0x000000000000794d */ /* 0x000fea0003800000 */
.L_x_1814:
[----:B-----5:R-:W-:-:S04]  /*7450*/  F2FP.F16.F32.PACK_AB R5, RZ, R18 ;  /* 0x00000012ff05723e */ /* 0x020fc800000000ff */
[----:B------:R-:W-:-:S05]  /*7460*/  PRMT R5, R5, 0x5410, RZ ;  /* 0x0000541005057816 */ /* 0x000fca00000000ff */
[----:B------:R-:W-:Y:S01]  /*7470*/  STG.E desc[UR36][R2.64], R5 ;  /* 0x0000000502007986 */ /* 0x000fe2000c101924 */
[----:B------:R-:W-:Y:S05]  /*7480*/  EXIT ;  /* 0x000000000000794d */ /* 0x000fea0003800000 */
.L_x_1813:
[----:B-----5:R-:W-:-:S06]  /*7490*/  FMUL.FTZ R4, R18, 1 ;  /* 0x3f80000012047820 */ /* 0x020fcc0000410000 */
[----:B------:R-:W0:Y:S02]  /*74a0*/  F2F.F64.F32 R4, R4 ;  /* 0x0000000400047310 */ /* 0x000e240000201800 */
[----:B0-----:R-:W-:Y:S01]  /*74b0*/  STG.E.64 desc[UR36][R2.64], R4 ;  /* 0x0000000402007986 */ /* 0x001fe2000c101b24 */
[----:B------:R-:W-:Y:S05]  /*74c0*/  EXIT ;  /* 0x000000000000794d */ /* 0x000fea0003800000 */
.L_x_1804:
        /* <DEDUP_REMOVED lines=11> */
[----:B0-----:R-:W-:Y:S01]  /*7580*/  STG.E.U16 desc[UR36][R2.64], R5 ;  /* 0x0000000502007986 */ /* 0x001fe2000c101524 */
[----:B------:R-:W-:Y:S05]  /*7590*/  EXIT ;  /* 0x000000000000794d */ /* 0x000fea0003800000 */
.L_x_1818:
        /* <DEDUP_REMOVED lines=16> */
.L_x_1821:
[----:B------:R-:W-:-:S04]  /*76a0*/  SHF.R.U32.HI R18, RZ, 0x18, R18 ;  /* 0x00000018ff127819 */ /* 0x000fc80000011612 */
[----:B------:R-:W-:-:S04]  /*76b0*/  LOP3.LUT R5, R5, 0x80, R18, 0xf8, !PT ;  /* 0x0000008005057812 */ /* 0x000fc800078ef812 */
[----:B------:R-:W-:-:S07]  /*76c0*/  PRMT R0, R5, 0x7610, R0 ;  /* 0x0000761005007816 */ /* 0x000fce0000000000 */
.L_x_1820:
[----:B------:R-:W-:Y:S05]  /*76d0*/  BSYNC.RECONVERGENT B0 ;  /* 0x0000000000007941 */ /* 0x000fea0003800200 */
.L_x_1819:
[----:B------:R-:W-:Y:S01]  /*76e0*/  STG.E.U8 desc[UR36][R2.64], R0 ;  /* 0x0000000002007986 */ /* 0x000fe2000c101124 */
[----:B------:R-:W-:Y:S05]  /*76f0*/  EXIT ;  /* 0x000000000000794d */ /* 0x000fea0003800000 */
.L_x_1817:
        /* <DEDUP_REMOVED lines=16> */
.L_x_1824:
[----:B------:R-:W-:-:S04]  /*7800*/  SHF.R.U32.HI R18, RZ, 0x18, R18 ;  /* 0x00000018ff127819 */ /* 0x000fc80000011612 */
[----:B------:R-:W-:-:S04]  /*7810*/  LOP3.LUT R5, R5, 0x80, R18, 0xf8, !PT ;  /* 0x0000008005057812 */ /* 0x000fc800078ef812 */
[----:B------:R-:W-:-:S07]  /*7820*/  PRMT R0, R5, 0x7610, R0 ;  /* 0x0000761005007816 */ /* 0x000fce0000000000 */
.L_x_1823:
[----:B------:R-:W-:Y:S05]  /*7830*/  BSYNC.RECONVERGENT B0 ;  /* 0x0000000000007941 */ /* 0x000fea0003800200 */
.L_x_1822:
[----:B------:R-:W-:Y:S01]  /*7840*/  STG.E.U8 desc[UR36][R2.64], R0 ;  /* 0x0000000002007986 */ /* 0x000fe2000c101124 */
[----:B------:R-:W-:Y:S05]  /*7850*/  EXIT ;  /* 0x000000000000794d */ /* 0x000fea0003800000 */
.L_x_1816:
        /* <DEDUP_REMOVED lines=21> */
.L_x_1826:
[----:B-----5:R-:W0:Y:S02]  /*79b0*/  F2I.U64.TRUNC R18, R18 ;  /* 0x0000001200127311 */ /* 0x020e24000020d800 */
[----:B0-----:R-:W-:Y:S01]  /*79c0*/  STG.E.64 desc[UR36][R2.64], R18 ;  /* 0x0000001202007986 */ /* 0x001fe2000c101b24 */
[----:B------:R-:W-:Y:S05]  /*79d0*/  EXIT ;  /* 0x000000000000794d */ /* 0x000fea0003800000 */
.L_x_1825:
[----:B-----5:R-:W0:Y:S02]  /*79e0*/  F2I.FTZ.U32.TRUNC.NTZ R5, R18 ;  /* 0x0000001200057305 */ /* 0x020e24000021f000 */
[----:B0-----:R-:W-:Y:S01]  /*79f0*/  STG.E desc[UR36][R2.64], R5 ;  /* 0x0000000502007986 */ /* 0x001fe2000c101924 */
[----:B------:R-:W-:Y:S05]  /*7a00*/  EXIT ;  /* 0x000000000000794d */ /* 0x000fea0003800000 */
.L_x_1815:
        /* <DEDUP_REMOVED lines=8> */
[----:B------:R-:W-:Y:S01]  /*7a90*/  STG.E.U8 desc[UR36][R2.64], R5 ;  /* 0x0000000502007986 */ /* 0x000fe2000c101124 */
[----:B------:R-:W-:Y:S05]  /*7aa0*/  EXIT ;  /* 0x000000000000794d */ /* 0x000fea0003800000 */
.L_x_1828:
[----:B-----5:R-:W-:Y:S01]  /*7ab0*/  FMUL.FTZ R4, R18, 1 ;  /* 0x3f80000012047820 */ /* 0x020fe20000410000 */
[----:B------:R-:W-:-:S05]  /*7ac0*/  CS2R R6, SRZ ;  /* 0x0000000000067805 */ /* 0x000fca000001ff00 */
[----:B------:R-:W0:Y:S02]  /*7ad0*/  F2F.F64.F32 R4, R4 ;  /* 0x0000000400047310 */ /* 0x000e240000201800 */
[----:B0-----:R-:W-:Y:S01]  /*7ae0*/  STG.E.128 desc[UR36][R2.64], R4 ;  /* 0x0000000402007986 */ /* 0x001fe2000c101d24 */
[----:B------:R-:W-:Y:S05]  /*7af0*/  EXIT ;  /* 0x000000000000794d */ /* 0x000fea0003800000 */
.L_x_1827:
[----:B------:R-:W-:-:S13]  /*7b00*/  ISETP.NE.AND P0, PT, R0, 0xf, PT ;  /* 0x0000000f0000780c */ /* 0x000fda0003f05270 */
[----:B------:R-:W-:Y:S05]  /*7b10*/  @!P0 BRA `(.L_x_1829) ;  /* 0x0000000000e08947 */ /* 0x000fea0003800000 */
[----:B------:R-:W-:-:S13]  /*7b20*/  ISETP.NE.AND P0, PT, R0, 0x17, PT ;  /* 0x000000170000780c */ /* 0x000fda0003f05270 */
[----:B------:R-:W-:Y:S05]  /*7b30*/  @!P0 BRA `(.L_x_1830) ;  /* 0x00000000008c8947 */ /* 0x000fea0003800000 */
[----:B------:R-:W-:-:S13]  /*7b40*/  ISETP.NE.AND P0, PT, R0, 0x18, PT ;  /* 0x000000180000780c */ /* 0x000fda0003f05270 */
[----:B------:R-:W-:Y:S05]  /*7b50*/  @!P0 BRA `(.L_x_1831) ;  /* 0x0000000000448947 */ /* 0x000fea0003800000 */
.L_x_1808:
        /* <DEDUP_REMOVED lines=15> */
[----:B--2--5:R-:W-:Y:S05]  /*7c50*/  CALL.ABS.NOINC R2 ;  /* 0x0000000002007343 */ /* 0x024fea0003c00000 */
.L_x_1832:
[----:B------:R-:W-:Y:S05]  /*7c60*/  EXIT ;  /* 0x000000000000794d */ /* 0x000fea0003800000 */
.L_x_1831:
        /* <DEDUP_REMOVED lines=12> */
.L_x_1834:
[----:B------:R-:W-:Y:S05]  /*7d30*/  BSYNC.RECONVERGENT B0 ;  /* 0x0000000000007941 */ /* 0x000fea0003800200 */
.L_x_1833:
[----:B------:R-:W-:-:S05]  /*7d40*/  LOP3.LUT R5, R0, 0x80, R7, 0xf8, !PT ;  /* 0x0000008000057812 */ /* 0x000fca00078ef807 */
[----:B------:R-:W-:Y:S01]  /*7d50*/  STG.E.U8 desc[UR36][R2.64], R5 ;  /* 0x0000000502007986 */ /* 0x000fe2000c101124 */
[----:B------:R-:W-:Y:S05]  /*7d60*/  EXIT ;  /* 0x000000000000794d */ /* 0x000fea0003800000 */
.L_x_1830:
        /* <DEDUP_REMOVED lines=11> */
.L_x_1836:
[----:B------:R-:W-:Y:S01]  /*7e20*/  IMAD.MOV.U32 R0, RZ, RZ, 0x7f ;  /* 0x0000007fff007424 */ /* 0x000fe200078e00ff */
[----:B------:R-:W-:-:S04]  /*7e30*/  ISETP.GT.U32.AND P0, PT, R4, 0x7f800000, PT ;  /* 0x7f8000000400780c */ /* 0x000fc80003f04070 */
[----:B------:R-:W-:-:S09]  /*7e40*/  SEL R0, R0, 0x7c, P0 ;  /* 0x0000007c00007807 */ /* 0x000fd20000000000 */
.L_x_1837:
[----:B------:R-:W-:Y:S05]  /*7e50*/  BSYNC.RECONVERGENT B0 ;  /* 0x0000000000007941 */ /* 0x000fea0003800200 */
.L_x_1835:
[----:B------:R-:W-:-:S04]  /*7e60*/  SHF.R.U32.HI R5, RZ, 0x18, R18 ;  /* 0x00000018ff057819 */ /* 0x000fc80000011612 */
[----:B------:R-:W-:-:S05]  /*7e70*/  LOP3.LUT R5, R0, 0x80, R5, 0xf8, !PT ;  /* 0x0000008000057812 */ /* 0x000fca00078ef805 */
[----:B------:R-:W-:Y:S01]  /*7e80*/  STG.E.U8 desc[UR36][R2.64], R5 ;  /* 0x0000000502007986 */ /* 0x000fe2000c101124 */
[----:B------:R-:W-:Y:S05]  /*7e90*/  EXIT ;  /* 0x000000000000794d */ /* 0x000fea0003800000 */
.L_x_1829:
[----:B-----5:R-:W-:-:S05]  /*7ea0*/  F2FP.BF16.F32.PACK_AB R18, RZ, R18 ;  /* 0x00000012ff12723e */ /* 0x020fca00000010ff */
[----:B------:R-:W-:Y:S01]  /*7eb0*/  STG.E.U16 desc[UR36][R2.64], R18 ;  /* 0x0000001202007986 */ /* 0x000fe2000c101524 */
[----:B------:R-:W-:Y:S05]  /*7ec0*/  EXIT ;  /* 0x000000000000794d */ /* 0x000fea0003800000 */
.L_x_1838:
        /* <DEDUP_REMOVED lines=11> */
.L_x_2806:


//--------------------- .text._ZN2at6native18elementwise_kernelILi128ELi2EZNS0_22gpu_kernel_impl_nocastIZZZNS0_16sinh_kernel_cudaERNS_18TensorIteratorBaseEENKUlvE0_clEvENKUlvE0_clEvEUlfE_EEvS4_RKT_EUliE_EEviT1_ --------------------------
	.section	.text._ZN2at6native18elementwise_kernelILi128ELi2EZNS0_22gpu_kernel_impl_nocastIZZZNS0_16sinh_kernel_cudaERNS_18TensorIteratorBaseEENKUlvE0_clEvENKUlvE0_clEvEUlfE_EEvS4_RKT_EUliE_EEviT1_,"ax",@progbits
	.align	128
        .global         _ZN2at6native18elementwise_kernelILi128ELi2EZNS0_22gpu_kernel_impl_nocastIZZZNS0_16sinh_kernel_cudaERNS_18TensorIteratorBaseEENKUlvE0_clEvENKUlvE0_clEvEUlfE_EEvS4_RKT_EUliE_EEviT1_
        .type           _ZN2at6native18elementwise_kernelILi128ELi2EZNS0_22gpu_kernel_impl_nocastIZZZNS0_16sinh_kernel_cudaERNS_18TensorIteratorBaseEENKUlvE0_clEvENKUlvE0_clEvEUlfE_EEvS4_RKT_EUliE_EEviT1_,@function
        .size           _ZN2at6native18elementwise_kernelILi128ELi2EZNS0_22gpu_kernel_impl_nocastIZZZNS0_16sinh_kernel_cudaERNS_18TensorIteratorBaseEENKUlvE0_clEvENKUlvE0_clEvEUlfE_EEvS4_RKT_EUliE_EEviT1_,(.L_x_2807 - _ZN2at6native18elementwise_kernelILi128ELi2EZNS0_22gpu_kernel_impl_nocastIZZZNS0_16sinh_kernel_cudaERNS_18TensorIteratorBaseEENKUlvE0_clEvENKUlvE0_clEvEUlfE_EEvS4_RKT_EUliE_EEviT1_)
        .other          _ZN2at6native18elementwise_kernelILi128ELi2EZNS0_22gpu_kernel_impl_nocastIZZZNS0_16sinh_kernel_cudaERNS_18TensorIteratorBaseEENKUlvE0_clEvENKUlvE0_clEvEUlfE_EEvS4_RKT_EUliE_EEviT1_,@"STO_CUDA_ENTRY STV_DEFAULT"
_ZN2at6native18elementwise_kernelILi128ELi2EZNS0_22gpu_kernel_impl_nocastIZZZNS0_16sinh_kernel_cudaERNS_18TensorIteratorBaseEENKUlvE0_clEvENKUlvE0_clEvEUlfE_EEvS4_RKT_EUliE_EEviT1_:
.text._ZN2at6native18elementwise_kernelILi128ELi2EZNS0_22gpu_kernel_impl_nocastIZZZNS0_16sinh_kernel_cudaERNS_18TensorIteratorBaseEENKUlvE0_clEvENKUlvE0_clEvEUlfE_EEvS4_RKT_EUliE_EEviT1_:
        /* <DEDUP_REMOVED lines=10> */
[----:B------:R-:W-:Y:S01]  /*00a0*/  BSSY.RECONVERGENT B0, `(.L_x_1840) ;  /* 0x0000021000007945 */ /* 0x000fe20003800200 */
[----:B0-----:R-:W-:-:S13]  /*00b0*/  ISETP.GE.AND P0, PT, R3, UR4, PT ;  /* 0x0000000403007c0c */ /* 0x001fda000bf06270 */
[----:B------:R-:W-:Y:S05]  /*00c0*/  @P0 BRA `(.L_x_1841) ;  /* 0x0000000000780947 */ /* 0x000fea0003800000 */
[----:B------:R-:W0:Y:S02]  /*00d0*/  LDC.64 R4, c[0x0][0x588] ;  /* 0x00016200ff047b82 */ /* 0x000e240000000a00 */
[----:B0-----:R0:W2:Y:S01]  /*00e0*/  LDG.E R0, desc[UR6][R4.64] ;  /* 0x0000000604007981 */ /* 0x0010a2000c1e1900 */
[----:B------:R-:W-:Y:S01]  /*00f0*/  HFMA2 R7, -RZ, RZ, 3.4921875, 0 ;  /* 0x42fc0000ff077431 */ /* 0x000fe200000001ff */
[----:B------:R-:W-:Y:S02]  /*0100*/  MOV R9, 0x363d0ada ;  /* 0x363d0ada00097802 */ /* 0x000fe40000000f00 */
[----:B------:R-:W-:Y:S02]  /*0110*/  IADD3 R3, PT, PT, R3, 0x80, RZ ;  /* 0x0000008003037810 */ /* 0x000fe40007ffe0ff */
[----:B0-----:R-:W0:Y:S01]  /*0120*/  LDC.64 R4, c[0x0][0x580] ;  /* 0x00016000ff047b82 */ /* 0x001e220000000a00 */
[C---:B--2---:R-:W-:Y:S01]  /*0130*/  FMUL.FTZ R2, |R0|.reuse, 1.4426950216293334961 ;  /* 0x3fb8aa3b00027820 */ /* 0x044fe20000410200 */
        /* <DEDUP_REMOVED lines=22> */
[----:B0-----:R0:W-:Y:S02]  /*02a0*/  STG.E desc[UR6][R4.64], R9 ;  /* 0x0000000904007986 */ /* 0x0011e4000c101906 */
.L_x_1841:
[----:B------:R-:W-:Y:S05]  /*02b0*/  BSYNC.RECONVERGENT B0 ;  /* 0x0000000000007941 */ /* 0x000fea0003800200 */
.L_x_1840:
[----:B------:R-:W-:-:S13]  /*02c0*/  ISETP.GE.AND P0, PT, R3, UR4, PT ;  /* 0x0000000403007c0c */ /* 0x000fda000bf06270 */
[----:B------:R-:W-:Y:S05]  /*02d0*/  @P0 EXIT ;  /* 0x000000000000094d */ /* 0x000fea0003800000 */
[----:B------:R-:W1:Y:S02]  /*02e0*/  LDC.64 R2, c[0x0][0x588] ;  /* 0x00016200ff027b82 */ /* 0x000e640000000a00 */
[----:B-1----:R1:W2:Y:S01]  /*02f0*/  LDG.E R0, desc[UR6][R2.64] ;  /* 0x0000000602007981 */ /* 0x0022a2000c1e1900 */
[----:B0-----:R-:W-:Y:S01]  /*0300*/  HFMA2 R5, -RZ, RZ, 3.4921875, 0 ;  /* 0x42fc0000ff057431 */ /* 0x001fe200000001ff */
[----:B------:R-:W-:-:S04]  /*0310*/  MOV R7, 0x363d0ada ;  /* 0x363d0ada00077802 */ /* 0x000fc80000000f00 */
[----:B-1----:R-:W0:Y:S01]  /*0320*/  LDC.64 R2, c[0x0][0x580] ;  /* 0x00016000ff027b82 */ /* 0x002e220000000a00 */
        /* <DEDUP_REMOVED lines=23> */
[----:B0-----:R-:W-:Y:S01]  /*04a0*/  STG.E desc[UR6][R2.64], R7 ;  /* 0x0000000702007986 */ /* 0x001fe2000c101906 */
[----:B------:R-:W-:Y:S05]  /*04b0*/  EXIT ;  /* 0x000000000000794d */ /* 0x000fea0003800000 */
.L_x_1839:
[----:B------:R-:W0:Y:S01]  /*04c0*/  LDCU UR4, c[0x0][0x380] ;  /* 0x00007000ff0477ac */ /* 0x000e220008000800 */
[----:B------:R-:W-:Y:S01]  /*04d0*/  IADD3 R2, PT, PT, R2, -0x1, RZ ;  /* 0xffffffff02027810 */ /* 0x000fe20007ffe0ff */
[----:B------:R-:W-:Y:S03]  /*04e0*/  BSSY.RECONVERGENT B0, `(.L_x_1842) ;  /* 0x0000150000007945 */ /* 0x000fe60003800200 */
        /* <DEDUP_REMOVED lines=302> */
.L_x_1844:
[----:B------:R-:W0:Y:S02]  /*17d0*/  LDCU.128 UR8, c[0x0][0x580] ;  /* 0x0000b000ff0877ac */ /* 0x000e240008000c00 */
[----:B0-----:R-:W-:-:S04]  /*17e0*/  IADD3 R6, P0, PT, R4, UR10, RZ ;  /* 0x0000000a04067c10 */ /* 0x001fc8000ff1e0ff */
[----:B------:R-:W-:-:S05]  /*17f0*/  IADD3.X R7, PT, PT, RZ, UR11, RZ, P0, !PT ;  /* 0x0000000bff077c10 */ /* 0x000fca00087fe4ff */
[----:B------:R0:W2:Y:S01]  /*1800*/  LDG.E R6, desc[UR6][R6.64] ;  /* 0x0000000606067981 */ /* 0x0000a2000c1e1900 */
[----:B------:R-:W-:Y:S02]  /*1810*/  MOV R9, 0x42fc0000 ;  /* 0x42fc000000097802 */ /* 0x000fe40000000f00 */
[----:B------:R-:W-:Y:S02]  /*1820*/  IADD3 R3, PT, PT, R3, 0x80, RZ ;  /* 0x0000008003037810 */ /* 0x000fe40007ffe0ff */
[----:B0-----:R-:W-:Y:S01]  /*1830*/  MOV R7, 0x363d0ada ;  /* 0x363d0ada00077802 */ /* 0x001fe20000000f00 */
[C---:B--2---:R-:W-:Y:S01]  /*1840*/  FMUL.FTZ R4, |R6|.reuse, 1.4426950216293334961 ;  /* 0x3fb8aa3b06047820 */ /* 0x044fe20000410200 */
        /* <DEDUP_REMOVED lines=20> */
[----:B------:R-:W-:-:S04]  /*1990*/  IADD3 R4, P1, PT, R5, UR8, RZ ;  /* 0x0000000805047c10 */ /* 0x000fc8000ff3e0ff */
[--C-:B------:R-:W-:Y:S01]  /*19a0*/  LOP3.LUT R7, R7, 0x80000000, R6.reuse, 0xb8, !PT ;  /* 0x8000000007077812 */ /* 0x100fe200078eb806 */
[----:B------:R-:W-:Y:S01]  /*19b0*/  @!P0 FFMA.FTZ R7, R6, R11, R6 ;  /* 0x0000000b06078223 */ /* 0x000fe20000010006 */
[----:B------:R-:W-:-:S05]  /*19c0*/  IADD3.X R5, PT, PT, RZ, UR9, RZ, P1, !PT ;  /* 0x00000009ff057c10 */ /* 0x000fca0008ffe4ff */
[----:B------:R0:W-:Y:S02]  /*19d0*/  STG.E desc[UR6][R4.64], R7 ;  /* 0x0000000704007986 */ /* 0x0001e4000c101906 */
.L_x_1843:
[----:B------:R-:W-:Y:S05]  /*19e0*/  BSYNC.RECONVERGENT B0 ;  /* 0x0000000000007941 */ /* 0x000fea0003800200 */
.L_x_1842:
[----:B------:R-:W-:-:S13]  /*19f0*/  ISETP.GE.AND P0, PT, R3, UR4, PT ;  /* 0x0000000403007c0c */ /* 0x000fda000bf06270 */
[----:B------:R-:W-:Y:S05]  /*1a00*/  @P0 EXIT ;  /* 0x000000000000094d */ /* 0x000fea0003800000 */
        /* <DEDUP_REMOVED lines=298> */
.L_x_1845:
[----:B------:R-:W0:Y:S02]  /*2cb0*/  LDCU.128 UR8, c[0x0][0x580] ;  /* 0x0000b000ff0877ac */ /* 0x000e240008000c00 */
[----:B0-----:R-:W-:-:S04]  /*2cc0*/  IADD3 R4, P0, PT, R2, UR10, RZ ;  /* 0x0000000a02047c10 */ /* 0x001fc8000ff1e0ff */
[----:B------:R-:W-:-:S05]  /*2cd0*/  IADD3.X R5, PT, PT, RZ, UR11, RZ, P0, !PT ;  /* 0x0000000bff057c10 */ /* 0x000fca00087fe4ff */
[----:B------:R0:W2:Y:S01]  /*2ce0*/  LDG.E R4, desc[UR6][R4.64] ;  /* 0x0000000604047981 */ /* 0x0000a2000c1e1900 */
[----:B------:R-:W-:Y:S02]  /*2cf0*/  MOV R7, 0x42fc0000 ;  /* 0x42fc000000077802 */ /* 0x000fe40000000f00 */
        /* <DEDUP_REMOVED lines=18> */
[----:B0-----:R-:W-:Y:S01]  /*2e20*/  FMUL.FTZ R7, R7, R2 ;  /* 0x0000000207077220 */ /* 0x001fe20000410000 */
[----:B------:R-:W-:-:S03]  /*2e30*/  IADD3 R2, P1, PT, R3, UR8, RZ ;  /* 0x0000000803027c10 */ /* 0x000fc6000ff3e0ff */
[----:B------:R-:W0:Y:S01]  /*2e40*/  MUFU.RCP R0, R7 ;  /* 0x0000000700007308 */ /* 0x000e220000001000 */
[----:B------:R-:W-:Y:S01]  /*2e50*/  IADD3.X R3, PT, PT, RZ, UR9, RZ, P1, !PT ;  /* 0x00000009ff037c10 */ /* 0x000fe20008ffe4ff */
[----:B0-----:R-:W-:-:S04]  /*2e60*/  FMUL.FTZ R0, R0, -0.125 ;  /* 0xbe00000000007820 */ /* 0x001fc80000410000 */
[----:B------:R-:W-:-:S05]  /*2e70*/  FFMA.FTZ R5, R7, 2, R0 ;  /* 0x4000000007057823 */ /* 0x000fca0000010000 */
[--C-:B------:R-:W-:Y:S01]  /*2e80*/  LOP3.LUT R5, R5, 0x80000000, R4.reuse, 0xb8, !PT ;  /* 0x8000000005057812 */ /* 0x100fe200078eb804 */
[----:B------:R-:W-:-:S05]  /*2e90*/  @!P0 FFMA.FTZ R5, R4, R9, R4 ;  /* 0x0000000904058223 */ /* 0x000fca0000010004 */
[----:B------:R-:W-:Y:S01]  /*2ea0*/  STG.E desc[UR6][R2.64], R5 ;  /* 0x0000000502007986 */ /* 0x000fe2000c101906 */
[----:B------:R-:W-:Y:S05]  /*2eb0*/  EXIT ;  /* 0x000000000000794d */ /* 0x000fea0003800000 */
.L_x_1846:
        /* <DEDUP_REMOVED lines=12> */
.L_x_2807:


//--------------------- .text._ZN2at6native27unrolled_elementwise_kernelIZZZNS0_16sinh_kernel_cudaERNS_18TensorIteratorBaseEENKUlvE0_clEvENKUlvE0_clEvEUlfE_St5arrayIPcLm2EELi4E23TrivialOffsetCalculatorILi1EjESB_NS0_6memory15LoadWithoutCastENSC_16StoreWithoutCastEEEviT_T0_T2_T3_T4_T5_ --------------------------
	.section	.text._ZN2at6native27unrolled_elementwise_kernelIZZZNS0_16sinh_kernel_cudaERNS_18TensorIteratorBaseEENKUlvE0_clEvENKUlvE0_clEvEUlfE_St5arrayIPcLm2EELi4E23TrivialOffsetCalculatorILi1EjESB_NS0_6memory15LoadWithoutCastENSC_16StoreWithoutCastEEEviT_T0_T2_T3_T4_T5_,"ax",@progbits
	.align	128
        .global         _ZN2at6native27unrolled_elementwise_kernelIZZZNS0_16sinh_kernel_cudaERNS_18TensorIteratorBaseEENKUlvE0_clEvENKUlvE0_clEvEUlfE_St5arrayIPcLm2EELi4E23TrivialOffsetCalculatorILi1EjESB_NS0_6memory15LoadWithoutCastENSC_16StoreWithoutCastEEEviT_T0_T2_T3_T4_T5_
        .type           _ZN2at6native27unrolled_elementwise_kernelIZZZNS0_16sinh_kernel_cudaERNS_18TensorIteratorBaseEENKUlvE0_clEvENKUlvE0_clEvEUlfE_St5arrayIPcLm2EELi4E23TrivialOffsetCalculatorILi1EjESB_NS0_6memory15LoadWithoutCastENSC_16StoreWithoutCastEEEviT_T0_T2_T3_T4_T5_,@function
        .size           _ZN2at6native27unrolled_elementwise_kernelIZZZNS0_16sinh_kernel_cudaERNS_18TensorIteratorBaseEENKUlvE0_clEvENKUlvE0_clEvEUlfE_St5arrayIPcLm2EELi4E23TrivialOffsetCalculatorILi1EjESB_NS0_6memory15LoadWithoutCastENSC_16StoreWithoutCastEEEviT_T0_T2_T3_T4_T5_,(.L_x_2808 - _ZN2at6native27unrolled_elementwise_kernelIZZZNS0_16sinh_kernel_cudaERNS_18TensorIteratorBaseEENKUlvE0_clEvENKUlvE0_clEvEUlfE_St5arrayIPcLm2EELi4E23TrivialOffsetCalculatorILi1EjESB_NS0_6memory15LoadWithoutCastENSC_16StoreWithoutCastEEEviT_T0_T2_T3_T4_T5_)
        .other          _ZN2at6native27unrolled_elementwise_kernelIZZZNS0_16sinh_kernel_cudaERNS_18TensorIteratorBaseEENKUlvE0_clEvENKUlvE0_clEvEUlfE_St5arrayIPcLm2EELi4E23TrivialOffsetCalculatorILi1EjESB_NS0_6memory15LoadWithoutCastENSC_16StoreWithoutCastEEEviT_T0_T2_T3_T4_T5_,@"STO_CUDA_ENTRY STV_DEFAULT"
_ZN2at6native27unrolled_elementwise_kernelIZZZNS0_16sinh_kernel_cudaERNS_18TensorIteratorBaseEENKUlvE0_clEvENKUlvE0_clEvEUlfE_St5arrayIPcLm2EELi4E23TrivialOffsetCalculatorILi1EjESB_NS0_6memory15LoadWithoutCastENSC_16StoreWithoutCastEEEviT_T0_T2_T3_T4_T5_:
.text._ZN2at6native27unrolled_elementwise_kernelIZZZNS0_16sinh_kernel_cudaERNS_18TensorIteratorBaseEENKUlvE0_clEvENKUlvE0_clEvEUlfE_St5arrayIPcLm2EELi4E23TrivialOffsetCalculatorILi1EjESB_NS0_6memory15LoadWithoutCastENSC_16StoreWithoutCastEEEviT_T0_T2_T3_T4_T5_:
[----:B------:R-:W-:Y:S01]  /*0000*/  LDC R1, c[0x0][0x37c] ;  /* 0x0000df00ff017b82 */ /* 0x000fe20000000800 */
[----:B------:R-:W0:Y:S07]  /*0010*/  S2R R0, SR_CTAID.X ;  /* 0x0000000000007919 */ /* 0x000e2e0000002500 */
[----:B------:R-:W0:Y:S01]  /*0020*/  LDC R3, c[0x0][0x380] ;  /* 0x0000e000ff037b82 */ /* 0x000e220000000800 */
[----:B------:R-:W1:Y:S01]  /*0030*/  LDCU.64 UR4, c[0x0][0x358] ;  /* 0x00006b00ff0477ac */ /* 0x000e620008000a00 */
[----:B------:R-:W-:Y:S01]  /*0040*/  HFMA2 R8, -RZ, RZ, 0, 0 ;  /* 0x00000000ff087431 */ /* 0x000fe200000001ff */
[----:B------:R-:W2:Y:S01]  /*0050*/  S2R R7, SR_TID.X ;  /* 0x0000000000077919 */ /* 0x000ea20000002100 */
        /* <DEDUP_REMOVED lines=18> */
[----:B-1----:R1:W5:Y:S01]  /*0180*/  @!P1 LDG.E R8, desc[UR4][R10.64] ;  /* 0x000000040a089981 */ /* 0x002362000c1e1900 */
[----:B------:R-:W2:Y:S01]  /*0190*/  @!P2 LDC.64 R12, c[0x0][0x390] ;  /* 0x0000e400ff0cab82 */ /* 0x000ea20000000a00 */
[----:B0-----:R-:W-:Y:S01]  /*01a0*/  @!P0 IMAD.WIDE.U32 R4, R9, 0x4, R4 ;  /* 0x0000000409048825 */ /* 0x001fe200078e0004 */
[----:B------:R-:W-:-:S06]  /*01b0*/  MOV R9, RZ ;  /* 0x000000ff00097202 */ /* 0x000fcc0000000f00 */
[----:B------:R-:W5:Y:S01]  /*01c0*/  @!P0 LDG.E R9, desc[UR4][R4.64] ;  /* 0x0000000404098981 */ /* 0x000f62000c1e1900 */
[----:B------:R-:W-:Y:S01]  /*01d0*/  ISETP.GE.AND P0, PT, R3, R2, PT ;  /* 0x000000020300720c */ /* 0x000fe20003f06270 */
[----:B--2---:R-:W-:Y:S01]  /*01e0*/  @!P2 IMAD.WIDE.U32 R12, R7, 0x4, R12 ;  /* 0x00000004070ca825 */ /* 0x004fe200078e000c */
[----:B------:R-:W-:Y:S02]  /*01f0*/  CS2R R6, SRZ ;  /* 0x0000000000067805 */ /* 0x000fe4000001ff00 */
[C---:B------:R-:W-:Y:S02]  /*0200*/  IADD3 R19, PT, PT, R3.reuse, 0x80, RZ ;  /* 0x0000008003137810 */ /* 0x040fe40007ffe0ff */
[C---:B-1----:R-:W-:Y:S02]  /*0210*/  IADD3 R11, PT, PT, R3.reuse, 0x100, RZ ;  /* 0x00000100030b7810 */ /* 0x042fe40007ffe0ff */
[----:B------:R0:W5:Y:S01]  /*0220*/  @!P3 LDG.E R6, desc[UR4][R16.64] ;  /* 0x000000041006b981 */ /* 0x000162000c1e1900 */
[----:B------:R-:W-:Y:S03]  /*0230*/  BSSY.RECONVERGENT B0, `(.L_x_1847) ;  /* 0x0000025000007945 */ /* 0x000fe60003800200 */
[----:B------:R1:W5:Y:S01]  /*0240*/  @!P2 LDG.E R7, desc[UR4][R12.64] ;  /* 0x000000040c07a981 */ /* 0x000362000c1e1900 */
[----:B------:R-:W2:Y:S01]  /*0250*/  @!P0 LDC.64 R14, c[0x0][0x388] ;  /* 0x0000e200ff0e8b82 */ /* 0x000ea20000000a00 */
[----:B0-----:R-:W-:-:S02]  /*0260*/  IADD3 R17, PT, PT, R3, 0x180, RZ ;  /* 0x0000018003117810 */ /* 0x001fc40007ffe0ff */
[----:B-1----:R-:W-:Y:S02]  /*0270*/  @!P0 LEA R13, R0, R3, 0x9 ;  /* 0x00000003000d8211 */ /* 0x002fe400078e48ff */
[----:B------:R-:W-:Y:S02]  /*0280*/  @!P0 MOV R3, R19 ;  /* 0x0000001300038202 */ /* 0x000fe40000000f00 */
[-C--:B------:R-:W-:Y:S02]  /*0290*/  ISETP.GE.AND P1, PT, R19, R2.reuse, PT ;  /* 0x000000021300720c */ /* 0x080fe40003f26270 */
[-C--:B------:R-:W-:Y:S02]  /*02a0*/  ISETP.GE.AND P2, PT, R11, R2.reuse, PT ;  /* 0x000000020b00720c */ /* 0x080fe40003f46270 */
[-C--:B------:R-:W-:Y:S02]  /*02b0*/  ISETP.GE.AND P3, PT, R17, R2.reuse, PT ;  /* 0x000000021100720c */ /* 0x080fe40003f66270 */
[----:B------:R-:W-:Y:S01]  /*02c0*/  ISETP.GE.AND P4, PT, R3, R2, PT ;  /* 0x000000020300720c */ /* 0x000fe20003f86270 */
[----:B--2---:R-:W-:Y:S01]  /*02d0*/  @!P0 IMAD.WIDE.U32 R4, R13, 0x4, R14 ;  /* 0x000000040d048825 */ /* 0x004fe200078e000e */
[----:B------:R-:W-:Y:S11]  /*02e0*/  @P0 BRA `(.L_x_1848) ;  /* 0x0000000000640947 */ /* 0x000ff60003800000 */
[C---:B-----5:R-:W-:Y:S01]  /*02f0*/  FMUL.FTZ R10, |R9|.reuse, 1.4426950216293334961 ;  /* 0x3fb8aa3b090a7820 */ /* 0x060fe20000410200 */
[----:B------:R-:W-:Y:S01]  /*0300*/  MOV R11, 0x42fc0000 ;  /* 0x42fc0000000b7802 */ /* 0x000fe20000000f00 */
[----:B------:R-:W-:Y:S01]  /*0310*/  FMUL.FTZ R14, R9, R9 ;  /* 0x00000009090e7220 */ /* 0x000fe20000410000 */
[----:B------:R-:W-:-:S03]  /*0320*/  MOV R15, 0x363d0ada ;  /* 0x363d0ada000f7802 */ /* 0x000fc60000000f00 */
        /* <DEDUP_REMOVED lines=20> */
[----:B------:R-:W-:-:S07]  /*0470*/  @!P5 FFMA.FTZ R11, R14, R9, R9 ;  /* 0x000000090e0bd223 */ /* 0x000fce0000010009 */
.L_x_1848:
[----:B------:R-:W-:Y:S05]  /*0480*/  BSYNC.RECONVERGENT B0 ;  /* 0x0000000000007941 */ /* 0x000fea0003800200 */
.L_x_1847:
[----:B------:R-:W-:Y:S04]  /*0490*/  BSSY.RECONVERGENT B0, `(.L_x_1849) ;  /* 0x000001b000007945 */ /* 0x000fe80003800200 */
[----:B------:R-:W-:Y:S05]  /*04a0*/  @P1 BRA `(.L_x_1850) ;  /* 0x0000000000641947 */ /* 0x000fea0003800000 */
[C---:B-----5:R-:W-:Y:S01]  /*04b0*/  FMUL.FTZ R9, |R8|.reuse, 1.4426950216293334961 ;  /* 0x3fb8aa3b08097820 */ /* 0x060fe20000410200 */
[----:B------:R-:W-:Y:S02]  /*04c0*/  HFMA2 R10, -RZ, RZ, 3.4921875, 0 ;  /* 0x42fc0000ff0a7431 */ /* 0x000fe400000001ff */
[----:B------:R-:W-:-:S03]  /*04d0*/  FMUL.FTZ R14, R8, R8 ;  /* 0x00000008080e7220 */ /* 0x000fc60000410000 */
[----:B------:R-:W0:Y:S02]  /*04e0*/  FRND.TRUNC R9, R9 ;  /* 0x0000000900097307 */ /* 0x000e24000020d000 */
[----:B0-----:R-:W-:Y:S02]  /*04f0*/  FSETP.GT.FTZ.AND P1, PT, |R9|, 126, PT ;  /* 0x42fc00000900780b */ /* 0x001fe40003f34200 */
[----:B------:R-:W-:-:S04]  /*0500*/  LOP3.LUT R10, R10, 0x80000000, R9, 0xb8, !PT ;  /* 0x800000000a0a7812 */ /* 0x000fc800078eb809 */
[----:B------:R-:W-:Y:S02]  /*0510*/  FSEL R13, R10, R9, P1 ;  /* 0x000000090a0d7208 */ /* 0x000fe40000800000 */
[----:B------:R-:W-:Y:S02]  /*0520*/  MOV R9, 0x363d0ada ;  /* 0x363d0ada00097802 */ /* 0x000fe40000000f00 */
[----:B------:R-:W-:Y:S01]  /*0530*/  FSETP.GE.FTZ.AND P1, PT, |R8|, 1, PT ;  /* 0x3f8000000800780b */ /* 0x000fe20003f36200 */
[C---:B------:R-:W-:Y:S02]  /*0540*/  FFMA.FTZ R10, R13.reuse, -0.69314718246459960938, |R8| ;  /* 0xbf3172180d0a7823 */ /* 0x040fe40000010408 */
[C---:B------:R-:W-:Y:S02]  /*0550*/  FFMA.FTZ R9, R14.reuse, R9, 0.00019836159481201320887 ;  /* 0x394fff490e097423 */ /* 0x040fe40000010009 */
[C---:B------:R-:W-:Y:S01]  /*0560*/  FFMA.FTZ R10, R13.reuse, 1.9046542121259335545e-09, R10 ;  /* 0x3102e3080d0a7823 */ /* 0x040fe2000001000a */
[----:B------:R-:W-:Y:S01]  /*0570*/  FADD.FTZ R13, R13, 12583037 ;  /* 0x4b40007d0d0d7421 */ /* 0x000fe20000010000 */
[----:B------:R-:W-:-:S02]  /*0580*/  FFMA.FTZ R15, R14, R9, 0.0083333496004343032837 ;  /* 0x3c08889a0e0f7423 */ /* 0x000fc40000010009 */
        /* <DEDUP_REMOVED lines=11> */
.L_x_1850:
[----:B------:R-:W-:Y:S05]  /*0640*/  BSYNC.RECONVERGENT B0 ;  /* 0x0000000000007941 */ /* 0x000fea0003800200 */
.L_x_1849:
[----:B------:R-:W-:Y:S04]  /*0650*/  BSSY.RECONVERGENT B0, `(.L_x_1851) ;  /* 0x000001b000007945 */ /* 0x000fe80003800200 */
[----:B------:R-:W-:Y:S05]  /*0660*/  @P2 BRA `(.L_x_1852) ;  /* 0x0000000000642947 */ /* 0x000fea0003800000 */
[C---:B-----5:R-:W-:Y:S01]  /*0670*/  FMUL.FTZ R8, |R6|.reuse, 1.4426950216293334961 ;  /* 0x3fb8aa3b06087820 */ /* 0x060fe20000410200 */
[----:B------:R-:W-:Y:S01]  /*0680*/  HFMA2 R13, -RZ, RZ, 3.4921875, 0 ;  /* 0x42fc0000ff0d7431 */ /* 0x000fe200000001ff */
[----:B------:R-:W-:Y:S01]  /*0690*/  MOV R15, 0x363d0ada ;  /* 0x363d0ada000f7802 */ /* 0x000fe20000000f00 */
        /* <DEDUP_REMOVED lines=22> */
.L_x_1852:
[----:B------:R-:W-:Y:S05]  /*0800*/  BSYNC.RECONVERGENT B0 ;  /* 0x0000000000007941 */ /* 0x000fea0003800200 */
.L_x_1851:
        /* <DEDUP_REMOVED lines=27> */
.L_x_1854:
[----:B------:R-:W-:Y:S05]  /*09c0*/  BSYNC.RECONVERGENT B0 ;  /* 0x0000000000007941 */ /* 0x000fea0003800200 */
.L_x_1853:
[----:B------:R0:W-:Y:S01]  /*09d0*/  @!P0 STG.E desc[UR4][R4.64], R11 ;  /* 0x0000000b04008986 */ /* 0x0001e2000c101904 */
[----:B------:R-:W-:Y:S04]  /*09e0*/  BSSY.RECONVERGENT B0, `(.L_x_1855) ;  /* 0x000000c000007945 */ /* 0x000fe80003800200 */
[----:B------:R-:W-:Y:S05]  /*09f0*/  @P4 BRA `(.L_x_1856) ;  /* 0x0000000000284947 */ /* 0x000fea0003800000 */
[----:B0-----:R-:W0:Y:S01]  /*0a00*/  LDC.64 R4, c[0x0][0x388] ;  /* 0x0000e200ff047b82 */ /* 0x001e220000000a00 */
[----:B-----5:R-:W-:Y:S02]  /*0a10*/  LEA R7, R0, R3, 0x9 ;  /* 0x0000000300077211 */ /* 0x020fe400078e48ff */
[----:B------:R-:W-:-:S04]  /*0a20*/  IADD3 R3, PT, PT, R3, 0x80, RZ ;  /* 0x0000008003037810 */ /* 0x000fc80007ffe0ff */
[----:B------:R-:W-:-:S13]  /*0a30*/  ISETP.GE.AND P0, PT, R3, R2, PT ;  /* 0x000000020300720c */ /* 0x000fda0003f06270 */
[----:B------:R-:W-:Y:S02]  /*0a40*/  @!P0 LEA R11, R0, R3, 0x9 ;  /* 0x00000003000b8211 */ /* 0x000fe400078e48ff */
[----:B------:R-:W-:Y:S01]  /*0a50*/  @!P0 IADD3 R3, PT, PT, R3, 0x80, RZ ;  /* 0x0000008003038810 */ /* 0x000fe20007ffe0ff */
[----:B0-----:R-:W-:-:S04]  /*0a60*/  IMAD.WIDE.U32 R6, R7, 0x4, R4 ;  /* 0x0000000407067825 */ /* 0x001fc800078e0004 */
[----:B------:R-:W-:Y:S01]  /*0a70*/  @!P0 IMAD.WIDE.U32 R4, R11, 0x4, R4 ;  /* 0x000000040b048825 */ /* 0x000fe200078e0004 */
[----:B------:R1:W-:Y:S04]  /*0a80*/  STG.E desc[UR4][R6.64], R9 ;  /* 0x0000000906007986 */ /* 0x0003e8000c101904 */
[----:B------:R1:W-:Y:S02]  /*0a90*/  @!P0 STG.E desc[UR4][R4.64], R8 ;  /* 0x0000000804008986 */ /* 0x0003e4000c101904 */
.L_x_1856:
[----:B------:R-:W-:Y:S05]  /*0aa0*/  BSYNC.RECONVERGENT B0 ;  /* 0x0000000000007941 */ /* 0x000fea0003800200 */
.L_x_1855:
[----:B------:R-:W-:-:S13]  /*0ab0*/  ISETP.GE.AND P0, PT, R3, R2, PT ;  /* 0x000000020300720c */ /* 0x000fda0003f06270 */
[----:B------:R-:W-:Y:S05]  /*0ac0*/  @P0 EXIT ;  /* 0x000000000000094d */ /* 0x000fea0003800000 */
[----:B01----:R-:W0:Y:S01]  /*0ad0*/  LDC.64 R4, c[0x0][0x388] ;  /* 0x0000e200ff047b82 */ /* 0x003e220000000a00 */
[----:B------:R-:W-:-:S05]  /*0ae0*/  LEA R3, R0, R3, 0x9 ;  /* 0x0000000300037211 */ /* 0x000fca00078e48ff */
[----:B0-----:R-:W-:-:S05]  /*0af0*/  IMAD.WIDE.U32 R2, R3, 0x4, R4 ;  /* 0x0000000403027825 */ /* 0x001fca00078e0004 */
[----:B------:R-:W-:Y:S01]  /*0b00*/  STG.E desc[UR4][R2.64], R13 ;  /* 0x0000000d02007986 */ /* 0x000fe2000c101904 */
[----:B------:R-:W-:Y:S05]  /*0b10*/  EXIT ;  /* 0x000000000000794d */ /* 0x000fea0003800000 */
.L_x_1857:
        /* <DEDUP_REMOVED lines=14> */
.L_x_2808:


//--------------------- .text._ZN2at6native29vectorized_elementwise_kernelILi2EZZZNS0_16sinh_kernel_cudaERNS_18TensorIteratorBaseEENKUlvE0_clEvENKUlvE0_clEvEUlfE_St5arrayIPcLm2EEEEviT0_T1_ --------------------------
	.section	.text._ZN2at6native29vectorized_elementwise_kernelILi2EZZZNS0_16sinh_kernel_cudaERNS_18TensorIteratorBaseEENKUlvE0_clEvENKUlvE0_clEvEUlfE_St5arrayIPcLm2EEEEviT0_T1_,"ax",@progbits
	.align	128
        .global         _ZN2at6native29vectorized_elementwise_kernelILi2EZZZNS0_16sinh_kernel_cudaERNS_18TensorIteratorBaseEENKUlvE0_clEvENKUlvE0_clEvEUlfE_St5arrayIPcLm2EEEEviT0_T1_
        .type           _ZN2at6native29vectorized_elementwise_kernelILi2EZZZNS0_16sinh_kernel_cudaERNS_18TensorIteratorBaseEENKUlvE0_clEvENKUlvE0_clEvEUlfE_St5arrayIPcLm2EEEEviT0_T1_,@function
        .size           _ZN2at6native29vectorized_elementwise_kernelILi2EZZZNS0_16sinh_kernel_cudaERNS_18TensorIteratorBaseEENKUlvE0_clEvENKUlvE0_clEvEUlfE_St5arrayIPcLm2EEEEviT0_T1_,(.L_x_2809 - _ZN2at6native29vectorized_elementwise_kernelILi2EZZZNS0_16sinh_kernel_cudaERNS_18TensorIteratorBaseEENKUlvE0_clEvENKUlvE0_clEvEUlfE_St5arrayIPcLm2EEEEviT0_T1_)
        .other          _ZN2at6native29vectorized_elementwise_kernelILi2EZZZNS0_16sinh_kernel_cudaERNS_18TensorIteratorBaseEENKUlvE0_clEvENKUlvE0_clEvEUlfE_St5arrayIPcLm2EEEEviT0_T1_,@"STO_CUDA_ENTRY STV_DEFAULT"
_ZN2at6native29vectorized_elementwise_kernelILi2EZZZNS0_16sinh_kernel_cudaERNS_18TensorIteratorBaseEENKUlvE0_clEvENKUlvE0_clEvEUlfE_St5arrayIPcLm2EEEEviT0_T1_:
.text._ZN2at6native29vectorized_elementwise_kernelILi2EZZZNS0_16sinh_kernel_cudaERNS_18TensorIteratorBaseEENKUlvE0_clEvENKUlvE0_clEvEUlfE_St5arrayIPcLm2EEEEviT0_T1_:
        /* <DEDUP_REMOVED lines=9> */
[----:B------:R-:W-:Y:S02]  /*0090*/  CS2R R12, SRZ ;  /* 0x00000000000c7805 */ /* 0x000fe4000001ff00 */
        /* <DEDUP_REMOVED lines=13> */
[----:B------:R0:W5:Y:S07]  /*0170*/  @!P6 LDG.E R12, desc[UR4][R24.64] ;  /* 0x00000004180ce981 */ /* 0x00016e000c1e1900 */
[----:B------:R-:W-:Y:S01]  /*0180*/  @!P4 IADD3 R27, PT, PT, R15, R14, RZ ;  /* 0x0000000e0f1bc210 */ /* 0x000fe20007ffe0ff */
[----:B------:R-:W2:Y:S01]  /*0190*/  @!P4 LDC.64 R2, c[0x0][0x390] ;  /* 0x0000e400ff02cb82 */ /* 0x000ea20000000a00 */
[----:B------:R-:W-:-:S04]  /*01a0*/  @!P4 IADD3 R14, PT, PT, R14, 0x80, RZ ;  /* 0x000000800e0ec810 */ /* 0x000fc80007ffe0ff */
[----:B------:R-:W-:-:S13]  /*01b0*/  ISETP.GE.U32.AND P3, PT, R14, R9, PT ;  /* 0x000000090e00720c */ /* 0x000fda0003f66070 */
[----:B------:R-:W-:Y:S01]  /*01c0*/  @!P3 IADD3 R17, PT, PT, R15, R14, RZ ;  /* 0x0000000e0f11b210 */ /* 0x000fe20007ffe0ff */
[----:B------:R-:W0:Y:S01]  /*01d0*/  @!P3 LDC.64 R10, c[0x0][0x390] ;  /* 0x0000e400ff0abb82 */ /* 0x000e220000000a00 */
[----:B------:R-:W-:-:S04]  /*01e0*/  @!P3 IADD3 R14, PT, PT, R14, 0x80, RZ ;  /* 0x000000800e0eb810 */ /* 0x000fc80007ffe0ff */
[----:B------:R-:W-:-:S13]  /*01f0*/  ISETP.GE.U32.AND P2, PT, R14, R9, PT ;  /* 0x000000090e00720c */ /* 0x000fda0003f46070 */
[----:B------:R-:W-:Y:S01]  /*0200*/  @!P2 IADD3 R19, PT, PT, R15, R14, RZ ;  /* 0x0000000e0f13a210 */ /* 0x000fe20007ffe0ff */
[----:B-1----:R-:W-:Y:S01]  /*0210*/  @!P5 IMAD.WIDE.U32 R22, R23, 0x4, R4 ;  /* 0x000000041716d825 */ /* 0x002fe200078e0004 */
[----:B------:R-:W-:-:S03]  /*0220*/  @!P2 IADD3 R14, PT, PT, R14, 0x80, RZ ;  /* 0x000000800e0ea810 */ /* 0x000fc60007ffe0ff */
[----:B------:R-:W-:Y:S01]  /*0230*/  HFMA2 R8, -RZ, RZ, 0, 0 ;  /* 0x00000000ff087431 */ /* 0x000fe200000001ff */
[----:B------:R-:W-:Y:S01]  /*0240*/  MOV R18, RZ ;  /* 0x000000ff00127202 */ /* 0x000fe20000000f00 */
[----:B--2---:R-:W-:Y:S01]  /*0250*/  @!P4 IMAD.WIDE.U32 R26, R27, 0x4, R2 ;  /* 0x000000041b1ac825 */ /* 0x004fe200078e0002 */
[C---:B------:R-:W-:Y:S01]  /*0260*/  ISETP.GE.U32.AND P1, PT, R14.reuse, R9, PT ;  /* 0x000000090e00720c */ /* 0x040fe20003f26070 */
[----:B------:R1:W5:Y:S01]  /*0270*/  @!P5 LDG.E R13, desc[UR4][R22.64] ;  /* 0x00000004160dd981 */ /* 0x000362000c1e1900 */
[----:B------:R-:W2:Y:S01]  /*0280*/  @!P2 LDC.64 R6, c[0x0][0x390] ;  /* 0x0000e400ff06ab82 */ /* 0x000ea20000000a00 */
[----:B0-----:R-:W-:Y:S02]  /*0290*/  @!P3 IMAD.WIDE.U32 R24, R17, 0x4, R10 ;  /* 0x000000041118b825 */ /* 0x001fe400078e000a */
[----:B------:R-:W5:Y:S08]  /*02a0*/  @!P4 LDG.E R8, desc[UR4][R26.64] ;  /* 0x000000041a08c981 */ /* 0x000f70000c1e1900 */
[----:B------:R-:W-:Y:S01]  /*02b0*/  @!P1 IADD3 R21, PT, PT, R15, R14, RZ ;  /* 0x0000000e0f159210 */ /* 0x000fe20007ffe0ff */
[----:B------:R-:W0:Y:S01]  /*02c0*/  @!P1 LDC.64 R2, c[0x0][0x390] ;  /* 0x0000e400ff029b82 */ /* 0x000e220000000a00 */
[----:B------:R-:W-:-:S04]  /*02d0*/  @!P1 IADD3 R14, PT, PT, R14, 0x80, RZ ;  /* 0x000000800e0e9810 */ /* 0x000fc80007ffe0ff */
[----:B------:R-:W-:-:S13]  /*02e0*/  ISETP.GE.U32.AND P6, PT, R14, R9, PT ;  /* 0x000000090e00720c */ /* 0x000fda0003fc6070 */
[----:B------:R-:W1:Y:S01]  /*02f0*/  @!P6 LDC.64 R4, c[0x0][0x390] ;  /* 0x0000e400ff04eb82 */ /* 0x000e620000000a00 */
[----:B------:R-:W-:-:S05]  /*0300*/  @!P6 IADD3 R11, PT, PT, R15, R14, RZ ;  /* 0x0000000e0f0be210 */ /* 0x000fca0007ffe0ff */
[----:B-1----:R-:W-:Y:S01]  /*0310*/  @!P6 IMAD.WIDE.U32 R22, R11, 0x4, R4 ;  /* 0x000000040b16e825 */ /* 0x002fe200078e0004 */
[----:B------:R-:W-:-:S06]  /*0320*/  CS2R R4, SRZ ;  /* 0x0000000000047805 */ /* 0x000fcc000001ff00 */
[----:B------:R-:W5:Y:S01]  /*0330*/  @!P6 LDG.E R4, desc[UR4][R22.64] ;  /* 0x000000041604e981 */ /* 0x000f62000c1e1900 */
[----:B0-----:R-:W-:Y:S02]  /*0340*/  @!P1 IMAD.WIDE.U32 R16, R21, 0x4, R2 ;  /* 0x0000000415109825 */ /* 0x001fe400078e0002 */
[----:B------:R-:W0:Y:S01]  /*0350*/  @!P0 LDC.64 R20, c[0x0][0x390] ;  /* 0x0000e400ff148b82 */ /* 0x000e220000000a00 */
[----:B------:R-:W-:Y:S01]  /*0360*/  @!P0 IADD3 R3, PT, PT, R15, R0, RZ ;  /* 0x000000000f038210 */ /* 0x000fe20007ffe0ff */
[----:B------:R-:W-:Y:S02]  /*0370*/  HFMA2 R11, -RZ, RZ, 0, 0 ;  /* 0x00000000ff0b7431 */ /* 0x000fe400000001ff */
[----:B--2---:R-:W-:Y:S01]  /*0380*/  @!P2 IMAD.WIDE.U32 R6, R19, 0x4, R6 ;  /* 0x000000041306a825 */ /* 0x004fe200078e0006 */
[----:B------:R-:W-:Y:S01]  /*0390*/  MOV R10, RZ ;  /* 0x000000ff000a7202 */ /* 0x000fe20000000f00 */
[----:B------:R-:W5:Y:S01]  /*03a0*/  @!P1 LDG.E R5, desc[UR4][R16.64] ;  /* 0x0000000410059981 */ /* 0x000f62000c1e1900 */
[----:B------:R-:W-:-:S03]  /*03b0*/  IADD3 R14, PT, PT, R0, 0x100, RZ ;  /* 0x00000100000e7810 */ /* 0x000fc60007ffe0ff */
[----:B------:R1:W5:Y:S01]  /*03c0*/  @!P2 LDG.E R11, desc[UR4][R6.64] ;  /* 0x00000004060ba981 */ /* 0x000362000c1e1900 */
[----:B------:R-:W-:Y:S03]  /*03d0*/  BSSY.RECONVERGENT B0, `(.L_x_1859) ;  /* 0x0000027000007945 */ /* 0x000fe60003800200 */
[----:B------:R2:W5:Y:S01]  /*03e0*/  @!P3 LDG.E R10, desc[UR4][R24.64] ;  /* 0x00000004180ab981 */ /* 0x000562000c1e1900 */
[----:B0-----:R-:W-:-:S05]  /*03f0*/  @!P0 IMAD.WIDE.U32 R20, R3, 0x4, R20 ;  /* 0x0000000403148825 */ /* 0x001fca00078e0014 */
[----:B------:R2:W5:Y:S01]  /*0400*/  @!P0 LDG.E R18, desc[UR4][R20.64] ;  /* 0x0000000414128981 */ /* 0x000562000c1e1900 */
[----:B------:R-:W-:-:S13]  /*0410*/  ISETP.GE.U32.AND P0, PT, R0, R9, PT ;  /* 0x000000090000720c */ /* 0x000fda0003f06070 */
[----:B------:R-:W0:Y:S01]  /*0420*/  @!P0 LDC.64 R2, c[0x0][0x388] ;  /* 0x0000e200ff028b82 */ /* 0x000e220000000a00 */
[C---:B-1----:R-:W-:Y:S02]  /*0430*/  IADD3 R6, PT, PT, R0.reuse, 0x180, RZ ;  /* 0x0000018000067810 */ /* 0x042fe40007ffe0ff */
[----:B------:R-:W-:Y:S02]  /*0440*/  IADD3 R16, PT, PT, R0, 0x200, RZ ;  /* 0x0000020000107810 */ /* 0x000fe40007ffe0ff */
[-C--:B------:R-:W-:Y:S02]  /*0450*/  ISETP.GE.U32.AND P3, PT, R14, R9.reuse, PT ;  /* 0x000000090e00720c */ /* 0x080fe40003f66070 */
[-C--:B------:R-:W-:Y:S02]  /*0460*/  ISETP.GE.U32.AND P1, PT, R6, R9.reuse, PT ;  /* 0x000000090600720c */ /* 0x080fe40003f26070 */
[----:B------:R-:W-:Y:S02]  /*0470*/  ISETP.GE.U32.AND P2, PT, R16, R9, PT ;  /* 0x000000091000720c */ /* 0x000fe40003f46070 */
[----:B------:R-:W-:-:S02]  /*0480*/  IADD3 R14, PT, PT, R0, 0x80, RZ ;  /* 0x00000080000e7810 */ /* 0x000fc40007ffe0ff */
[----:B------:R-:W-:Y:S01]  /*0490*/  IADD3 R6, PT, PT, R0, 0x280, RZ ;  /* 0x0000028000067810 */ /* 0x000fe20007ffe0ff */
[----:B--2---:R-:W-:Y:S08]  /*04a0*/  @P0 BRA `(.L_x_1860) ;  /* 0x0000000000640947 */ /* 0x004ff00003800000 */
[C---:B-----5:R-:W-:Y:S01]  /*04b0*/  FMUL.FTZ R7, |R18|.reuse, 1.4426950216293334961 ;  /* 0x3fb8aa3b12077820 */ /* 0x060fe20000410200 */
[----:B------:R-:W-:Y:S01]  /*04c0*/  MOV R16, 0x42fc0000 ;  /* 0x42fc000000107802 */ /* 0x000fe20000000f00 */
[----:B------:R-:W-:Y:S01]  /*04d0*/  FMUL.FTZ R19, R18, R18 ;  /* 0x0000001212137220 */ /* 0x000fe20000410000 */
[----:B------:R-:W-:-:S03]  /*04e0*/  MOV R22, 0x363d0ada ;  /* 0x363d0ada00167802 */ /* 0x000fc60000000f00 */
[----:B------:R-:W1:Y:S02]  /*04f0*/  FRND.TRUNC R7, R7 ;  /* 0x0000000700077307 */ /* 0x000e64000020d000 */
        /* <DEDUP_REMOVED lines=19> */
[----:B------:R-:W-:-:S07]  /*0630*/  @!P4 FFMA.FTZ R17, R19, R18, R18 ;  /* 0x000000121311c223 */ /* 0x000fce0000010012 */
.L_x_1860:
[----:B------:R-:W-:Y:S05]  /*0640*/  BSYNC.RECONVERGENT B0 ;  /* 0x0000000000007941 */ /* 0x000fea0003800200 */
.L_x_1859:
[-C--:B------:R-:W-:Y:S01]  /*0650*/  ISETP.GE.U32.AND P5, PT, R14, R9.reuse, PT ;  /* 0x000000090e00720c */ /* 0x080fe20003fa6070 */
[----:B------:R-:W-:Y:S01]  /*0660*/  BSSY.RECONVERGENT B0, `(.L_x_1861) ;  /* 0x000001d000007945 */ /* 0x000fe20003800200 */
[----:B------:R-:W-:Y:S02]  /*0670*/  ISETP.GE.U32.AND P4, PT, R6, R9, PT ;  /* 0x000000090600720c */ /* 0x000fe40003f86070 */
[----:B------:R-:W-:-:S09]  /*0680*/  IADD3 R6, PT, PT, R0, 0x300, RZ ;  /* 0x0000030000067810 */ /* 0x000fd20007ffe0ff */
[----:B------:R-:W-:Y:S05]  /*0690*/  @P5 BRA `(.L_x_1862) ;  /* 0x0000000000645947 */ /* 0x000fea0003800000 */
[C---:B-----5:R-:W-:Y:S01]  /*06a0*/  FMUL.FTZ R7, |R12|.reuse, 1.4426950216293334961 ;  /* 0x3fb8aa3b0c077820 */ /* 0x060fe20000410200 */
[----:B------:R-:W-:Y:S02]  /*06b0*/  HFMA2 R16, -RZ, RZ, 3.4921875, 0 ;  /* 0x42fc0000ff107431 */ /* 0x000fe400000001ff */
[----:B------:R-:W-:-:S03]  /*06c0*/  FMUL.FTZ R20, R12, R12 ;  /* 0x0000000c0c147220 */ /* 0x000fc60000410000 */
[----:B------:R-:W1:Y:S02]  /*06d0*/  FRND.TRUNC R7, R7 ;  /* 0x0000000700077307 */ /* 0x000e64000020d000 */
[----:B-1----:R-:W-:Y:S02]  /*06e0*/  FSETP.GT.FTZ.AND P5, PT, |R7|, 126, PT ;  /* 0x42fc00000700780b */ /* 0x002fe40003fb4200 */
        /* <DEDUP_REMOVED lines=12> */
[----:B------:R-:W1:Y:S01]  /*07b0*/  MUFU.EX2 R16, R16 ;  /* 0x0000001000107308 */ /* 0x000e620000000800 */
[----:B------:R-:W-:Y:S01]  /*07c0*/  FMUL.FTZ R21, R20, R21 ;  /* 0x0000001514157220 */ /* 0x000fe20000410000 */
[----:B-1----:R-:W-:-:S04]  /*07d0*/  FMUL.FTZ R19, R19, R16 ;  /* 0x0000001013137220 */ /* 0x002fc80000410000 */
[----:B------:R-:W1:Y:S02]  /*07e0*/  MUFU.RCP R18, R19 ;  /* 0x0000001300127308 */ /* 0x000e640000001000 */
[----:B-1----:R-:W-:-:S04]  /*07f0*/  FMUL.FTZ R18, R18, -0.125 ;  /* 0xbe00000012127820 */ /* 0x002fc80000410000 */
[----:B------:R-:W-:-:S05]  /*0800*/  FFMA.FTZ R7, R19, 2, R18 ;  /* 0x4000000013077823 */ /* 0x000fca0000010012 */
[--C-:B------:R-:W-:Y:S01]  /*0810*/  LOP3.LUT R16, R7, 0x80000000, R12.reuse, 0xb8, !PT ;  /* 0x8000000007107812 */ /* 0x100fe200078eb80c */
[----:B------:R-:W-:-:S07]  /*0820*/  @!P5 FFMA.FTZ R16, R21, R12, R12 ;  /* 0x0000000c1510d223 */ /* 0x000fce000001000c */
.L_x_1862:
[----:B------:R-:W-:Y:S05]  /*0830*/  BSYNC.RECONVERGENT B0 ;  /* 0x0000000000007941 */ /* 0x000fea0003800200 */
.L_x_1861:
[----:B------:R-:W-:Y:S01]  /*0840*/  BSSY.RECONVERGENT B0, `(.L_x_1863) ;  /* 0x000001d000007945 */ /* 0x000fe20003800200 */
[----:B------:R-:W-:Y:S02]  /*0850*/  ISETP.GE.U32.AND P5, PT, R6, R9, PT ;  /* 0x000000090600720c */ /* 0x000fe40003fa6070 */
[----:B-----5:R-:W-:Y:S01]  /*0860*/  IADD3 R12, PT, PT, R0, 0x380, RZ ;  /* 0x00000380000c7810 */ /* 0x020fe20007ffe0ff */
[----:B------:R-:W-:Y:S10]  /*0870*/  @P3 BRA `(.L_x_1864) ;  /* 0x0000000000643947 */ /* 0x000ff40003800000 */
[C---:B------:R-:W-:Y:S01]  /*0880*/  FMUL.FTZ R6, |R13|.reuse, 1.4426950216293334961 ;  /* 0x3fb8aa3b0d067820 */ /* 0x040fe20000410200 */
[----:B------:R-:W-:Y:S01]  /*0890*/  HFMA2 R7, -RZ, RZ, 3.4921875, 0 ;  /* 0x42fc0000ff077431 */ /* 0x000fe200000001ff */
[----:B------:R-:W-:Y:S01]  /*08a0*/  MOV R21, 0x363d0ada ;  /* 0x363d0ada00157802 */ /* 0x000fe20000000f00 */
        /* <DEDUP_REMOVED lines=22> */
.L_x_1864:
[----:B------:R-:W-:Y:S05]  /*0a10*/  BSYNC.RECONVERGENT B0 ;  /* 0x0000000000007941 */ /* 0x000fea0003800200 */
.L_x_1863:
[----:B------:R-:W-:Y:S01]  /*0a20*/  @!P0 IADD3 R7, PT, PT, R15, R0, RZ ;  /* 0x000000000f078210 */ /* 0x000fe20007ffe0ff */
[----:B------:R-:W-:Y:S01]  /*0a30*/  BSSY.RECONVERGENT B0, `(.L_x_1865) ;  /* 0x000001d000007945 */ /* 0x000fe20003800200 */
[----:B------:R-:W-:-:S03]  /*0a40*/  ISETP.GE.U32.AND P3, PT, R12, R9, PT ;  /* 0x000000090c00720c */ /* 0x000fc60003f66070 */
[----:B0-----:R-:W-:Y:S01]  /*0a50*/  @!P0 IMAD.WIDE.U32 R2, R7, 0x4, R2 ;  /* 0x0000000407028825 */ /* 0x001fe200078e0002 */
[----:B------:R-:W-:Y:S09]  /*0a60*/  @P1 BRA `(.L_x_1866) ;  /* 0x0000000000641947 */ /* 0x000ff20003800000 */
[C---:B------:R-:W-:Y:S01]  /*0a70*/  FMUL.FTZ R7, |R8|.reuse, 1.4426950216293334961 ;  /* 0x3fb8aa3b08077820 */ /* 0x040fe20000410200 */
        /* <DEDUP_REMOVED lines=24> */
.L_x_1866:
[----:B------:R-:W-:Y:S05]  /*0c00*/  BSYNC.RECONVERGENT B0 ;  /* 0x0000000000007941 */ /* 0x000fea0003800200 */
.L_x_1865:
[----:B------:R-:W-:Y:S04]  /*0c10*/  BSSY.RECONVERGENT B0, `(.L_x_1867) ;  /* 0x000001b000007945 */ /* 0x000fe80003800200 */
[----:B------:R-:W-:Y:S05]  /*0c20*/  @P2 BRA `(.L_x_1868) ;  /* 0x0000000000642947 */ /* 0x000fea0003800000 */
        /* <DEDUP_REMOVED lines=25> */
.L_x_1868:
[----:B------:R-:W-:Y:S05]  /*0dc0*/  BSYNC.RECONVERGENT B0 ;  /* 0x0000000000007941 */ /* 0x000fea0003800200 */
.L_x_1867:
        /* <DEDUP_REMOVED lines=27> */
.L_x_1870:
[----:B------:R-:W-:Y:S05]  /*0f80*/  BSYNC.RECONVERGENT B0 ;  /* 0x0000000000007941 */ /* 0x000fea0003800200 */
.L_x_1869:
[----:B------:R-:W-:Y:S04]  /*0f90*/  BSSY.RECONVERGENT B0, `(.L_x_1871) ;  /* 0x000001b000007945 */ /* 0x000fe80003800200 */
[----:B------:R-:W-:Y:S05]  /*0fa0*/  @P5 BRA `(.L_x_1872) ;  /* 0x0000000000645947 */ /* 0x000fea0003800000 */
[C---:B------:R-:W-:Y:S01]  /*0fb0*/  FMUL.FTZ R10, |R5|.reuse, 1.4426950216293334961 ;  /* 0x3fb8aa3b050a7820 */ /* 0x040fe20000410200 */
        /* <DEDUP_REMOVED lines=24> */
.L_x_1872:
[----:B------:R-:W-:Y:S05]  /*1140*/  BSYNC.RECONVERGENT B0 ;  /* 0x0000000000007941 */ /* 0x000fea0003800200 */
.L_x_1871:
        /* <DEDUP_REMOVED lines=27> */
.L_x_1874:
[----:B------:R-:W-:Y:S05]  /*1300*/  BSYNC.RECONVERGENT B0 ;  /* 0x0000000000007941 */ /* 0x000fea0003800200 */
.L_x_1873:
[----:B------:R-:W-:Y:S01]  /*1310*/  @!P0 MOV R0, R14 ;  /* 0x0000000e00008202 */ /* 0x000fe20000000f00 */
[----:B------:R0:W-:Y:S01]  /*1320*/  @!P0 STG.E desc[UR4][R2.64], R17 ;  /* 0x0000001102008986 */ /* 0x0001e2000c101904 */
        /* <DEDUP_REMOVED lines=9> */
[----:B------:R0:W-:Y:S07]  /*13c0*/  STG.E desc[UR4][R2.64], R16 ;  /* 0x0000001002007986 */ /* 0x0001ee000c101904 */
[----:B------:R-:W-:Y:S05]  /*13d0*/  @P0 BRA `(.L_x_1878) ;  /* 0x0000000000300947 */ /* 0x000fea0003800000 */
[----:B0-----:R-:W0:Y:S01]  /*13e0*/  LDC.64 R2, c[0x0][0x388] ;  /* 0x0000e200ff027b82 */ /* 0x001e220000000a00 */
[----:B------:R-:W-:Y:S02]  /*13f0*/  IADD3 R11, PT, PT, R15, R0, RZ ;  /* 0x000000000f0b7210 */ /* 0x000fe40007ffe0ff */
[----:B------:R-:W-:-:S03]  /*1400*/  IADD3 R0, PT, PT, R0, 0x80, RZ ;  /* 0x0000008000007810 */ /* 0x000fc60007ffe0ff */
[----:B0-----:R-:W-:-:S05]  /*1410*/  IMAD.WIDE.U32 R2, R11, 0x4, R2 ;  /* 0x000000040b027825 */ /* 0x001fca00078e0002 */
[----:B------:R0:W-:Y:S02]  /*1420*/  STG.E desc[UR4][R2.64], R6 ;  /* 0x0000000602007986 */ /* 0x0001e4000c101904 */
.L_x_1877:
[----:B------:R-:W-:-:S13]  /*1430*/  ISETP.GE.U32.AND P0, PT, R0, R9, PT ;  /* 0x000000090000720c */ /* 0x000fda0003f06070 */
[----:B------:R-:W-:Y:S05]  /*1440*/  @P0 BRA `(.L_x_1879) ;  /* 0x0000000000300947 */ /* 0x000fea0003800000 */
[----:B0-----:R-:W0:Y:S01]  /*1450*/  LDC.64 R2, c[0x0][0x388] ;  /* 0x0000e200ff027b82 */ /* 0x001e220000000a00 */
[----:B------:R-:W-:Y:S02]  /*1460*/  IADD3 R11, PT, PT, R15, R0, RZ ;  /* 0x000000000f0b7210 */ /* 0x000fe40007ffe0ff */
[----:B------:R-:W-:-:S03]  /*1470*/  IADD3 R0, PT, PT, R0, 0x80, RZ ;  /* 0x0000008000007810 */ /* 0x000fc60007ffe0ff */
[----:B0-----:R-:W-:-:S05]  /*1480*/  IMAD.WIDE.U32 R2, R11, 0x4, R2 ;  /* 0x000000040b027825 */ /* 0x001fca00078e0002 */
[----:B------:R1:W-:Y:S02]  /*1490*/  STG.E desc[UR4][R2.64], R12 ;  /* 0x0000000c02007986 */ /* 0x0003e4000c101904 */
.L_x_1878:
[----:B------:R-:W-:-:S13]  /*14a0*/  ISETP.GE.U32.AND P0, PT, R0, R9, PT ;  /* 0x000000090000720c */ /* 0x000fda0003f06070 */
[----:B------:R-:W-:Y:S05]  /*14b0*/  @P0 BRA `(.L_x_1880) ;  /* 0x0000000000340947 */ /* 0x000fea0003800000 */
[----:B01----:R-:W0:Y:S01]  /*14c0*/  LDC.64 R2, c[0x0][0x388] ;  /* 0x0000e200ff027b82 */ /* 0x003e220000000a00 */
[----:B------:R-:W-:Y:S02]  /*14d0*/  IADD3 R11, PT, PT, R15, R0, RZ ;  /* 0x000000000f0b7210 */ /* 0x000fe40007ffe0ff */
[----:B------:R-:W-:-:S03]  /*14e0*/  IADD3 R0, PT, PT, R0, 0x80, RZ ;  /* 0x0000008000007810 */ /* 0x000fc60007ffe0ff */
[----:B0-----:R-:W-:-:S05]  /*14f0*/  IMAD.WIDE.U32 R2, R11, 0x4, R2 ;  /* 0x000000040b027825 */ /* 0x001fca00078e0002 */
[----:B------:R1:W-:Y:S02]  /*1500*/  STG.E desc[UR4][R2.64], R7 ;  /* 0x0000000702007986 */ /* 0x0003e4000c101904 */
.L_x_1879:
[----:B------:R-:W-:-:S13]  /*1510*/  ISETP.GE.U32.AND P0, PT, R0, R9, PT ;  /* 0x000000090000720c */ /* 0x000fda0003f06070 */
[----:B------:R-:W-:Y:S05]  /*1520*/  @P0 BREAK.RELIABLE B1 ;  /* 0x0000000000010942 */ /* 0x000fea0003800100 */
[----:B------:R-:W-:Y:S05]  /*1530*/  @P0 BRA `(.L_x_1881) ;  /* 0x0000000000300947 */ /* 0x000fea0003800000 */
[----:B01----:R-:W0:Y:S01]  /*1540*/  LDC.64 R2, c[0x0][0x388] ;  /* 0x0000e200ff027b82 */ /* 0x003e220000000a00 */
[----:B------:R-:W-:Y:S02]  /*1550*/  IADD3 R7, PT, PT, R15, R0, RZ ;  /* 0x000000000f077210 */ /* 0x000fe40007ffe0ff */
[----:B------:R-:W-:-:S03]  /*1560*/  IADD3 R0, PT, PT, R0, 0x80, RZ ;  /* 0x0000008000007810 */ /* 0x000fc60007ffe0ff */
[----:B0-----:R-:W-:-:S05]  /*1570*/  IMAD.WIDE.U32 R2, R7, 0x4, R2 ;  /* 0x0000000407027825 */ /* 0x001fca00078e0002 */
[----:B------:R2:W-:Y:S02]  /*1580*/  STG.E desc[UR4][R2.64], R8 ;  /* 0x0000000802007986 */ /* 0x0005e4000c101904 */
.L_x_1880:
[----:B------:R-:W-:Y:S05]  /*1590*/  BSYNC.RELIABLE B1 ;  /* 0x0000000000017941 */ /* 0x000fea0003800100 */
.L_x_1876:
[----:B------:R-:W-:-:S13]  /*15a0*/  ISETP.GE.U32.AND P0, PT, R0, R9, PT ;  /* 0x000000090000720c */ /* 0x000fda0003f06070 */
[----:B012---:R-:W0:Y:S01]  /*15b0*/  @!P0 LDC.64 R2, c[0x0][0x388] ;  /* 0x0000e200ff028b82 */ /* 0x007e220000000a00 */
[----:B------:R-:W-:Y:S02]  /*15c0*/  @!P0 IADD3 R7, PT, PT, R15, R0, RZ ;  /* 0x000000000f078210 */ /* 0x000fe40007ffe0ff */
[----:B------:R-:W-:-:S03]  /*15d0*/  @!P0 IADD3 R0, PT, PT, R0, 0x80, RZ ;  /* 0x0000008000008810 */ /* 0x000fc60007ffe0ff */
[----:B0-----:R-:W-:-:S05]  /*15e0*/  @!P0 IMAD.WIDE.U32 R2, R7, 0x4, R2 ;  /* 0x0000000407028825 */ /* 0x001fca00078e0002 */
[----:B------:R2:W-:Y:S02]  /*15f0*/  @!P0 STG.E desc[UR4][R2.64], R10 ;  /* 0x0000000a02008986 */ /* 0x0005e4000c101904 */
.L_x_1881:
[----:B------:R-:W-:Y:S05]  /*1600*/  BSYNC.RECONVERGENT B0 ;  /* 0x0000000000007941 */ /* 0x000fea0003800200 */
.L_x_1875:
[----:B------:R-:W-:Y:S05]  /*1610*/  WARPSYNC.ALL ;  /* 0x0000000000007948 */ /* 0x000fea0003800000 */
[----:B------:R-:W-:-:S13]  /*1620*/  ISETP.GE.U32.AND P0, PT, R0, R9, PT ;  /* 0x000000090000720c */ /* 0x000fda0003f06070 */
[----:B------:R-:W-:Y:S05]  /*1630*/  @P0 EXIT ;  /* 0x000000000000094d */ /* 0x000fea0003800000 */
[----:B012---:R-:W0:Y:S01]  /*1640*/  LDC.64 R2, c[0x0][0x388] ;  /* 0x0000e200ff027b82 */ /* 0x007e220000000a00 */
[----:B------:R-:W-:-:S05]  /*1650*/  IADD3 R15, PT, PT, R15, R0, RZ ;  /* 0x000000000f0f7210 */ /* 0x000fca0007ffe0ff */
[----:B0-----:R-:W-:-:S05]  /*1660*/  IMAD.WIDE.U32 R2, R15, 0x4, R2 ;  /* 0x000000040f027825 */ /* 0x001fca00078e0002 */
[----:B------:R-:W-:Y:S01]  /*1670*/  STG.E desc[UR4][R2.64], R5 ;  /* 0x0000000502007986 */ /* 0x000fe2000c101904 */
[----:B------:R-:W-:Y:S05]  /*1680*/  EXIT ;  /* 0x000000000000794d */ /* 0x000fea0003800000 */
.L_x_1858:
[----:B------:R-:W0:Y:S01]  /*1690*/  S2R R0, SR_TID.X ;  /* 0x0000000000007919 */ /* 0x000e220000002100 */
[----:B------:R-:W1:Y:S02]  /*16a0*/  LDC.64 R2, c[0x0][0x390] ;  /* 0x0000e400ff027b82 */ /* 0x000e640000000a00 */
[----:B-1----:R-:W-:-:S04]  /*16b0*/  IMAD.WIDE.U32 R2, R15, 0x4, R2 ;  /* 0x000000040f027825 */ /* 0x002fc800078e0002 */
[----:B0-----:R-:W-:-:S05]  /*16c0*/  IMAD.WIDE.U32 R4, R0, 0x8, R2 ;  /* 0x0000000800047825 */ /* 0x001fca00078e0002 */
[----:B------:R-:W2:Y:S04]  /*16d0*/  LDG.E.64 R10, desc[UR4][R4.64] ;  /* 0x00000004040a7981 */ /* 0x000ea8000c1e1b00 */
[----:B------:R-:W3:Y:S04]  /*16e0*/  LDG.E.64 R2, desc[UR4][R4.64+0x400] ;  /* 0x0004000404027981 */ /* 0x000ee8000c1e1b00 */
[----:B------:R0:W4:Y:S04]  /*16f0*/  LDG.E.64 R8, desc[UR4][R4.64+0x800] ;  /* 0x0008000404087981 */ /* 0x000128000c1e1b00 */
[----:B------:R-:W5:Y:S01]  /*1700*/  LDG.E.64 R6, desc[UR4][R4.64+0xc00] ;  /* 0x000c000404067981 */ /* 0x000f62000c1e1b00 */
[----:B------:R-:W-:-:S02]  /*1710*/  HFMA2 R12, -RZ, RZ, 3.4921875, 0 ;  /* 0x42fc0000ff0c7431 */ /* 0x000fc400000001ff */
[----:B--2---:R-:W-:Y:S01]  /*1720*/  FMUL.FTZ R13, |R10|, 1.4426950216293334961 ;  /* 0x3fb8aa3b0a0d7820 */ /* 0x004fe20000410200 */
[----:B------:R-:W-:Y:S01]  /*1730*/  FMUL.FTZ R14, |R11|, 1.4426950216293334961 ;  /* 0x3fb8aa3b0b0e7820 */ /* 0x000fe20000410200 */
[----:B---3--:R-:W-:-:S03]  /*1740*/  FMUL.FTZ R18, |R2|, 1.4426950216293334961 ;  /* 0x3fb8aa3b02127820 */ /* 0x008fc60000410200 */
[----:B------:R-:W1:Y:S01]  /*1750*/  FRND.TRUNC R17, R14 ;  /* 0x0000000e00117307 */ /* 0x000e62000020d000 */
[----:B------:R-:W-:Y:S01]  /*1760*/  FMUL.FTZ R20, |R3|, 1.4426950216293334961 ;  /* 0x3fb8aa3b03147820 */ /* 0x000fe20000410200 */
[----:B-----5:R-:W-:-:S06]  /*1770*/  FMUL.FTZ R26, |R7|, 1.4426950216293334961 ;  /* 0x3fb8aa3b071a7820 */ /* 0x020fcc0000410200 */
[----:B------:R-:W2:Y:S01]  /*1780*/  FRND.TRUNC R13, R13 ;  /* 0x0000000d000d7307 */ /* 0x000ea2000020d000 */
[----:B-1----:R-:W-:-:S07]  /*1790*/  FSETP.GT.FTZ.AND P1, PT, |R17|, 126, PT ;  /* 0x42fc00001100780b */ /* 0x002fce0003f34200 */
[----:B------:R-:W1:Y:S01]  /*17a0*/  FRND.TRUNC R19, R18 ;  /* 0x0000001200137307 */ /* 0x000e62000020d000 */
[----:B------:R-:W-:-:S04]  /*17b0*/  LOP3.LUT R16, R12, 0x80000000, R17, 0xb8, !PT ;  /* 0x800000000c107812 */ /* 0x000fc800078eb811 */
[----:B------:R-:W-:Y:S02]  /*17c0*/  FSEL R14, R16, R17, P1 ;  /* 0x00000011100e7208 */ /* 0x000fe40000800000 */
[----:B--2---:R-:W-:Y:S01]  /*17d0*/  FSETP.GT.FTZ.AND P0, PT, |R13|, 126, PT ;  /* 0x42fc00000d00780b */ /* 0x004fe20003f14200 */
[----:B------:R4:W2:Y:S01]  /*17e0*/  FRND.TRUNC R21, R20 ;  /* 0x0000001400157307 */ /* 0x0008a2000020d000 */
[----:B0-----:R-:W-:Y:S01]  /*17f0*/  LOP3.LUT R4, R12, 0x80000000, R13, 0xb8, !PT ;  /* 0x800000000c047812 */ /* 0x001fe200078eb80d */
[----:B------:R-:W-:-:S03]  /*1800*/  FFMA.FTZ R17, R14, -0.69314718246459960938, |R11| ;  /* 0xbf3172180e117823 */ /* 0x000fc6000001040b */
[----:B------:R-:W-:Y:S01]  /*1810*/  FSEL R5, R4, R13, P0 ;  /* 0x0000000d04057208 */ /* 0x000fe20000000000 */
[C---:B------:R-:W-:Y:S01]  /*1820*/  FFMA.FTZ R17, R14.reuse, 1.9046542121259335545e-09, R17 ;  /* 0x3102e3080e117823 */ /* 0x040fe20000010011 */
[----:B-1----:R-:W-:Y:S01]  /*1830*/  FSETP.GT.FTZ.AND P0, PT, |R19|, 126, PT ;  /* 0x42fc00001300780b */ /* 0x002fe20003f14200 */
[----:B------:R-:W-:Y:S01]  /*1840*/  FADD.FTZ R14, R14, 12583037 ;  /* 0x4b40007d0e0e7421 */ /* 0x000fe20000010000 */
[----:B------:R-:W-:Y:S01]  /*1850*/  LOP3.LUT R4, R12, 0x80000000, R19, 0xb8, !PT ;  /* 0x800000000c047812 */ /* 0x000fe200078eb813 */
[----:B------:R-:W-:Y:S01]  /*1860*/  FFMA.FTZ R16, R5, -0.69314718246459960938, |R10| ;  /* 0xbf31721805107823 */ /* 0x000fe2000001040a */
[----:B----4-:R-:W-:Y:S01]  /*1870*/  FMUL.FTZ R20, |R8|, 1.4426950216293334961 ;  /* 0x3fb8aa3b08147820 */ /* 0x010fe20000410200 */
[----:B------:R-:W-:Y:S01]  /*1880*/  FMUL.FTZ R17, R17, 1.4426950216293334961 ;  /* 0x3fb8aa3b11117820 */ /* 0x000fe20000410000 */
[----:B------:R-:W-:Y:S01]  /*1890*/  FSEL R13, R4, R19, P0 ;  /* 0x00000013040d7208 */ /* 0x000fe20000000000 */
[----:B------:R-:W-:Y:S01]  /*18a0*/  FFMA.FTZ R16, R5, 1.9046542121259335545e-09, R16 ;  /* 0x3102e30805107823 */ /* 0x000fe20000010010 */
[----:B--2---:R-:W-:Y:S01]  /*18b0*/  FSETP.GT.FTZ.AND P1, PT, |R21|, 126, PT ;  /* 0x42fc00001500780b */ /* 0x004fe20003f34200 */
[----:B------:R-:W-:Y:S01]  /*18c0*/  FADD.FTZ R5, R5, 12583037 ;  /* 0x4b40007d05057421 */ /* 0x000fe20000010000 */
[----:B------:R-:W-:Y:S01]  /*18d0*/  LOP3.LUT R18, R12, 0x80000000, R21, 0xb8, !PT ;  /* 0x800000000c127812 */ /* 0x000fe200078eb815 */
[----:B------:R-:W-:Y:S01]  /*18e0*/  FMUL.FTZ R22, R16, 1.4426950216293334961 ;  /* 0x3fb8aa3b10167820 */ /* 0x000fe20000410000 */
[----:B------:R-:W-:Y:S01]  /*18f0*/  FFMA.FTZ R16, R13, -0.69314718246459960938, |R2| ;  /* 0xbf3172180d107823 */ /* 0x000fe20000010402 */
[----:B------:R0:W-:Y:S01]  /*1900*/  FRND.TRUNC R19, R20 ;  /* 0x0000001400137307 */ /* 0x0001e2000020d000 */
[----:B------:R-:W-:-:S02]  /*1910*/  FSEL R4, R18, R21, P1 ;  /* 0x0000001512047208 */ /* 0x000fc40000800000 */
[----:B------:R-:W-:Y:S01]  /*1920*/  SHF.L.U32 R5, R5, 0x17, RZ ;  /* 0x0000001705057819 */ /* 0x000fe200000006ff */
[C---:B------:R-:W-:Y:S01]  /*1930*/  FFMA.FTZ R16, R13.reuse, 1.9046542121259335545e-09, R16 ;  /* 0x3102e3080d107823 */ /* 0x040fe20000010010 */
[----:B------:R-:W-:Y:S01]  /*1940*/  FADD.FTZ R13, R13, 12583037 ;  /* 0x4b40007d0d0d7421 */ /* 0x000fe20000010000 */
[C---:B------:R-:W-:Y:S01]  /*1950*/  FFMA.FTZ R21, R4.reuse, -0.69314718246459960938, |R3| ;  /* 0xbf31721804157823 */ /* 0x040fe20000010403 */
[----:B------:R-:W-:Y:S01]  /*1960*/  FADD.FTZ R24, R4, 12583037 ;  /* 0x4b40007d04187421 */ /* 0x000fe20000010000 */
[----:B------:R-:W1:Y:S01]  /*1970*/  MUFU.EX2 R22, R22 ;  /* 0x0000001600167308 */ /* 0x000e620000000800 */
[----:B------:R-:W-:Y:S01]  /*1980*/  FMUL.FTZ R16, R16, 1.4426950216293334961 ;  /* 0x3fb8aa3b10107820 */ /* 0x000fe20000410000 */
[----:B------:R-:W-:Y:S01]  /*1990*/  FFMA.FTZ R21, R4, 1.9046542121259335545e-09, R21 ;  /* 0x3102e30804157823 */ /* 0x000fe20000010015 */
[----:B------:R-:W-:Y:S01]  /*19a0*/  SHF.L.U32 R13, R13, 0x17, RZ ;  /* 0x000000170d0d7819 */ /* 0x000fe200000006ff */
[----:B------:R2:W3:Y:S01]  /*19b0*/  MUFU.EX2 R18, R17 ;  /* 0x0000001100127308 */ /* 0x0004e20000000800 */
[----:B------:R-:W-:Y:S01]  /*19c0*/  SHF.L.U32 R25, R24, 0x17, RZ ;  /* 0x0000001718197819 */ /* 0x000fe200000006ff */
[----:B0-----:R-:W-:Y:S01]  /*19d0*/  FMUL.FTZ R20, R21, 1.4426950216293334961 ;  /* 0x3fb8aa3b15147820 */ /* 0x001fe20000410000 */
[----:B------:R-:W-:Y:S01]  /*19e0*/  FSETP.GE.FTZ.AND P0, PT, |R10|, 1, PT ;  /* 0x3f8000000a00780b */ /* 0x000fe20003f16200 */
[----:B------:R-:W0:Y:S01]  /*19f0*/  MUFU.EX2 R16, R16 ;  /* 0x0000001000107308 */ /* 0x000e220000000800 */
[----:B------:R-:W-:-:S03]  /*1a00*/  FMUL.FTZ R21, |R9|, 1.4426950216293334961 ;  /* 0x3fb8aa3b09157820 */ /* 0x000fc60000410200 */
[----:B------:R-:W4:Y:S01]  /*1a10*/  MUFU.EX2 R20, R20 ;  /* 0x0000001400147308 */ /* 0x000f220000000800 */
[----:B--2---:R-:W-:Y:S01]  /*1a20*/  FMUL.FTZ R17, R10, R10 ;  /* 0x0000000a0a117220 */ /* 0x004fe20000410000 */
[----:B-1----:R-:W-:Y:S01]  /*1a30*/  FMUL.FTZ R22, R5, R22 ;  /* 0x0000001605167220 */ /* 0x002fe20000410000 */
[----:B------:R-:W-:Y:S01]  /*1a40*/  SHF.L.U32 R5, R14, 0x17, RZ ;  /* 0x000000170e057819 */ /* 0x000fe200000006ff */
[----:B------:R-:W1:Y:S01]  /*1a50*/  FRND.TRUNC R21, R21 ;  /* 0x0000001500157307 */ /* 0x000e62000020d000 */
[----:B------:R-:W-:-:S03]  /*1a60*/  MOV R14, 0x363d0ada ;  /* 0x363d0ada000e7802 */ /* 0x000fc60000000f00 */
[----:B---3--:R-:W-:Y:S02]  /*1a70*/  FMUL.FTZ R5, R5, R18 ;  /* 0x0000001205057220 */ /* 0x008fe40000410000 */
[----:B------:R-:W-:Y:S01]  /*1a80*/  FFMA.FTZ R4, R17, R14, 0.00019836159481201320887 ;  /* 0x394fff4911047423 */ /* 0x000fe2000001000e */
[----:B0-----:R-:W-:Y:S01]  /*1a90*/  FMUL.FTZ R13, R13, R16 ;  /* 0x000000100d0d7220 */ /* 0x001fe20000410000 */
[----:B------:R-:W0:Y:S02]  /*1aa0*/  MUFU.RCP R23, R22 ;  /* 0x0000001600177308 */ /* 0x000e240000001000 */
[----:B------:R-:W-:Y:S01]  /*1ab0*/  FFMA.FTZ R4, R17, R4, 0.0083333496004343032837 ;  /* 0x3c08889a11047423 */ /* 0x000fe20000010004 */
[----:B----4-:R-:W-:Y:S01]  /*1ac0*/  FMUL.FTZ R20, R25, R20 ;  /* 0x0000001419147220 */ /* 0x010fe20000410000 */
[----:B------:R-:W-:Y:S02]  /*1ad0*/  FMUL.FTZ R25, R11, R11 ;  /* 0x0000000b0b197220 */ /* 0x000fe40000410000 */
[----:B------:R-:W-:Y:S01]  /*1ae0*/  FFMA.FTZ R24, R17, R4, 0.16666667163372039795 ;  /* 0x3e2aaaab11187423 */ /* 0x000fe20000010004 */
[----:B-1----:R-:W-:Y:S01]  /*1af0*/  FSETP.GT.FTZ.AND P1, PT, |R21|, 126, PT ;  /* 0x42fc00001500780b */ /* 0x002fe20003f34200 */
[----:B------:R-:W1:Y:S02]  /*1b00*/  MUFU.RCP R18, R5 ;  /* 0x0000000500127308 */ /* 0x000e640000001000 */
[----:B------:R-:W-:Y:S01]  /*1b10*/  FMUL.FTZ R17, R17, R24 ;  /* 0x0000001811117220 */ /* 0x000fe20000410000 */
[----:B------:R-:W-:-:S04]  /*1b20*/  FFMA.FTZ R24, R25, R14, 0.00019836159481201320887 ;  /* 0x394fff4919187423 */ /* 0x000fc8000001000e */
[----:B------:R-:W-:Y:S01]  /*1b30*/  FFMA.FTZ R24, R25, R24, 0.0083333496004343032837 ;  /* 0x3c08889a19187423 */ /* 0x000fe20000010018 */
[----:B------:R-:W2:Y:S01]  /*1b40*/  MUFU.RCP R16, R13 ;  /* 0x0000000d00107308 */ /* 0x000ea20000001000 */
[----:B0-----:R-:W-:-:S04]  /*1b50*/  FMUL.FTZ R23, R23, -0.125 ;  /* 0xbe00000017177820 */ /* 0x001fc80000410000 */
[----:B------:R-:W-:-:S03]  /*1b60*/  FFMA.FTZ R23, R22, 2, R23 ;  /* 0x4000000016177823 */ /* 0x000fc60000010017 */
[----:B------:R-:W0:Y:S01]  /*1b70*/  MUFU.RCP R22, R20 ;  /* 0x0000001400167308 */ /* 0x000e220000001000 */
[----:B-1----:R-:W-:Y:S01]  /*1b80*/  FMUL.FTZ R18, R18, -0.125 ;  /* 0xbe00000012127820 */ /* 0x002fe20000410000 */
[--C-:B------:R-:W-:Y:S01]  /*1b90*/  LOP3.LUT R4, R23, 0x80000000, R10.reuse, 0xb8, !PT ;  /* 0x8000000017047812 */ /* 0x100fe200078eb80a */
[----:B------:R-:W-:Y:S01]  /*1ba0*/  FMUL.FTZ R23, |R6|, 1.4426950216293334961 ;  /* 0x3fb8aa3b06177820 */ /* 0x000fe20000410200 */
[----:B------:R-:W-:Y:S01]  /*1bb0*/  @!P0 FFMA.FTZ R4, R10, R17, R10 ;  /* 0x000000110a048223 */ /* 0x000fe2000001000a */
[----:B------:R-:W-:Y:S01]  /*1bc0*/  FSETP.GE.FTZ.AND P0, PT, |R11|, 1, PT ;  /* 0x3f8000000b00780b */ /* 0x000fe20003f16200 */
[----:B------:R-:W-:Y:S01]  /*1bd0*/  FFMA.FTZ R10, R25, R24, 0.16666667163372039795 ;  /* 0x3e2aaaab190a7423 */ /* 0x000fe20000010018 */
[----:B------:R-:W-:Y:S01]  /*1be0*/  FMUL.FTZ R17, R2, R2 ;  /* 0x0000000202117220 */ /* 0x000fe20000410000 */
[----:B------:R-:W-:Y:S01]  /*1bf0*/  FFMA.FTZ R18, R5, 2, R18 ;  /* 0x4000000005127823 */ /* 0x000fe20000010012 */
[----:B------:R-:W1:Y:S01]  /*1c00*/  FRND.TRUNC R23, R23 ;  /* 0x0000001700177307 */ /* 0x000e62000020d000 */
[----:B------:R-:W-:Y:S01]  /*1c10*/  FMUL.FTZ R10, R25, R10 ;  /* 0x0000000a190a7220 */ /* 0x000fe20000410000 */
[----:B------:R-:W-:Y:S01]  /*1c20*/  FFMA.FTZ R24, R17, R14, 0.00019836159481201320887 ;  /* 0x394fff4911187423 */ /* 0x000fe2000001000e */
[----:B--2---:R-:W-:Y:S01]  /*1c30*/  FMUL.FTZ R16, R16, -0.125 ;  /* 0xbe00000010107820 */ /* 0x004fe20000410000 */
[----:B------:R-:W-:-:S02]  /*1c40*/  LOP3.LUT R5, R18, 0x80000000, R11, 0xb8, !PT ;  /* 0x8000000012057812 */ /* 0x000fc400078eb80b */
[----:B------:R-:W-:Y:S01]  /*1c50*/  FFMA.FTZ R24, R17, R24, 0.0083333496004343032837 ;  /* 0x3c08889a11187423 */ /* 0x000fe20000010018 */
[----:B------:R-:W-:Y:S01]  /*1c60*/  FFMA.FTZ R13, R13, 2, R16 ;  /* 0x400000000d0d7823 */ /* 0x000fe20000010010 */
[----:B------:R-:W2:Y:S01]  /*1c70*/  FRND.TRUNC R25, R26 ;  /* 0x0000001a00197307 */ /* 0x000ea2000020d000 */
[----:B------:R-:W-:Y:S01]  /*1c80*/  @!P0 FFMA.FTZ R5, R11, R10, R11 ;  /* 0x0000000a0b058223 */ /* 0x000fe2000001000b */
[----:B------:R-:W-:Y:S01]  /*1c90*/  FSETP.GT.FTZ.AND P0, PT, |R19|, 126, PT ;  /* 0x42fc00001300780b */ /* 0x000fe20003f14200 */
[C---:B------:R-:W-:Y:S01]  /*1ca0*/  FFMA.FTZ R24, R17.reuse, R24, 0.16666667163372039795 ;  /* 0x3e2aaaab11187423 */ /* 0x040fe20000010018 */
[----:B------:R-:W-:Y:S01]  /*1cb0*/  LOP3.LUT R10, R12, 0x80000000, R19, 0xb8, !PT ;  /* 0x800000000c0a7812 */ /* 0x000fe200078eb813 */
[----:B0-----:R-:W-:Y:S01]  /*1cc0*/  FMUL.FTZ R27, R22, -0.125 ;  /* 0xbe000000161b7820 */ /* 0x001fe20000410000 */
[----:B------:R-:W-:Y:S01]  /*1cd0*/  LOP3.LUT R16, R12, 0x80000000, R21, 0xb8, !PT ;  /* 0x800000000c107812 */ /* 0x000fe200078eb815 */
[----:B------:R-:W-:Y:S01]  /*1ce0*/  FMUL.FTZ R17, R17, R24 ;  /* 0x0000001811117220 */ /* 0x000fe20000410000 */
[----:B-1----:R-:W-:Y:S01]  /*1cf0*/  FSETP.GT.FTZ.AND P2, PT, |R23|, 126, PT ;  /* 0x42fc00001700780b */ /* 0x002fe20003f54200 */
[----:B------:R-:W-:Y:S01]  /*1d00*/  FFMA.FTZ R20, R20, 2, R27 ;  /* 0x4000000014147823 */ /* 0x000fe2000001001b */
[----:B------:R-:W-:-:S02]  /*1d10*/  LOP3.LUT R18, R12, 0x80000000, R23, 0xb8, !PT ;  /* 0x800000000c127812 */ /* 0x000fc400078eb817 */
[----:B------:R-:W-:Y:S01]  /*1d20*/  FSEL R11, R10, R19, P0 ;  /* 0x000000130a0b7208 */ /* 0x000fe20000000000 */
[----:B------:R-:W-:Y:S01]  /*1d30*/  FMUL.FTZ R19, R3, R3 ;  /* 0x0000000303137220 */ /* 0x000fe20000410000 */
[----:B------:R-:W-:Y:S02]  /*1d40*/  FSEL R10, R16, R21, P1 ;  /* 0x00000015100a7208 */ /* 0x000fe40000800000 */
[----:B--2---:R-:W-:Y:S01]  /*1d50*/  LOP3.LUT R24, R12, 0x80000000, R25, 0xb8, !PT ;  /* 0x800000000c187812 */ /* 0x004fe200078eb819 */
[----:B------:R-:W-:Y:S01]  /*1d60*/  FFMA.FTZ R12, R11, -0.69314718246459960938, |R8| ;  /* 0xbf3172180b0c7823 */ /* 0x000fe20000010408 */
[----:B------:R-:W-:Y:S01]  /*1d70*/  FSETP.GT.FTZ.AND P3, PT, |R25|, 126, PT ;  /* 0x42fc00001900780b */ /* 0x000fe20003f74200 */
[----:B------:R-:W-:Y:S01]  /*1d80*/  FFMA.FTZ R21, R10, -0.69314718246459960938, |R9| ;  /* 0xbf3172180a157823 */ /* 0x000fe20000010409 */
[----:B------:R-:W-:Y:S01]  /*1d90*/  FSEL R23, R18, R23, P2 ;  /* 0x0000001712177208 */ /* 0x000fe20001000000 */
[----:B------:R-:W-:Y:S01]  /*1da0*/  FFMA.FTZ R16, R11, 1.9046542121259335545e-09, R12 ;  /* 0x3102e3080b107823 */ /* 0x000fe2000001000c */
[----:B------:R-:W-:Y:S01]  /*1db0*/  FSEL R24, R24, R25, P3 ;  /* 0x0000001918187208 */ /* 0x000fe20001800000 */
[----:B------:R-:W-:Y:S01]  /*1dc0*/  FFMA.FTZ R21, R10, 1.9046542121259335545e-09, R21 ;  /* 0x3102e3080a157823 */ /* 0x000fe20000010015 */
[----:B------:R-:W-:Y:S01]  /*1dd0*/  FFMA.FTZ R12, R19, R14, 0.00019836159481201320887 ;  /* 0x394fff49130c7423 */ /* 0x000fe2000001000e */
[C---:B------:R-:W-:Y:S01]  /*1de0*/  FFMA.FTZ R18, R23.reuse, -0.69314718246459960938, |R6| ;  /* 0xbf31721817127823 */ /* 0x040fe20000010406 */
[----:B------:R-:W-:Y:S01]  /*1df0*/  FMUL.FTZ R16, R16, 1.4426950216293334961 ;  /* 0x3fb8aa3b10107820 */ /* 0x000fe20000410000 */
[----:B------:R-:W-:Y:S01]  /*1e00*/  FFMA.FTZ R25, R24, -0.69314718246459960938, |R7| ;  /* 0xbf31721818197823 */ /* 0x000fe20000010407 */
[----:B------:R-:W-:Y:S01]  /*1e10*/  FSETP.GE.FTZ.AND P0, PT, |R2|, 1, PT ;  /* 0x3f8000000200780b */ /* 0x000fe20003f16200 */
[----:B------:R-:W-:Y:S01]  /*1e20*/  FFMA.FTZ R22, R23, 1.9046542121259335545e-09, R18 ;  /* 0x3102e30817167823 */ /* 0x000fe20000010012 */
[----:B------:R-:W-:Y:S01]  /*1e30*/  FMUL.FTZ R18, R21, 1.4426950216293334961 ;  /* 0x3fb8aa3b15127820 */ /* 0x000fe20000410000 */
[----:B------:R-:W-:Y:S01]  /*1e40*/  FFMA.FTZ R26, R24, 1.9046542121259335545e-09, R25 ;  /* 0x3102e308181a7823 */ /* 0x000fe20000010019 */
[----:B------:R-:W-:Y:S01]  /*1e50*/  FADD.FTZ R25, R10, 12583037 ;  /* 0x4b40007d0a197421 */ /* 0x000fe20000010000 */
[----:B------:R-:W-:Y:S01]  /*1e60*/  FMUL.FTZ R21, R22, 1.4426950216293334961 ;  /* 0x3fb8aa3b16157820 */ /* 0x000fe20000410000 */
[----:B------:R-:W-:Y:S01]  /*1e70*/  FADD.FTZ R22, R11, 12583037 ;  /* 0x4b40007d0b167421 */ /* 0x000fe20000010000 */
[----:B------:R-:W0:Y:S01]  /*1e80*/  MUFU.EX2 R16, R16 ;  /* 0x0000001000107308 */ /* 0x000e220000000800 */
[----:B------:R-:W1:Y:S01]  /*1e90*/  LDC.64 R10, c[0x0][0x388] ;  /* 0x0000e200ff0a7b82 */ /* 0x000e620000000a00 */
[----:B------:R-:W-:Y:S01]  /*1ea0*/  FSETP.GE.FTZ.AND P1, PT, |R3|, 1, PT ;  /* 0x3f8000000300780b */ /* 0x000fe20003f36200 */
[----:B------:R-:W-:Y:S01]  /*1eb0*/  FFMA.FTZ R12, R19, R12, 0.0083333496004343032837 ;  /* 0x3c08889a130c7423 */ /* 0x000fe2000001000c */
[----:B------:R-:W2:Y:S01]  /*1ec0*/  MUFU.EX2 R18, R18 ;  /* 0x0000001200127308 */ /* 0x000ea20000000800 */
[----:B------:R-:W-:Y:S01]  /*1ed0*/  FMUL.FTZ R28, R26, 1.4426950216293334961 ;  /* 0x3fb8aa3b1a1c7820 */ /* 0x000fe20000410000 */
[----:B------:R-:W-:Y:S01]  /*1ee0*/  SHF.L.U32 R25, R25, 0x17, RZ ;  /* 0x0000001719197819 */ /* 0x000fe200000006ff */
[----:B------:R-:W-:Y:S01]  /*1ef0*/  FFMA.FTZ R12, R19, R12, 0.16666667163372039795 ;  /* 0x3e2aaaab130c7423 */ /* 0x000fe2000001000c */
[----:B------:R-:W3:Y:S01]  /*1f00*/  MUFU.EX2 R21, R21 ;  /* 0x0000001500157308 */ /* 0x000ee20000000800 */
[----:B------:R-:W-:Y:S01]  /*1f10*/  SHF.L.U32 R27, R22, 0x17, RZ ;  /* 0x00000017161b7819 */ /* 0x000fe200000006ff */
[----:B------:R-:W-:Y:S01]  /*1f20*/  FADD.FTZ R23, R23, 12583037 ;  /* 0x4b40007d17177421 */ /* 0x000fe20000010000 */
[----:B------:R-:W-:Y:S01]  /*1f30*/  FMUL.FTZ R26, R19, R12 ;  /* 0x0000000c131a7220 */ /* 0x000fe20000410000 */
[----:B------:R-:W4:Y:S01]  /*1f40*/  MUFU.EX2 R22, R28 ;  /* 0x0000001c00167308 */ /* 0x000f220000000800 */
[--C-:B------:R-:W-:Y:S01]  /*1f50*/  LOP3.LUT R12, R13, 0x80000000, R2.reuse, 0xb8, !PT ;  /* 0x800000000d0c7812 */ /* 0x100fe200078eb802 */
[----:B0-----:R-:W-:Y:S01]  /*1f60*/  FMUL.FTZ R16, R27, R16 ;  /* 0x000000101b107220 */ /* 0x001fe20000410000 */
[--C-:B------:R-:W-:Y:S01]  /*1f70*/  LOP3.LUT R13, R20, 0x80000000, R3.reuse, 0xb8, !PT ;  /* 0x80000000140d7812 */ /* 0x100fe200078eb803 */
[----:B------:R-:W-:Y:S01]  /*1f80*/  FADD.FTZ R24, R24, 12583037 ;  /* 0x4b40007d18187421 */ /* 0x000fe20000010000 */
[----:B------:R-:W-:Y:S01]  /*1f90*/  @!P0 FFMA.FTZ R12, R2, R17, R2 ;  /* 0x00000011020c8223 */ /* 0x000fe20000010002 */
[----:B--2---:R-:W-:Y:S01]  /*1fa0*/  FMUL.FTZ R18, R25, R18 ;  /* 0x0000001219127220 */ /* 0x004fe20000410000 */
[----:B------:R-:W-:Y:S01]  /*1fb0*/  @!P1 FFMA.FTZ R13, R3, R26, R3 ;  /* 0x0000001a030d9223 */ /* 0x000fe20000010003 */
[----:B------:R-:W-:Y:S01]  /*1fc0*/  SHF.L.U32 R26, R23, 0x17, RZ ;  /* 0x00000017171a7819 */ /* 0x000fe200000006ff */
[----:B------:R-:W0:Y:S01]  /*1fd0*/  MUFU.RCP R19, R16 ;  /* 0x0000001000137308 */ /* 0x000e220000001000 */
[----:B------:R-:W-:Y:S01]  /*1fe0*/  SHF.L.U32 R23, R24, 0x17, RZ ;  /* 0x0000001718177819 */ /* 0x000fe200000006ff */
[C---:B------:R-:W-:Y:S01]  /*1ff0*/  FMUL.FTZ R17, R8.reuse, R8 ;  /* 0x0000000808117220 */ /* 0x040fe20000410000 */
[----:B------:R-:W-:Y:S01]  /*2000*/  FSETP.GE.FTZ.AND P0, PT, |R8|, 1, PT ;  /* 0x3f8000000800780b */ /* 0x000fe20003f16200 */
[----:B-1----:R-:W-:-:S04]  /*2010*/  IMAD.WIDE.U32 R10, R15, 0x4, R10 ;  /* 0x000000040f0a7825 */ /* 0x002fc800078e000a */
[----:B------:R-:W-:Y:S01]  /*2020*/  FMUL.FTZ R15, R9, R9 ;  /* 0x00000009090f7220 */ /* 0x000fe20000410000 */
[----:B---3--:R-:W-:Y:S01]  /*2030*/  FMUL.FTZ R21, R26, R21 ;  /* 0x000000151a157220 */ /* 0x008fe20000410000 */
[----:B----4-:R-:W-:Y:S01]  /*2040*/  FMUL.FTZ R22, R23, R22 ;  /* 0x0000001617167220 */ /* 0x010fe20000410000 */
[----:B------:R-:W1:Y:S01]  /*2050*/  MUFU.RCP R2, R18 ;  /* 0x0000001200027308 */ /* 0x000e620000001000 */
[-C--:B------:R-:W-:Y:S01]  /*2060*/  FFMA.FTZ R24, R15, R14.reuse, 0.00019836159481201320887 ;  /* 0x394fff490f187423 */ /* 0x080fe2000001000e */
[----:B------:R-:W-:Y:S01]  /*2070*/  FFMA.FTZ R20, R17, R14, 0.00019836159481201320887 ;  /* 0x394fff4911147423 */ /* 0x000fe2000001000e */
[----:B------:R-:W-:Y:S01]  /*2080*/  IMAD.WIDE.U32 R10, R0, 0x8, R10 ;  /* 0x00000008000a7825 */ /* 0x000fe200078e000a */
[----:B------:R-:W-:-:S03]  /*2090*/  FSETP.GE.FTZ.AND P1, PT, |R9|, 1, PT ;  /* 0x3f8000000900780b */ /* 0x000fc60003f36200 */
[----:B------:R-:W-:Y:S01]  /*20a0*/  FFMA.FTZ R24, R15, R24, 0.0083333496004343032837 ;  /* 0x3c08889a0f187423 */ /* 0x000fe20000010018 */
[----:B------:R-:W-:Y:S01]  /*20b0*/  FFMA.FTZ R20, R17, R20, 0.0083333496004343032837 ;  /* 0x3c08889a11147423 */ /* 0x000fe20000010014 */
[C---:B------:R-:W-:Y:S01]  /*20c0*/  FSETP.GE.FTZ.AND P2, PT, |R6|.reuse, 1, PT ;  /* 0x3f8000000600780b */ /* 0x040fe20003f56200 */
[----:B------:R-:W2:Y:S01]  /*20d0*/  MUFU.RCP R3, R21 ;  /* 0x0000001500037308 */ /* 0x000ea20000001000 */
[----:B------:R-:W-:Y:S01]  /*20e0*/  FFMA.FTZ R24, R15, R24, 0.16666667163372039795 ;  /* 0x3e2aaaab0f187423 */ /* 0x000fe20000010018 */
[----:B------:R-:W-:Y:S01]  /*20f0*/  FFMA.FTZ R20, R17, R20, 0.16666667163372039795 ;  /* 0x3e2aaaab11147423 */ /* 0x000fe20000010014 */
[----:B0-----:R-:W-:Y:S01]  /*2100*/  FMUL.FTZ R23, R19, -0.125 ;  /* 0xbe00000013177820 */ /* 0x001fe20000410000 */
[----:B------:R-:W-:Y:S01]  /*2110*/  FMUL.FTZ R19, R6, R6 ;  /* 0x0000000606137220 */ /* 0x000fe20000410000 */
[----:B------:R-:W-:Y:S01]  /*2120*/  FSETP.GE.FTZ.AND P3, PT, |R7|, 1, PT ;  /* 0x3f8000000700780b */ /* 0x000fe20003f76200 */
[----:B------:R-:W-:Y:S01]  /*2130*/  FMUL.FTZ R17, R17, R20 ;  /* 0x0000001411117220 */ /* 0x000fe20000410000 */
[----:B------:R-:W-:Y:S01]  /*2140*/  FFMA.FTZ R23, R16, 2, R23 ;  /* 0x4000000010177823 */ /* 0x000fe20000010017 */
[----:B------:R-:W0:Y:S01]  /*2150*/  MUFU.RCP R0, R22 ;  /* 0x0000001600007308 */ /* 0x000e220000001000 */
[----:B------:R-:W-:Y:S01]  /*2160*/  FFMA.FTZ R16, R19, R14, 0.00019836159481201320887 ;  /* 0x394fff4913107423 */ /* 0x000fe2000001000e */
[----:B-1----:R-:W-:Y:S01]  /*2170*/  FMUL.FTZ R25, R2, -0.125 ;  /* 0xbe00000002197820 */ /* 0x002fe20000410000 */
[----:B------:R-:W-:Y:S01]  /*2180*/  FMUL.FTZ R2, R15, R24 ;  /* 0x000000180f027220 */ /* 0x000fe20000410000 */
[----:B------:R-:W-:Y:S01]  /*2190*/  FMUL.FTZ R15, R7, R7 ;  /* 0x00000007070f7220 */ /* 0x000fe20000410000 */
[----:B------:R-:W-:Y:S01]  /*21a0*/  FFMA.FTZ R16, R19, R16, 0.0083333496004343032837 ;  /* 0x3c08889a13107423 */ /* 0x000fe20000010010 */
[----:B------:R-:W-:Y:S01]  /*21b0*/  FFMA.FTZ R18, R18, 2, R25 ;  /* 0x4000000012127823 */ /* 0x000fe20000010019 */
[----:B------:R-:W-:Y:S01]  /*21c0*/  STG.E.64 desc[UR4][R10.64], R4 ;  /* 0x000000040a007986 */ /* 0x000fe2000c101b04 */
[----:B------:R-:W-:Y:S01]  /*21d0*/  FFMA.FTZ R20, R15, R14, 0.00019836159481201320887 ;  /* 0x394fff490f147423 */ /* 0x000fe2000001000e */
[----:B------:R-:W-:Y:S01]  /*21e0*/  FFMA.FTZ R16, R19, R16, 0.16666667163372039795 ;  /* 0x3e2aaaab13107423 */ /* 0x000fe20000010010 */
[----:B--2---:R-:W-:Y:S01]  /*21f0*/  FMUL.FTZ R14, R3, -0.125 ;  /* 0xbe000000030e7820 */ /* 0x004fe20000410000 */
[----:B------:R-:W-:Y:S01]  /*2200*/  STG.E.64 desc[UR4][R10.64+0x400], R12 ;  /* 0x0004000c0a007986 */ /* 0x000fe2000c101b04 */
[----:B------:R-:W-:Y:S01]  /*2210*/  FFMA.FTZ R20, R15, R20, 0.0083333496004343032837 ;  /* 0x3c08889a0f147423 */ /* 0x000fe20000010014 */
[----:B------:R-:W-:Y:S01]  /*2220*/  FMUL.FTZ R19, R19, R16 ;  /* 0x0000001013137220 */ /* 0x000fe20000410000 */
[----:B------:R-:W-:Y:S01]  /*2230*/  FFMA.FTZ R3, R21, 2, R14 ;  /* 0x4000000015037823 */ /* 0x000fe2000001000e */
[--C-:B------:R-:W-:Y:S01]  /*2240*/  LOP3.LUT R21, R18, 0x80000000, R9.reuse, 0xb8, !PT ;  /* 0x8000000012157812 */ /* 0x100fe200078eb809 */
[----:B------:R-:W-:Y:S01]  /*2250*/  FFMA.FTZ R14, R15, R20, 0.16666667163372039795 ;  /* 0x3e2aaaab0f0e7423 */ /* 0x000fe20000010014 */
[--C-:B------:R-:W-:Y:S01]  /*2260*/  LOP3.LUT R20, R23, 0x80000000, R8.reuse, 0xb8, !PT ;  /* 0x8000000017147812 */ /* 0x100fe200078eb808 */
[----:B0-----:R-:W-:Y:S01]  /*2270*/  FMUL.FTZ R25, R0, -0.125 ;  /* 0xbe00000000197820 */ /* 0x001fe20000410000 */
[----:B------:R-:W-:Y:S01]  /*2280*/  @!P0 FFMA.FTZ R20, R8, R17, R8 ;  /* 0x0000001108148223 */ /* 0x000fe20000010008 */
[----:B------:R-:W-:Y:S01]  /*2290*/  FMUL.FTZ R14, R15, R14 ;  /* 0x0000000e0f0e7220 */ /* 0x000fe20000410000 */
[----:B------:R-:W-:Y:S01]  /*22a0*/  @!P1 FFMA.FTZ R21, R9, R2, R9 ;  /* 0x0000000209159223 */ /* 0x000fe20000010009 */
[----:B------:R-:W-:Y:S01]  /*22b0*/  FFMA.FTZ R0, R22, 2, R25 ;  /* 0x4000000016007823 */ /* 0x000fe20000010019 */
[--C-:B------:R-:W-:Y:S01]  /*22c0*/  LOP3.LUT R22, R3, 0x80000000, R6.reuse, 0xb8, !PT ;  /* 0x8000000003167812 */ /* 0x100fe200078eb806 */
[----:B------:R-:W-:-:S02]  /*22d0*/  @!P2 FFMA.FTZ R22, R6, R19, R6 ;  /* 0x000000130616a223 */ /* 0x000fc40000010006 */
[----:B------:R-:W-:Y:S01]  /*22e0*/  STG.E.64 desc[UR4][R10.64+0x800], R20 ;  /* 0x000800140a007986 */ /* 0x000fe2000c101b04 */
[--C-:B------:R-:W-:Y:S01]  /*22f0*/  LOP3.LUT R23, R0, 0x80000000, R7.reuse, 0xb8, !PT ;  /* 0x8000000000177812 */ /* 0x100fe200078eb807 */
[----:B------:R-:W-:-:S05]  /*2300*/  @!P3 FFMA.FTZ R23, R7, R14, R7 ;  /* 0x0000000e0717b223 */ /* 0x000fca0000010007 */
[----:B------:R-:W-:Y:S01]  /*2310*/  STG.E.64 desc[UR4][R10.64+0xc00], R22 ;  /* 0x000c00160a007986 */ /* 0x000fe2000c101b04 */
[----:B------:R-:W-:Y:S05]  /*2320*/  EXIT ;  /* 0x000000000000794d */ /* 0x000fea0003800000 */
.L_x_1882:
        /* <DEDUP_REMOVED lines=13> */
.L_x_2809:


//--------------------- .text._ZN2at6native29vectorized_elementwise_kernelILi4EZZZNS0_16sinh_kernel_cudaERNS_18TensorIteratorBaseEENKUlvE0_clEvENKUlvE0_clEvEUlfE_St5arrayIPcLm2EEEEviT0_T1_ --------------------------
	.section	.text._ZN2at6native29vectorized_elementwise_kernelILi4EZZZNS0_16sinh_kernel_cudaERNS_18TensorIteratorBaseEENKUlvE0_clEvENKUlvE0_clEvEUlfE_St5arrayIPcLm2EEEEviT0_T1_,"ax",@progbits
	.align	128
        .global         _ZN2at6native29vectorized_elementwise_kernelILi4EZZZNS0_16sinh_kernel_cudaERNS_18TensorIteratorBaseEENKUlvE0_clEvENKUlvE0_clEvEUlfE_St5arrayIPcLm2EEEEviT0_T1_
        .type           _ZN2at6native29vectorized_elementwise_kernelILi4EZZZNS0_16sinh_kernel_cudaERNS_18TensorIteratorBaseEENKUlvE0_clEvENKUlvE0_clEvEUlfE_St5arrayIPcLm2EEEEviT0_T1_,@function
        .size           _ZN2at6native29vectorized_elementwise_kernelILi4EZZZNS0_16sinh_kernel_cudaERNS_18TensorIteratorBaseEENKUlvE0_clEvENKUlvE0_clEvEUlfE_St5arrayIPcLm2EEEEviT0_T1_,(.L_x_2810 - _ZN2at6native29vectorized_elementwise_kernelILi4EZZZNS0_16sinh_kernel_cudaERNS_18TensorIteratorBaseEENKUlvE0_clEvENKUlvE0_clEvEUlfE_St5arrayIPcLm2EEEEviT0_T1_)
        .other          _ZN2at6native29vectorized_elementwise_kernelILi4EZZZNS0_16sinh_kernel_cudaERNS_18TensorIteratorBaseEENKUlvE0_clEvENKUlvE0_clEvEUlfE_St5arrayIPcLm2EEEEviT0_T1_,@"STO_CUDA_ENTRY STV_DEFAULT"
_ZN2at6native29vectorized_elementwise_kernelILi4EZZZNS0_16sinh_kernel_cudaERNS_18TensorIteratorBaseEENKUlvE0_clEvENKUlvE0_clEvEUlfE_St5arrayIPcLm2EEEEviT0_T1_:
.text._ZN2at6native29vectorized_elementwise_kernelILi4EZZZNS0_16sinh_kernel_cudaERNS_18TensorIteratorBaseEENKUlvE0_clEvENKUlvE0_clEvEUlfE_St5arrayIPcLm2EEEEviT0_T1_:
        /* <DEDUP_REMOVED lines=100> */
.L_x_1885:
[----:B------:R-:W-:Y:S05]  /*0640*/  BSYNC.RECONVERGENT B0 ;  /* 0x0000000000007941 */ /* 0x000fea0003800200 */
.L_x_1884:
[-C--:B------:R-:W-:Y:S01]  /*0650*/  ISETP.GE.U32.AND P5, PT, R14, R9.reuse, PT ;  /* 0x000000090e00720c */ /* 0x080fe20003fa6070 */
[----:B------:R-:W-:Y:S01]  /*0660*/  BSSY.RECONVERGENT B0, `(.L_x_1886) ;  /* 0x000001d000007945 */ /* 0x000fe20003800200 */
[----:B------:R-:W-:Y:S02]  /*0670*/  ISETP.GE.U32.AND P4, PT, R6, R9, PT ;  /* 0x000000090600720c */ /* 0x000fe40003f86070 */
[----:B------:R-:W-:-:S09]  /*0680*/  IADD3 R6, PT, PT, R0, 0x300, RZ ;  /* 0x0000030000067810 */ /* 0x000fd20007ffe0ff */
[----:B------:R-:W-:Y:S05]  /*0690*/  @P5 BRA `(.L_x_1887) ;  /* 0x0000000000645947 */ /* 0x000fea0003800000 */
[C---:B-----5:R-:W-:Y:S01]  /*06a0*/  FMUL.FTZ R7, |R12|.reuse, 1.4426950216293334961 ;  /* 0x3fb8aa3b0c077820 */ /* 0x060fe20000410200 */
        /* <DEDUP_REMOVED lines=24> */
.L_x_1887:
[----:B------:R-:W-:Y:S05]  /*0830*/  BSYNC.RECONVERGENT B0 ;  /* 0x0000000000007941 */ /* 0x000fea0003800200 */
.L_x_1886:
[----:B------:R-:W-:Y:S01]  /*0840*/  BSSY.RECONVERGENT B0, `(.L_x_1888) ;  /* 0x000001d000007945 */ /* 0x000fe20003800200 */
[----:B------:R-:W-:Y:S02]  /*0850*/  ISETP.GE.U32.AND P5, PT, R6, R9, PT ;  /* 0x000000090600720c */ /* 0x000fe40003fa6070 */
[----:B-----5:R-:W-:Y:S01]  /*0860*/  IADD3 R12, PT, PT, R0, 0x380, RZ ;  /* 0x00000380000c7810 */ /* 0x020fe20007ffe0ff */
[----:B------:R-:W-:Y:S10]  /*0870*/  @P3 BRA `(.L_x_1889) ;  /* 0x0000000000643947 */ /* 0x000ff40003800000 */
[C---:B------:R-:W-:Y:S01]  /*0880*/  FMUL.FTZ R6, |R13|.reuse, 1.4426950216293334961 ;  /* 0x3fb8aa3b0d067820 */ /* 0x040fe20000410200 */
        /* <DEDUP_REMOVED lines=24> */
.L_x_1889:
[----:B------:R-:W-:Y:S05]  /*0a10*/  BSYNC.RECONVERGENT B0 ;  /* 0x0000000000007941 */ /* 0x000fea0003800200 */
.L_x_1888:
        /* <DEDUP_REMOVED lines=30> */
.L_x_1891:
[----:B------:R-:W-:Y:S05]  /*0c00*/  BSYNC.RECONVERGENT B0 ;  /* 0x0000000000007941 */ /* 0x000fea0003800200 */
.L_x_1890:
        /* <DEDUP_REMOVED lines=27> */
.L_x_1893:
[----:B------:R-:W-:Y:S05]  /*0dc0*/  BSYNC.RECONVERGENT B0 ;  /* 0x0000000000007941 */ /* 0x000fea0003800200 */
.L_x_1892:
        /* <DEDUP_REMOVED lines=27> */
.L_x_1895:
[----:B------:R-:W-:Y:S05]  /*0f80*/  BSYNC.RECONVERGENT B0 ;  /* 0x0000000000007941 */ /* 0x000fea0003800200 */
.L_x_1894:
        /* <DEDUP_REMOVED lines=27> */
.L_x_1897:
[----:B------:R-:W-:Y:S05]  /*1140*/  BSYNC.RECONVERGENT B0 ;  /* 0x0000000000007941 */ /* 0x000fea0003800200 */
.L_x_1896:
        /* <DEDUP_REMOVED lines=27> */
.L_x_1899:
[----:B------:R-:W-:Y:S05]  /*1300*/  BSYNC.RECONVERGENT B0 ;  /* 0x0000000000007941 */ /* 0x000fea0003800200 */
.L_x_1898:
        /* <DEDUP_REMOVED lines=18> */
.L_x_1902:
[----:B------:R-:W-:-:S13]  /*1430*/  ISETP.GE.U32.AND P0, PT, R0, R9, PT ;  /* 0x000000090000720c */ /* 0x000fda0003f06070 */
[----:B------:R-:W-:Y:S05]  /*1440*/  @P0 BRA `(.L_x_1904) ;  /* 0x0000000000300947 */ /* 0x000fea0003800000 */
[----:B0-----:R-:W0:Y:S01]  /*1450*/  LDC.64 R2, c[0x0][0x388] ;  /* 0x0000e200ff027b82 */ /* 0x001e220000000a00 */
[----:B------:R-:W-:Y:S02]  /*1460*/  IADD3 R11, PT, PT, R21, R0, RZ ;  /* 0x00000000150b7210 */ /* 0x000fe40007ffe0ff */
[----:B------:R-:W-:-:S03]  /*1470*/  IADD3 R0, PT, PT, R0, 0x80, RZ ;  /* 0x0000008000007810 */ /* 0x000fc60007ffe0ff */
[----:B0-----:R-:W-:-:S05]  /*1480*/  IMAD.WIDE.U32 R2, R11, 0x4, R2 ;  /* 0x000000040b027825 */ /* 0x001fca00078e0002 */
[----:B------:R1:W-:Y:S02]  /*1490*/  STG.E desc[UR4][R2.64], R12 ;  /* 0x0000000c02007986 */ /* 0x0003e4000c101904 */
.L_x_1903:
[----:B------:R-:W-:-:S13]  /*14a0*/  ISETP.GE.U32.AND P0, PT, R0, R9, PT ;  /* 0x000000090000720c */ /* 0x000fda0003f06070 */
[----:B------:R-:W-:Y:S05]  /*14b0*/  @P0 BRA `(.L_x_1905) ;  /* 0x0000000000340947 */ /* 0x000fea0003800000 */
[----:B01----:R-:W0:Y:S01]  /*14c0*/  LDC.64 R2, c[0x0][0x388] ;  /* 0x0000e200ff027b82 */ /* 0x003e220000000a00 */
[----:B------:R-:W-:Y:S02]  /*14d0*/  IADD3 R11, PT, PT, R21, R0, RZ ;  /* 0x00000000150b7210 */ /* 0x000fe40007ffe0ff */
[----:B------:R-:W-:-:S03]  /*14e0*/  IADD3 R0, PT, PT, R0, 0x80, RZ ;  /* 0x0000008000007810 */ /* 0x000fc60007ffe0ff */
[----:B0-----:R-:W-:-:S05]  /*14f0*/  IMAD.WIDE.U32 R2, R11, 0x4, R2 ;  /* 0x000000040b027825 */ /* 0x001fca00078e0002 */
[----:B------:R1:W-:Y:S02]  /*1500*/  STG.E desc[UR4][R2.64], R7 ;  /* 0x0000000702007986 */ /* 0x0003e4000c101904 */
.L_x_1904:
        /* <DEDUP_REMOVED lines=8> */
.L_x_1905:
[----:B------:R-:W-:Y:S05]  /*1590*/  BSYNC.RELIABLE B1 ;  /* 0x0000000000017941 */ /* 0x000fea0003800100 */
.L_x_1901:
[----:B------:R-:W-:-:S13]  /*15a0*/  ISETP.GE.U32.AND P0, PT, R0, R9, PT ;  /* 0x000000090000720c */ /* 0x000fda0003f06070 */
[----:B012---:R-:W0:Y:S01]  /*15b0*/  @!P0 LDC.64 R2, c[0x0][0x388] ;  /* 0x0000e200ff028b82 */ /* 0x007e220000000a00 */
[----:B------:R-:W-:Y:S02]  /*15c0*/  @!P0 IADD3 R7, PT, PT, R21, R0, RZ ;  /* 0x0000000015078210 */ /* 0x000fe40007ffe0ff */
[----:B------:R-:W-:-:S03]  /*15d0*/  @!P0 IADD3 R0, PT, PT, R0, 0x80, RZ ;  /* 0x0000008000008810 */ /* 0x000fc60007ffe0ff */
[----:B0-----:R-:W-:-:S05]  /*15e0*/  @!P0 IMAD.WIDE.U32 R2, R7, 0x4, R2 ;  /* 0x0000000407028825 */ /* 0x001fca00078e0002 */
[----:B------:R2:W-:Y:S02]  /*15f0*/  @!P0 STG.E desc[UR4][R2.64], R10 ;  /* 0x0000000a02008986 */ /* 0x0005e4000c101904 */
.L_x_1906:
[----:B------:R-:W-:Y:S05]  /*1600*/  BSYNC.RECONVERGENT B0 ;  /* 0x0000000000007941 */ /* 0x000fea0003800200 */
.L_x_1900:
        /* <DEDUP_REMOVED lines=8> */
.L_x_1883:
[----:B------:R-:W0:Y:S01]  /*1690*/  S2R R16, SR_TID.X ;  /* 0x0000000000107919 */ /* 0x000e220000002100 */
[----:B------:R-:W1:Y:S02]  /*16a0*/  LDC.64 R2, c[0x0][0x390] ;  /* 0x0000e400ff027b82 */ /* 0x000e640000000a00 */
[----:B-1----:R-:W-:-:S04]  /*16b0*/  IMAD.WIDE.U32 R2, R21, 0x4, R2 ;  /* 0x0000000415027825 */ /* 0x002fc800078e0002 */
[----:B0-----:R-:W-:-:S05]  /*16c0*/  IMAD.WIDE.U32 R2, R16, 0x10, R2 ;  /* 0x0000001010027825 */ /* 0x001fca00078e0002 */
[----:B------:R-:W2:Y:S04]  /*16d0*/  LDG.E.128 R4, desc[UR4][R2.64] ;  /* 0x0000000402047981 */ /* 0x000ea8000c1e1d00 */
[----:B------:R0:W3:Y:S01]  /*16e0*/  LDG.E.128 R8, desc[UR4][R2.64+0x800] ;  /* 0x0008000402087981 */ /* 0x0000e2000c1e1d00 */
[----:B------:R-:W-:Y:S01]  /*16f0*/  HFMA2 R12, -RZ, RZ, 3.4921875, 0 ;  /* 0x42fc0000ff0c7431 */ /* 0x000fe200000001ff */
[----:B------:R-:W-:Y:S01]  /*1700*/  MOV R0, 0x363d0ada ;  /* 0x363d0ada00007802 */ /* 0x000fe20000000f00 */
[----:B--2---:R-:W-:Y:S01]  /*1710*/  FMUL.FTZ R13, |R4|, 1.4426950216293334961 ;  /* 0x3fb8aa3b040d7820 */ /* 0x004fe20000410200 */
[----:B------:R-:W-:Y:S01]  /*1720*/  FMUL.FTZ R14, |R5|, 1.4426950216293334961 ;  /* 0x3fb8aa3b050e7820 */ /* 0x000fe20000410200 */
[----:B------:R-:W-:Y:S01]  /*1730*/  FMUL.FTZ R17, |R6|, 1.4426950216293334961 ;  /* 0x3fb8aa3b06117820 */ /* 0x000fe20000410200 */
[----:B------:R-:W-:Y:S01]  /*1740*/  FMUL.FTZ R19, |R7|, 1.4426950216293334961 ;  /* 0x3fb8aa3b07137820 */ /* 0x000fe20000410200 */
[----:B0-----:R-:W-:Y:S01]  /*1750*/  FMUL.FTZ R3, R4, R4 ;  /* 0x0000000404037220 */ /* 0x001fe20000410000 */
[----:B------:R0:W1:Y:S01]  /*1760*/  FRND.TRUNC R15, R14 ;  /* 0x0000000e000f7307 */ /* 0x000062000020d000 */
[----:B------:R-:W-:Y:S01]  /*1770*/  FMUL.FTZ R25, R5, R5 ;  /* 0x0000000505197220 */ /* 0x000fe20000410000 */
[----:B---3--:R-:W-:-:S03]  /*1780*/  FSETP.GE.FTZ.AND P3, PT, |R11|, 1, PT ;  /* 0x3f8000000b00780b */ /* 0x008fc60003f76200 */
[----:B------:R-:W-:-:S03]  /*1790*/  FFMA.FTZ R24, R25, R0, 0.00019836159481201320887 ;  /* 0x394fff4919187423 */ /* 0x000fc60000010000 */
[----:B------:R-:W2:Y:S01]  /*17a0*/  FRND.TRUNC R13, R13 ;  /* 0x0000000d000d7307 */ /* 0x000ea2000020d000 */
[----:B0-----:R-:W-:Y:S01]  /*17b0*/  FFMA.FTZ R14, R3, R0, 0.00019836159481201320887 ;  /* 0x394fff49030e7423 */ /* 0x001fe20000010000 */
[----:B------:R-:W-:-:S04]  /*17c0*/  FFMA.FTZ R24, R25, R24, 0.0083333496004343032837 ;  /* 0x3c08889a19187423 */ /* 0x000fc80000010018 */
[----:B------:R-:W-:Y:S01]  /*17d0*/  FFMA.FTZ R24, R25, R24, 0.16666667163372039795 ;  /* 0x3e2aaaab19187423 */ /* 0x000fe20000010018 */
[----:B-1----:R-:W-:Y:S01]  /*17e0*/  FSETP.GT.FTZ.AND P1, PT, |R15|, 126, PT ;  /* 0x42fc00000f00780b */ /* 0x002fe20003f34200 */
[----:B------:R-:W0:Y:S01]  /*17f0*/  FRND.TRUNC R17, R17 ;  /* 0x0000001100117307 */ /* 0x000e22000020d000 */
[----:B------:R-:W-:Y:S02]  /*1800*/  LOP3.LUT R18, R12, 0x80000000, R15, 0xb8, !PT ;  /* 0x800000000c127812 */ /* 0x000fe400078eb80f */
[----:B--2---:R-:W-:-:S05]  /*1810*/  FSETP.GT.FTZ.AND P0, PT, |R13|, 126, PT ;  /* 0x42fc00000d00780b */ /* 0x004fca0003f14200 */
[----:B------:R-:W1:Y:S01]  /*1820*/  FRND.TRUNC R19, R19 ;  /* 0x0000001300137307 */ /* 0x000e62000020d000 */
[----:B------:R-:W-:-:S04]  /*1830*/  LOP3.LUT R2, R12, 0x80000000, R13, 0xb8, !PT ;  /* 0x800000000c027812 */ /* 0x000fc800078eb80d */
[----:B------:R-:W-:Y:S02]  /*1840*/  FSEL R13, R2, R13, P0 ;  /* 0x0000000d020d7208 */ /* 0x000fe40000000000 */
[----:B------:R-:W-:Y:S01]  /*1850*/  FSEL R2, R18, R15, P1 ;  /* 0x0000000f12027208 */ /* 0x000fe20000800000 */
[----:B------:R-:W-:Y:S01]  /*1860*/  FFMA.FTZ R18, R3, R14, 0.0083333496004343032837 ;  /* 0x3c08889a03127423 */ /* 0x000fe2000001000e */
[----:B0-----:R-:W-:Y:S01]  /*1870*/  FSETP.GT.FTZ.AND P0, PT, |R17|, 126, PT ;  /* 0x42fc00001100780b */ /* 0x001fe20003f14200 */
[C---:B------:R-:W-:Y:S01]  /*1880*/  FFMA.FTZ R14, R13.reuse, -0.69314718246459960938, |R4| ;  /* 0xbf3172180d0e7823 */ /* 0x040fe20000010404 */
[----:B------:R-:W-:Y:S01]  /*1890*/  LOP3.LUT R20, R12, 0x80000000, R17, 0xb8, !PT ;  /* 0x800000000c147812 */ /* 0x000fe200078eb811 */
[C---:B------:R-:W-:Y:S02]  /*18a0*/  FFMA.FTZ R15, R2.reuse, -0.69314718246459960938, |R5| ;  /* 0xbf317218020f7823 */ /* 0x040fe40000010405 */
[----:B------:R-:W-:Y:S01]  /*18b0*/  FFMA.FTZ R14, R13, 1.9046542121259335545e-09, R14 ;  /* 0x3102e3080d0e7823 */ /* 0x000fe2000001000e */
[----:B-1----:R-:W-:Y:S01]  /*18c0*/  FSETP.GT.FTZ.AND P1, PT, |R19|, 126, PT ;  /* 0x42fc00001300780b */ /* 0x002fe20003f34200 */
[----:B------:R-:W-:Y:S01]  /*18d0*/  FFMA.FTZ R15, R2, 1.9046542121259335545e-09, R15 ;  /* 0x3102e308020f7823 */ /* 0x000fe2000001000f */
[----:B------:R-:W-:Y:S01]  /*18e0*/  LOP3.LUT R22, R12, 0x80000000, R19, 0xb8, !PT ;  /* 0x800000000c167812 */ /* 0x000fe200078eb813 */
[----:B------:R-:W-:Y:S01]  /*18f0*/  FMUL.FTZ R14, R14, 1.4426950216293334961 ;  /* 0x3fb8aa3b0e0e7820 */ /* 0x000fe20000410000 */
[----:B------:R-:W-:Y:S01]  /*1900*/  FSEL R23, R20, R17, P0 ;  /* 0x0000001114177208 */ /* 0x000fe20000000000 */
[----:B------:R-:W-:Y:S01]  /*1910*/  FFMA.FTZ R20, R3, R18, 0.16666667163372039795 ;  /* 0x3e2aaaab03147423 */ /* 0x000fe20000010012 */
[----:B------:R-:W-:Y:S01]  /*1920*/  FSEL R18, R22, R19, P1 ;  /* 0x0000001316127208 */ /* 0x000fe20000800000 */
[----:B------:R-:W-:Y:S01]  /*1930*/  FMUL.FTZ R22, R15, 1.4426950216293334961 ;  /* 0x3fb8aa3b0f167820 */ /* 0x000fe20000410000 */
[----:B------:R-:W-:Y:S01]  /*1940*/  FADD.FTZ R13, R13, 12583037 ;  /* 0x4b40007d0d0d7421 */ /* 0x000fe20000010000 */
[----:B------:R-:W0:Y:S01]  /*1950*/  MUFU.EX2 R15, R14 ;  /* 0x0000000e000f7308 */ /* 0x000e220000000800 */
[----:B------:R-:W-:Y:S01]  /*1960*/  FMUL.FTZ R3, R3, R20 ;  /* 0x0000001403037220 */ /* 0x000fe20000410000 */
[----:B------:R-:W-:Y:S01]  /*1970*/  FFMA.FTZ R20, R23, -0.69314718246459960938, |R6| ;  /* 0xbf31721817147823 */ /* 0x000fe20000010406 */
[----:B------:R-:W-:Y:S01]  /*1980*/  FADD.FTZ R2, R2, 12583037 ;  /* 0x4b40007d02027421 */ /* 0x000fe20000010000 */
[----:B------:R-:W1:Y:S01]  /*1990*/  MUFU.EX2 R22, R22 ;  /* 0x0000001600167308 */ /* 0x000e620000000800 */
[----:B------:R-:W-:Y:S01]  /*19a0*/  SHF.L.U32 R26, R13, 0x17, RZ ;  /* 0x000000170d1a7819 */ /* 0x000fe200000006ff */
[----:B------:R-:W-:Y:S01]  /*19b0*/  FFMA.FTZ R20, R23, 1.9046542121259335545e-09, R20 ;  /* 0x3102e30817147823 */ /* 0x000fe20000010014 */
[----:B------:R-:W-:Y:S01]  /*19c0*/  FFMA.FTZ R17, R18, -0.69314718246459960938, |R7| ;  /* 0xbf31721812117823 */ /* 0x000fe20000010407 */
[----:B------:R-:W-:Y:S01]  /*19d0*/  SHF.L.U32 R13, R2, 0x17, RZ ;  /* 0x00000017020d7819 */ /* 0x000fe200000006ff */
[----:B------:R-:W-:Y:S01]  /*19e0*/  FMUL.FTZ R2, R25, R24 ;  /* 0x0000001819027220 */ /* 0x000fe20000410000 */
[----:B------:R-:W-:Y:S01]  /*19f0*/  FMUL.FTZ R20, R20, 1.4426950216293334961 ;  /* 0x3fb8aa3b14147820 */ /* 0x000fe20000410000 */
[----:B------:R-:W-:Y:S01]  /*1a00*/  FFMA.FTZ R17, R18, 1.9046542121259335545e-09, R17 ;  /* 0x3102e30812117823 */ /* 0x000fe20000010011 */
[----:B------:R-:W-:Y:S01]  /*1a10*/  FMUL.FTZ R25, R7, R7 ;  /* 0x0000000707197220 */ /* 0x000fe20000410000 */
[----:B------:R-:W-:Y:S01]  /*1a20*/  FSETP.GE.FTZ.AND P1, PT, |R5|, 1, PT ;  /* 0x3f8000000500780b */ /* 0x000fe20003f36200 */
[----:B0-----:R-:W-:Y:S01]  /*1a30*/  FMUL.FTZ R15, R26, R15 ;  /* 0x0000000f1a0f7220 */ /* 0x001fe20000410000 */
[----:B------:R-:W-:Y:S01]  /*1a40*/  FMUL.FTZ R27, R17, 1.4426950216293334961 ;  /* 0x3fb8aa3b111b7820 */ /* 0x000fe20000410000 */
[----:B------:R-:W0:Y:S01]  /*1a50*/  MUFU.EX2 R20, R20 ;  /* 0x0000001400147308 */ /* 0x000e220000000800 */
[----:B------:R-:W-:Y:S01]  /*1a60*/  FFMA.FTZ R26, R25, R0, 0.00019836159481201320887 ;  /* 0x394fff49191a7423 */ /* 0x000fe20000010000 */
[----:B-1----:R-:W-:Y:S01]  /*1a70*/  FMUL.FTZ R13, R13, R22 ;  /* 0x000000160d0d7220 */ /* 0x002fe20000410000 */
[----:B------:R-:W-:Y:S01]  /*1a80*/  FADD.FTZ R22, R23, 12583037 ;  /* 0x4b40007d17167421 */ /* 0x000fe20000010000 */
[----:B------:R-:W1:Y:S01]  /*1a90*/  MUFU.RCP R19, R15 ;  /* 0x0000000f00137308 */ /* 0x000e620000001000 */
[----:B------:R-:W-:Y:S01]  /*1aa0*/  FFMA.FTZ R26, R25, R26, 0.0083333496004343032837 ;  /* 0x3c08889a191a7423 */ /* 0x000fe2000001001a */
[----:B------:R-:W-:Y:S01]  /*1ab0*/  FMUL.FTZ R23, |R8|, 1.4426950216293334961 ;  /* 0x3fb8aa3b08177820 */ /* 0x000fe20000410200 */
[----:B------:R-:W-:-:S02]  /*1ac0*/  FMUL.FTZ R17, R6, R6 ;  /* 0x0000000606117220 */ /* 0x000fc40000410000 */
[----:B------:R-:W-:Y:S02]  /*1ad0*/  FFMA.FTZ R26, R25, R26, 0.16666667163372039795 ;  /* 0x3e2aaaab191a7423 */ /* 0x000fe4000001001a */
[C---:B------:R-:W-:Y:S01]  /*1ae0*/  FFMA.FTZ R28, R17.reuse, R0, 0.00019836159481201320887 ;  /* 0x394fff49111c7423 */ /* 0x040fe20000010000 */
[----:B------:R2:W3:Y:S03]  /*1af0*/  MUFU.EX2 R14, R27 ;  /* 0x0000001b000e7308 */ /* 0x0004e60000000800 */
[C---:B------:R-:W-:Y:S01]  /*1b00*/  FFMA.FTZ R28, R17.reuse, R28, 0.0083333496004343032837 ;  /* 0x3c08889a111c7423 */ /* 0x040fe2000001001c */
[----:B------:R-:W4:Y:S03]  /*1b10*/  MUFU.RCP R24, R13 ;  /* 0x0000000d00187308 */ /* 0x000f260000001000 */
[----:B------:R-:W-:Y:S01]  /*1b20*/  FFMA.FTZ R28, R17, R28, 0.16666667163372039795 ;  /* 0x3e2aaaab111c7423 */ /* 0x000fe2000001001c */
[----:B--2---:R-:W-:Y:S01]  /*1b30*/  SHF.L.U32 R27, R22, 0x17, RZ ;  /* 0x00000017161b7819 */ /* 0x004fe200000006ff */
[----:B------:R-:W-:Y:S01]  /*1b40*/  FADD.FTZ R22, R18, 12583037 ;  /* 0x4b40007d12167421 */ /* 0x000fe20000010000 */
[----:B------:R-:W-:-:S02]  /*1b50*/  FMUL.FTZ R18, R25, R26 ;  /* 0x0000001a19127220 */ /* 0x000fc40000410000 */
[----:B------:R-:W2:Y:S01]  /*1b60*/  FRND.TRUNC R23, R23 ;  /* 0x0000001700177307 */ /* 0x000ea2000020d000 */
[----:B-1----:R-:W-:Y:S01]  /*1b70*/  FMUL.FTZ R26, R19, -0.125 ;  /* 0xbe000000131a7820 */ /* 0x002fe20000410000 */
[----:B0-----:R-:W-:Y:S01]  /*1b80*/  FMUL.FTZ R20, R27, R20 ;  /* 0x000000141b147220 */ /* 0x001fe20000410000 */
[----:B------:R-:W-:Y:S01]  /*1b90*/  SHF.L.U32 R25, R22, 0x17, RZ ;  /* 0x0000001716197819 */ /* 0x000fe200000006ff */
[----:B------:R-:W-:Y:S01]  /*1ba0*/  FMUL.FTZ R19, |R9|, 1.4426950216293334961 ;  /* 0x3fb8aa3b09137820 */ /* 0x000fe20000410200 */
[----:B------:R-:W-:Y:S01]  /*1bb0*/  FMUL.FTZ R27, |R11|, 1.4426950216293334961 ;  /* 0x3fb8aa3b0b1b7820 */ /* 0x000fe20000410200 */
[----:B------:R-:W-:Y:S02]  /*1bc0*/  FMUL.FTZ R17, R17, R28 ;  /* 0x0000001c11117220 */ /* 0x000fe40000410000 */
[----:B------:R-:W0:Y:S01]  /*1bd0*/  MUFU.RCP R22, R20 ;  /* 0x0000001400167308 */ /* 0x000e220000001000 */
[----:B---3--:R-:W-:Y:S01]  /*1be0*/  FMUL.FTZ R14, R25, R14 ;  /* 0x0000000e190e7220 */ /* 0x008fe20000410000 */
[----:B----4-:R-:W-:Y:S01]  /*1bf0*/  FMUL.FTZ R24, R24, -0.125 ;  /* 0xbe00000018187820 */ /* 0x010fe20000410000 */
[----:B------:R-:W-:-:S03]  /*1c00*/  FFMA.FTZ R25, R15, 2, R26 ;  /* 0x400000000f197823 */ /* 0x000fc6000001001a */
[----:B------:R-:W-:Y:S01]  /*1c10*/  FFMA.FTZ R24, R13, 2, R24 ;  /* 0x400000000d187823 */ /* 0x000fe20000010018 */
[----:B------:R-:W-:Y:S01]  /*1c20*/  FMUL.FTZ R13, |R10|, 1.4426950216293334961 ;  /* 0x3fb8aa3b0a0d7820 */ /* 0x000fe20000410200 */
[----:B------:R-:W1:Y:S01]  /*1c30*/  FRND.TRUNC R19, R19 ;  /* 0x0000001300137307 */ /* 0x000e62000020d000 */
[----:B--2---:R-:W-:Y:S02]  /*1c40*/  FSETP.GT.FTZ.AND P0, PT, |R23|, 126, PT ;  /* 0x42fc00001700780b */ /* 0x004fe40003f14200 */
[----:B------:R-:W-:-:S04]  /*1c50*/  LOP3.LUT R26, R12, 0x80000000, R23, 0xb8, !PT ;  /* 0x800000000c1a7812 */ /* 0x000fc800078eb817 */
[----:B------:R-:W-:Y:S01]  /*1c60*/  FSEL R23, R26, R23, P0 ;  /* 0x000000171a177208 */ /* 0x000fe20000000000 */
[----:B------:R-:W2:Y:S01]  /*1c70*/  FRND.TRUNC R13, R13 ;  /* 0x0000000d000d7307 */ /* 0x000ea2000020d000 */
[----:B0-----:R-:W-:-:S04]  /*1c80*/  FMUL.FTZ R15, R22, -0.125 ;  /* 0xbe000000160f7820 */ /* 0x001fc80000410000 */
[----:B------:R-:W-:Y:S01]  /*1c90*/  FFMA.FTZ R15, R20, 2, R15 ;  /* 0x40000000140f7823 */ /* 0x000fe2000001000f */
[----:B------:R-:W-:Y:S01]  /*1ca0*/  FFMA.FTZ R20, R23, -0.69314718246459960938, |R8| ;  /* 0xbf31721817147823 */ /* 0x000fe20000010408 */
[----:B-1----:R-:W-:Y:S01]  /*1cb0*/  FSETP.GT.FTZ.AND P0, PT, |R19|, 126, PT ;  /* 0x42fc00001300780b */ /* 0x002fe20003f14200 */
[----:B------:R-:W0:Y:S01]  /*1cc0*/  FRND.TRUNC R27, R27 ;  /* 0x0000001b001b7307 */ /* 0x000e22000020d000 */
[----:B------:R-:W-:Y:S01]  /*1cd0*/  LOP3.LUT R22, R12, 0x80000000, R19, 0xb8, !PT ;  /* 0x800000000c167812 */ /* 0x000fe200078eb813 */
[C---:B------:R-:W-:Y:S01]  /*1ce0*/  FFMA.FTZ R20, R23.reuse, 1.9046542121259335545e-09, R20 ;  /* 0x3102e30817147823 */ /* 0x040fe20000010014 */
[----:B------:R-:W-:Y:S02]  /*1cf0*/  FADD.FTZ R23, R23, 12583037 ;  /* 0x4b40007d17177421 */ /* 0x000fe40000010000 */
[----:B------:R-:W-:Y:S01]  /*1d00*/  FSEL R22, R22, R19, P0 ;  /* 0x0000001316167208 */ /* 0x000fe20000000000 */
[----:B------:R-:W-:Y:S01]  /*1d10*/  FMUL.FTZ R26, R20, 1.4426950216293334961 ;  /* 0x3fb8aa3b141a7820 */ /* 0x000fe20000410000 */
[----:B------:R-:W-:-:S02]  /*1d20*/  FSETP.GE.FTZ.AND P0, PT, |R4|, 1, PT ;  /* 0x3f8000000400780b */ /* 0x000fc40003f16200 */
[----:B--2---:R-:W-:Y:S02]  /*1d30*/  FSETP.GT.FTZ.AND P2, PT, |R13|, 126, PT ;  /* 0x42fc00000d00780b */ /* 0x004fe40003f54200 */
[----:B------:R-:W-:Y:S01]  /*1d40*/  LOP3.LUT R20, R12, 0x80000000, R13, 0xb8, !PT ;  /* 0x800000000c147812 */ /* 0x000fe200078eb80d */
[----:B------:R-:W1:Y:S01]  /*1d50*/  MUFU.EX2 R26, R26 ;  /* 0x0000001a001a7308 */ /* 0x000e620000000800 */
[----:B------:R-:W-:Y:S02]  /*1d60*/  SHF.L.U32 R23, R23, 0x17, RZ ;  /* 0x0000001717177819 */ /* 0x000fe400000006ff */
[----:B------:R-:W-:Y:S02]  /*1d70*/  FSEL R19, R20, R13, P2 ;  /* 0x0000000d14137208 */ /* 0x000fe40001000000 */
[----:B0-----:R-:W-:Y:S02]  /*1d80*/  LOP3.LUT R20, R12, 0x80000000, R27, 0xb8, !PT ;  /* 0x800000000c147812 */ /* 0x001fe400078eb81b */
[----:B------:R-:W-:-:S02]  /*1d90*/  FSETP.GT.FTZ.AND P2, PT, |R27|, 126, PT ;  /* 0x42fc00001b00780b */ /* 0x000fc40003f54200 */
[--C-:B------:R-:W-:Y:S01]  /*1da0*/  LOP3.LUT R12, R25, 0x80000000, R4.reuse, 0xb8, !PT ;  /* 0x80000000190c7812 */ /* 0x100fe200078eb804 */
[----:B------:R-:W-:Y:S01]  /*1db0*/  @!P0 FFMA.FTZ R12, R4, R3, R4 ;  /* 0x00000003040c8223 */ /* 0x000fe20000010004 */
[--C-:B------:R-:W-:Y:S01]  /*1dc0*/  LOP3.LUT R13, R24, 0x80000000, R5.reuse, 0xb8, !PT ;  /* 0x80000000180d7812 */ /* 0x100fe200078eb805 */
[----:B------:R-:W-:Y:S01]  /*1dd0*/  @!P1 FFMA.FTZ R13, R5, R2, R5 ;  /* 0x00000002050d9223 */ /* 0x000fe20000010005 */
[----:B------:R-:W0:Y:S01]  /*1de0*/  MUFU.RCP R25, R14 ;  /* 0x0000000e00197308 */ /* 0x000e220000001000 */
[----:B------:R-:W2:Y:S01]  /*1df0*/  LDC.64 R2, c[0x0][0x388] ;  /* 0x0000e200ff027b82 */ /* 0x000ea20000000a00 */
[----:B------:R-:W-:Y:S01]  /*1e00*/  FSEL R20, R20, R27, P2 ;  /* 0x0000001b14147208 */ /* 0x000fe20001000000 */
[----:B------:R-:W-:Y:S01]  /*1e10*/  FFMA.FTZ R27, R22, -0.69314718246459960938, |R9| ;  /* 0xbf317218161b7823 */ /* 0x000fe20000010409 */
[----:B------:R-:W-:Y:S01]  /*1e20*/  FFMA.FTZ R4, R19, -0.69314718246459960938, |R10| ;  /* 0xbf31721813047823 */ /* 0x000fe2000001040a */
[----:B-1----:R-:W-:Y:S01]  /*1e30*/  FMUL.FTZ R5, R23, R26 ;  /* 0x0000001a17057220 */ /* 0x002fe20000410000 */
[----:B------:R-:W-:Y:S01]  /*1e40*/  FSETP.GE.FTZ.AND P0, PT, |R6|, 1, PT ;  /* 0x3f8000000600780b */ /* 0x000fe20003f16200 */
[----:B------:R-:W-:Y:S01]  /*1e50*/  FFMA.FTZ R27, R22, 1.9046542121259335545e-09, R27 ;  /* 0x3102e308161b7823 */ /* 0x000fe2000001001b */
[C---:B------:R-:W-:Y:S01]  /*1e60*/  FFMA.FTZ R23, R20.reuse, -0.69314718246459960938, |R11| ;  /* 0xbf31721814177823 */ /* 0x040fe2000001040b */
[----:B------:R-:W-:Y:S01]  /*1e70*/  FFMA.FTZ R4, R19, 1.9046542121259335545e-09, R4 ;  /* 0x3102e30813047823 */ /* 0x000fe20000010004 */
[----:B------:R-:W-:Y:S01]  /*1e80*/  FSETP.GE.FTZ.AND P1, PT, |R7|, 1, PT ;  /* 0x3f8000000700780b */ /* 0x000fe20003f36200 */
[----:B------:R-:W-:Y:S01]  /*1e90*/  FMUL.FTZ R24, R27, 1.4426950216293334961 ;  /* 0x3fb8aa3b1b187820 */ /* 0x000fe20000410000 */
[----:B------:R-:W-:Y:S01]  /*1ea0*/  FFMA.FTZ R26, R20, 1.9046542121259335545e-09, R23 ;  /* 0x3102e308141a7823 */ /* 0x000fe20000010017 */
[----:B------:R-:W-:Y:S01]  /*1eb0*/  FMUL.FTZ R23, R4, 1.4426950216293334961 ;  /* 0x3fb8aa3b04177820 */ /* 0x000fe20000410000 */
[----:B------:R-:W-:Y:S01]  /*1ec0*/  FADD.FTZ R19, R19, 12583037 ;  /* 0x4b40007d13137421 */ /* 0x000fe20000010000 */
[----:B------:R-:W-:Y:S01]  /*1ed0*/  FADD.FTZ R20, R20, 12583037 ;  /* 0x4b40007d14147421 */ /* 0x000fe20000010000 */
[----:B------:R-:W-:Y:S01]  /*1ee0*/  FMUL.FTZ R4, R26, 1.4426950216293334961 ;  /* 0x3fb8aa3b1a047820 */ /* 0x000fe20000410000 */
[----:B------:R-:W1:Y:S01]  /*1ef0*/  MUFU.EX2 R24, R24 ;  /* 0x0000001800187308 */ /* 0x000e620000000800 */
[----:B0-----:R-:W-:Y:S01]  /*1f00*/  FMUL.FTZ R25, R25, -0.125 ;  /* 0xbe00000019197820 */ /* 0x001fe20000410000 */
[----:B------:R-:W-:Y:S01]  /*1f10*/  FADD.FTZ R26, R22, 12583037 ;  /* 0x4b40007d161a7421 */ /* 0x000fe20000010000 */
[----:B------:R-:W-:Y:S01]  /*1f20*/  FSETP.GE.FTZ.AND P2, PT, |R10|, 1, PT ;  /* 0x3f8000000a00780b */ /* 0x000fe20003f56200 */
[----:B------:R-:W0:Y:S01]  /*1f30*/  MUFU.EX2 R23, R23 ;  /* 0x0000001700177308 */ /* 0x000e220000000800 */
[----:B------:R-:W-:Y:S01]  /*1f40*/  FFMA.FTZ R22, R14, 2, R25 ;  /* 0x400000000e167823 */ /* 0x000fe20000010019 */
[--C-:B------:R-:W-:Y:S01]  /*1f50*/  LOP3.LUT R14, R15, 0x80000000, R6.reuse, 0xb8, !PT ;  /* 0x800000000f0e7812 */ /* 0x100fe200078eb806 */
[----:B------:R-:W-:Y:S01]  /*1f60*/  @!P0 FFMA.FTZ R14, R6, R17, R6 ;  /* 0x00000011060e8223 */ /* 0x000fe20000010006 */
[----:B------:R-:W3:Y:S01]  /*1f70*/  MUFU.EX2 R4, R4 ;  /* 0x0000000400047308 */ /* 0x000ee20000000800 */
[----:B--2---:R-:W-:Y:S01]  /*1f80*/  IMAD.WIDE.U32 R2, R21, 0x4, R2 ;  /* 0x0000000415027825 */ /* 0x004fe200078e0002 */
[----:B------:R-:W-:-:S03]  /*1f90*/  SHF.L.U32 R25, R26, 0x17, RZ ;  /* 0x000000171a197819 */ /* 0x000fc600000006ff */
[----:B------:R-:W-:Y:S01]  /*1fa0*/  FMUL.FTZ R17, R8, R8 ;  /* 0x0000000808117220 */ /* 0x000fe20000410000 */
[--C-:B------:R-:W-:Y:S01]  /*1fb0*/  LOP3.LUT R15, R22, 0x80000000, R7.reuse, 0xb8, !PT ;  /* 0x80000000160f7812 */ /* 0x100fe200078eb807 */
[----:B------:R-:W-:Y:S01]  /*1fc0*/  @!P1 FFMA.FTZ R15, R7, R18, R7 ;  /* 0x00000012070f9223 */ /* 0x000fe20000010007 */
[----:B------:R-:W-:Y:S01]  /*1fd0*/  SHF.L.U32 R18, R19, 0x17, RZ ;  /* 0x0000001713127819 */ /* 0x000fe200000006ff */
[----:B------:R-:W2:Y:S01]  /*1fe0*/  MUFU.RCP R21, R5 ;  /* 0x0000000500157308 */ /* 0x000ea20000001000 */
[----:B-1----:R-:W-:Y:S01]  /*1ff0*/  FMUL.FTZ R24, R25, R24 ;  /* 0x0000001819187220 */ /* 0x002fe20000410000 */
[----:B------:R-:W-:-:S04]  /*2000*/  IMAD.WIDE.U32 R2, R16, 0x10, R2 ;  /* 0x0000001010027825 */ /* 0x000fc800078e0002 */
[----:B------:R-:W-:Y:S01]  /*2010*/  FMUL.FTZ R25, R9, R9 ;  /* 0x0000000909197220 */ /* 0x000fe20000410000 */
[-C--:B------:R-:W-:Y:S01]  /*2020*/  FFMA.FTZ R16, R17, R0.reuse, 0.00019836159481201320887 ;  /* 0x394fff4911107423 */ /* 0x080fe20000010000 */
[----:B------:R-:W-:Y:S01]  /*2030*/  SHF.L.U32 R7, R20, 0x17, RZ ;  /* 0x0000001714077819 */ /* 0x000fe200000006ff */
[----:B0-----:R-:W-:Y:S01]  /*2040*/  FMUL.FTZ R23, R18, R23 ;  /* 0x0000001712177220 */ /* 0x001fe20000410000 */
[----:B------:R-:W-:Y:S01]  /*2050*/  FFMA.FTZ R18, R25, R0, 0.00019836159481201320887 ;  /* 0x394fff4919127423 */ /* 0x000fe20000010000 */
[----:B------:R-:W-:Y:S01]  /*2060*/  FFMA.FTZ R16, R17, R16, 0.0083333496004343032837 ;  /* 0x3c08889a11107423 */ /* 0x000fe20000010010 */
[----:B------:R-:W0:Y:S01]  /*2070*/  MUFU.RCP R6, R24 ;  /* 0x0000001800067308 */ /* 0x000e220000001000 */
[----:B---3--:R-:W-:Y:S01]  /*2080*/  FMUL.FTZ R7, R7, R4 ;  /* 0x0000000407077220 */ /* 0x008fe20000410000 */
[----:B------:R-:W-:Y:S01]  /*2090*/  FFMA.FTZ R20, R25, R18, 0.0083333496004343032837 ;  /* 0x3c08889a19147423 */ /* 0x000fe20000010012 */
[C---:B------:R-:W-:Y:S01]  /*20a0*/  FFMA.FTZ R18, R17.reuse, R16, 0.16666667163372039795 ;  /* 0x3e2aaaab11127423 */ /* 0x040fe20000010010 */
[----:B------:R-:W-:Y:S01]  /*20b0*/  FMUL.FTZ R19, R10, R10 ;  /* 0x0000000a0a137220 */ /* 0x000fe20000410000 */
[----:B------:R-:W-:Y:S01]  /*20c0*/  FSETP.GE.FTZ.AND P0, PT, |R8|, 1, PT ;  /* 0x3f8000000800780b */ /* 0x000fe20003f16200 */
[----:B------:R-:W-:Y:S01]  /*20d0*/  STG.E.128 desc[UR4][R2.64], R12 ;  /* 0x0000000c02007986 */ /* 0x000fe2000c101d04 */
[----:B------:R-:W-:Y:S01]  /*20e0*/  FMUL.FTZ R17, R17, R18 ;  /* 0x0000001211117220 */ /* 0x000fe20000410000 */
[----:B------:R-:W1:Y:S01]  /*20f0*/  MUFU.RCP R4, R23 ;  /* 0x0000001700047308 */ /* 0x000e620000001000 */
[----:B------:R-:W-:Y:S01]  /*2100*/  FFMA.FTZ R18, R25, R20, 0.16666667163372039795 ;  /* 0x3e2aaaab19127423 */ /* 0x000fe20000010014 */
[----:B--2---:R-:W-:Y:S01]  /*2110*/  FMUL.FTZ R20, R21, -0.125 ;  /* 0xbe00000015147820 */ /* 0x004fe20000410000 */
[----:B------:R-:W-:Y:S01]  /*2120*/  FMUL.FTZ R21, R11, R11 ;  /* 0x0000000b0b157220 */ /* 0x000fe20000410000 */
[----:B------:R-:W-:Y:S01]  /*2130*/  FFMA.FTZ R22, R19, R0, 0.00019836159481201320887 ;  /* 0x394fff4913167423 */ /* 0x000fe20000010000 */
[----:B------:R-:W-:Y:S01]  /*2140*/  FSETP.GE.FTZ.AND P1, PT, |R9|, 1, PT ;  /* 0x3f8000000900780b */ /* 0x000fe20003f36200 */
[----:B------:R-:W-:Y:S01]  /*2150*/  FMUL.FTZ R18, R25, R18 ;  /* 0x0000001219127220 */ /* 0x000fe20000410000 */
[----:B------:R-:W-:Y:S01]  /*2160*/  FFMA.FTZ R0, R21, R0, 0.00019836159481201320887 ;  /* 0x394fff4915007423 */ /* 0x000fe20000010000 */
[----:B------:R-:W2:Y:S01]  /*2170*/  MUFU.RCP R16, R7 ;  /* 0x0000000700107308 */ /* 0x000ea20000001000 */
[----:B------:R-:W-:Y:S01]  /*2180*/  FFMA.FTZ R22, R19, R22, 0.0083333496004343032837 ;  /* 0x3c08889a13167423 */ /* 0x000fe20000010016 */
[----:B0-----:R-:W-:Y:S01]  /*2190*/  FMUL.FTZ R25, R6, -0.125 ;  /* 0xbe00000006197820 */ /* 0x001fe20000410000 */
[----:B------:R-:W-:Y:S01]  /*21a0*/  FFMA.FTZ R0, R21, R0, 0.0083333496004343032837 ;  /* 0x3c08889a15007423 */ /* 0x000fe20000010000 */
[----:B------:R-:W-:Y:S01]  /*21b0*/  FFMA.FTZ R5, R5, 2, R20 ;  /* 0x4000000005057823 */ /* 0x000fe20000010014 */
[----:B------:R-:W-:Y:S01]  /*21c0*/  FFMA.FTZ R22, R19, R22, 0.16666667163372039795 ;  /* 0x3e2aaaab13167423 */ /* 0x000fe20000010016 */
[----:B------:R-:W-:Y:S01]  /*21d0*/  FFMA.FTZ R24, R24, 2, R25 ;  /* 0x4000000018187823 */ /* 0x000fe20000010019 */
[----:B------:R-:W-:-:S02]  /*21e0*/  FFMA.FTZ R0, R21, R0, 0.16666667163372039795 ;  /* 0x3e2aaaab15007423 */ /* 0x000fc40000010000 */
[----:B------:R-:W-:Y:S01]  /*21f0*/  FMUL.FTZ R19, R19, R22 ;  /* 0x0000001613137220 */ /* 0x000fe20000410000 */
[----:B-1----:R-:W-:Y:S01]  /*2200*/  FMUL.FTZ R4, R4, -0.125 ;  /* 0xbe00000004047820 */ /* 0x002fe20000410000 */
[----:B------:R-:W-:-:S03]  /*2210*/  FMUL.FTZ R0, R21, R0 ;  /* 0x0000000015007220 */ /* 0x000fc60000410000 */
[----:B------:R-:W-:Y:S01]  /*2220*/  FFMA.FTZ R23, R23, 2, R4 ;  /* 0x4000000017177823 */ /* 0x000fe20000010004 */
[--C-:B------:R-:W-:Y:S01]  /*2230*/  LOP3.LUT R4, R5, 0x80000000, R8.reuse, 0xb8, !PT ;  /* 0x8000000005047812 */ /* 0x100fe200078eb808 */
[----:B------:R-:W-:Y:S01]  /*2240*/  @!P0 FFMA.FTZ R4, R8, R17, R8 ;  /* 0x0000001108048223 */ /* 0x000fe20000010008 */
[--C-:B------:R-:W-:Y:S01]  /*2250*/  LOP3.LUT R5, R24, 0x80000000, R9.reuse, 0xb8, !PT ;  /* 0x8000000018057812 */ /* 0x100fe200078eb809 */
[----:B--2---:R-:W-:Y:S01]  /*2260*/  FMUL.FTZ R16, R16, -0.125 ;  /* 0xbe00000010107820 */ /* 0x004fe20000410000 */
[--C-:B------:R-:W-:Y:S01]  /*2270*/  LOP3.LUT R6, R23, 0x80000000, R10.reuse, 0xb8, !PT ;  /* 0x8000000017067812 */ /* 0x100fe200078eb80a */
[----:B------:R-:W-:Y:S01]  /*2280*/  @!P1 FFMA.FTZ R5, R9, R18, R9 ;  /* 0x0000001209059223 */ /* 0x000fe20000010009 */
[----:B------:R-:W-:Y:S01]  /*2290*/  @!P2 FFMA.FTZ R6, R10, R19, R10 ;  /* 0x000000130a06a223 */ /* 0x000fe2000001000a */
[----:B------:R-:W-:-:S05]  /*22a0*/  FFMA.FTZ R16, R7, 2, R16 ;  /* 0x4000000007107823 */ /* 0x000fca0000010010 */
[--C-:B------:R-:W-:Y:S01]  /*22b0*/  LOP3.LUT R7, R16, 0x80000000, R11.reuse, 0xb8, !PT ;  /* 0x8000000010077812 */ /* 0x100fe200078eb80b */
[----:B------:R-:W-:-:S05]  /*22c0*/  @!P3 FFMA.FTZ R7, R11, R0, R11 ;  /* 0x000000000b07b223 */ /* 0x000fca000001000b */
[----:B------:R-:W-:Y:S01]  /*22d0*/  STG.E.128 desc[UR4][R2.64+0x800], R4 ;  /* 0x0008000402007986 */ /* 0x000fe2000c101d04 */
[----:B------:R-:W-:Y:S05]  /*22e0*/  EXIT ;  /* 0x000000000000794d */ /* 0x000fea0003800000 */
.L_x_1907:
        /* <DEDUP_REMOVED lines=9> */
.L_x_2810:


//--------------------- .text._ZN2at6native29vectorized_elementwise_kernelILi8EZZZNS0_16sinh_kernel_cudaERNS_18TensorIteratorBaseEENKUlvE0_clEvENKUlvE0_clEvEUlfE_St5arrayIPcLm2EEEEviT0_T1_ --------------------------
	.section	.text._ZN2at6native29vectorized_elementwise_kernelILi8EZZZNS0_16sinh_kernel_cudaERNS_18TensorIteratorBaseEENKUlvE0_clEvENKUlvE0_clEvEUlfE_St5arrayIPcLm2EEEEviT0_T1_,"ax",@progbits
	.align	128
        .global         _ZN2at6native29vectorized_elementwise_kernelILi8EZZZNS0_16sinh_kernel_cudaERNS_18TensorIteratorBaseEENKUlvE0_clEvENKUlvE0_clEvEUlfE_St5arrayIPcLm2EEEEviT0_T1_
        .type           _ZN2at6native29vectorized_elementwise_kernelILi8EZZZNS0_16sinh_kernel_cudaERNS_18TensorIteratorBaseEENKUlvE0_clEvENKUlvE0_clEvEUlfE_St5arrayIPcLm2EEEEviT0_T1_,@function
        .size           _ZN2at6native29vectorized_elementwise_kernelILi8EZZZNS0_16sinh_kernel_cudaERNS_18TensorIteratorBaseEENKUlvE0_clEvENKUlvE0_clEvEUlfE_St5arrayIPcLm2EEEEviT0_T1_,(.L_x_2811 - _ZN2at6native29vectorized_elementwise_kernelILi8EZZZNS0_16sinh_kernel_cudaERNS_18TensorIteratorBaseEENKUlvE0_clEvENKUlvE0_clEvEUlfE_St5arrayIPcLm2EEEEviT0_T1_)
        .other          _ZN2at6native29vectorized_elementwise_kernelILi8EZZZNS0_16sinh_kernel_cudaERNS_18TensorIteratorBaseEENKUlvE0_clEvENKUlvE0_clEvEUlfE_St5arrayIPcLm2EEEEviT0_T1_,@"STO_CUDA_ENTRY STV_DEFAULT"
_ZN2at6native29vectorized_elementwise_kernelILi8EZZZNS0_16sinh_kernel_cudaERNS_18TensorIteratorBaseEENKUlvE0_clEvENKUlvE0_clEvEUlfE_St5arrayIPcLm2EEEEviT0_T1_:
.text._ZN2at6native29vectorized_elementwise_kernelILi8EZZZNS0_16sinh_kernel_cudaERNS_18TensorIteratorBaseEENKUlvE0_clEvENKUlvE0_clEvEUlfE_St5arrayIPcLm2EEEEviT0_T1_:
[----:B------:R-:W-:Y:S01]  /*0000*/  LDC R1, c[0x0][0x37c] ;  /* 0x0000df00ff017b82 */ /* 0x000fe20000000800 */
[----:B------:R-:W-:Y:S05]  /*0010*/  EXIT ;  /* 0x000000000000794d */ /* 0x000fea0003800000 */
.L_x_1908:
        /* <DEDUP_REMOVED lines=14> */
.L_x_2811:


//--------------------- .text._ZN2at6native18elementwise_kernelILi128ELi4EZNS0_15gpu_kernel_implIZZZNS0_16sinh_kernel_cudaERNS_18TensorIteratorBaseEENKUlvE0_clEvENKUlvE_clEvEUldE_EEvS4_RKT_EUliE_EEviT1_ --------------------------
	.section	.text._ZN2at6native18elementwise_kernelILi128ELi4EZNS0_15gpu_kernel_implIZZZNS0_16sinh_kernel_cudaERNS_18TensorIteratorBaseEENKUlvE0_clEvENKUlvE_clEvEUldE_EEvS4_RKT_EUliE_EEviT1_,"ax",@progbits
	.align	128
        .global         _ZN2at6native18elementwise_kernelILi128ELi4EZNS0_15gpu_kernel_implIZZZNS0_16sinh_kernel_cudaERNS_18TensorIteratorBaseEENKUlvE0_clEvENKUlvE_clEvEUldE_EEvS4_RKT_EUliE_EEviT1_
        .type           _ZN2at6native18elementwise_kernelILi128ELi4EZNS0_15gpu_kernel_implIZZZNS0_16sinh_kernel_cudaERNS_18TensorIteratorBaseEENKUlvE0_clEvENKUlvE_clEvEUldE_EEvS4_RKT_EUliE_EEviT1_,@function
        .size           _ZN2at6native18elementwise_kernelILi128ELi4EZNS0_15gpu_kernel_implIZZZNS0_16sinh_kernel_cudaERNS_18TensorIteratorBaseEENKUlvE0_clEvENKUlvE_clEvEUldE_EEvS4_RKT_EUliE_EEviT1_,(.L_x_2785 - _ZN2at6native18elementwise_kernelILi128ELi4EZNS0_15gpu_kernel_implIZZZNS0_16sinh_kernel_cudaERNS_18TensorIteratorBaseEENKUlvE0_clEvENKUlvE_clEvEUldE_EEvS4_RKT_EUliE_EEviT1_)
        .other          _ZN2at6native18elementwise_kernelILi128ELi4EZNS0_15gpu_kernel_implIZZZNS0_16sinh_kernel_cudaERNS_18TensorIteratorBaseEENKUlvE0_clEvENKUlvE_clEvEUldE_EEvS4_RKT_EUliE_EEviT1_,@"STO_CUDA_ENTRY STV_DEFAULT"
_ZN2at6native18elementwise_kernelILi128ELi4EZNS0_15gpu_kernel_implIZZZNS0_16sinh_kernel_cudaERNS_18TensorIteratorBaseEENKUlvE0_clEvENKUlvE_clEvEUldE_EEvS4_RKT_EUliE_EEviT1_:
.text._ZN2at6native18elementwise_kernelILi128ELi4EZNS0_15gpu_kernel_implIZZZNS0_16sinh_kernel_cudaERNS_18TensorIteratorBaseEENKUlvE0_clEvENKUlvE_clEvEUldE_EEvS4_RKT_EUliE_EEviT1_:
        /* <DEDUP_REMOVED lines=319> */
.L_x_1911:
        /* <DEDUP_REMOVED lines=16> */
[----:B--2---:R4:W0:Y:S02]  /*14f0*/  I2F.F64.S16 R24, R4 ;  /* 0x0000000400187312 */ /* 0x0048240000101c00 */
[----:B0---4-:R-:W-:Y:S05]  /*1500*/  BRA `(.L_x_1918) ;  /* 0x0000000c00707947 */ /* 0x011fea0003800000 */
.L_x_1916:
[----:B------:R-:W2:Y:S02]  /*1510*/  LDG.E.U8 R4, desc[UR36][R4.64] ;  /* 0x0000002404047981 */ /* 0x000ea4000c1e1100 */
[----:B--2---:R4:W0:Y:S02]  /*1520*/  I2F.F64.U16 R24, R4 ;  /* 0x0000000400187312 */ /* 0x0048240000101800 */
[----:B0---4-:R-:W-:Y:S05]  /*1530*/  BRA `(.L_x_1918) ;  /* 0x0000000c00647947 */ /* 0x011fea0003800000 */
.L_x_1915:
[----:B------:R-:W-:-:S09]  /*1540*/  UISETP.NE.AND UP0, UPT, UR4, 0x2, UPT ;  /* 0x000000020400788c */ /* 0x000fd2000bf05270 */
[----:B------:R-:W-:Y:S05]  /*1550*/  BRA.U !UP0, `(.L_x_1919) ;  /* 0x0000000108287547 */ /* 0x000fea000b800000 */
[----:B------:R-:W-:-:S09]  /*1560*/  UISETP.NE.AND UP0, UPT, UR4, 0x3, UPT ;  /* 0x000000030400788c */ /* 0x000fd2000bf05270 */
[----:B------:R-:W-:Y:S05]  /*1570*/  BRA.U !UP0, `(.L_x_1920) ;  /* 0x0000000108147547 */ /* 0x000fea000b800000 */
[----:B------:R-:W-:-:S09]  /*1580*/  UISETP.NE.AND UP0, UPT, UR4, 0x4, UPT ;  /* 0x000000040400788c */ /* 0x000fd2000bf05270 */
[----:B------:R-:W-:Y:S05]  /*1590*/  BRA.U UP0, `(.L_x_1917) ;  /* 0x0000000900c07547 */ /* 0x000fea000b800000 */
[----:B------:R-:W2:Y:S02]  /*15a0*/  LDG.E.64 R24, desc[UR36][R4.64] ;  /* 0x0000002404187981 */ /* 0x000ea4000c1e1b00 */
[----:B--2---:R-:W4:Y:S02]  /*15b0*/  I2F.F64.S64 R24, R24 ;  /* 0x0000001800187312 */ /* 0x004f240000301c00 */
[----:B----4-:R-:W-:Y:S05]  /*15c0*/  BRA `(.L_x_1918) ;  /* 0x0000000c00407947 */ /* 0x010fea0003800000 */
.L_x_1920:
[----:B------:R-:W2:Y:S02]  /*15d0*/  LDG.E R4, desc[UR36][R4.64] ;  /* 0x0000002404047981 */ /* 0x000ea4000c1e1900 */
[----:B--2---:R4:W0:Y:S02]  /*15e0*/  I2F.F64 R24, R4 ;  /* 0x0000000400187312 */ /* 0x0048240000201c00 */
[----:B0---4-:R-:W-:Y:S05]  /*15f0*/  BRA `(.L_x_1918) ;  /* 0x0000000c00347947 */ /* 0x011fea0003800000 */
.L_x_1919:
[----:B------:R-:W2:Y:S02]  /*1600*/  LDG.E.U16 R4, desc[UR36][R4.64] ;  /* 0x0000002404047981 */ /* 0x000ea4000c1e1500 */
[----:B--2---:R4:W0:Y:S02]  /*1610*/  I2F.F64.S16 R24, R4 ;  /* 0x0000000400187312 */ /* 0x0048240000101c00 */
[----:B0---4-:R-:W-:Y:S05]  /*1620*/  BRA `(.L_x_1918) ;  /* 0x0000000c00287947 */ /* 0x011fea0003800000 */
.L_x_1914:
[----:B------:R-:W-:-:S09]  /*1630*/  UISETP.GT.AND UP0, UPT, UR4, 0x6, UPT ;  /* 0x000000060400788c */ /* 0x000fd2000bf04270 */
[----:B------:R-:W-:Y:S05]  /*1640*/  BRA.U UP0, `(.L_x_1921) ;  /* 0x0000000100347547 */ /* 0x000fea000b800000 */
[----:B------:R-:W-:-:S09]  /*1650*/  UISETP.NE.AND UP0, UPT, UR4, 0x5, UPT ;  /* 0x000000050400788c */ /* 0x000fd2000bf05270 */
[----:B------:R-:W-:Y:S05]  /*1660*/  BRA.U !UP0, `(.L_x_1922) ;  /* 0x0000000108187547 */ /* 0x000fea000b800000 */
[----:B------:R-:W-:-:S09]  /*1670*/  UISETP.NE.AND UP0, UPT, UR4, 0x6, UPT ;  /* 0x000000060400788c */ /* 0x000fd2000bf05270 */
[----:B------:R-:W-:Y:S05]  /*1680*/  BRA.U UP0, `(.L_x_1917) ;  /* 0x0000000900847547 */ /* 0x000fea000b800000 */
[----:B------:R-:W2:Y:S02]  /*1690*/  LDG.E R24, desc[UR36][R4.64] ;  /* 0x0000002404187981 */ /* 0x000ea4000c1e1900 */
[----:B--2---:R-:W-:-:S06]  /*16a0*/  FMUL.FTZ R24, R24, 1 ;  /* 0x3f80000018187820 */ /* 0x004fcc0000410000 */
[----:B------:R-:W3:Y:S02]  /*16b0*/  F2F.F64.F32 R24, R24 ;  /* 0x0000001800187310 */ /* 0x000ee40000201800 */
[----:B---3--:R-:W-:Y:S05]  /*16c0*/  BRA `(.L_x_1918) ;  /* 0x0000000c00007947 */ /* 0x008fea0003800000 */
.L_x_1922:
[----:B------:R-:W2:Y:S02]  /*16d0*/  LDG.E.U16 R0, desc[UR36][R4.64] ;  /* 0x0000002404007981 */ /* 0x000ea4000c1e1500 */
[----:B--2---:R-:W-:-:S05]  /*16e0*/  HADD2.F32 R0, -RZ, R0.H0_H0 ;  /* 0x20000000ff007230 */ /* 0x004fca0000004100 */
[----:B------:R-:W-:-:S04]  /*16f0*/  FMUL.FTZ R0, R0, 1 ;  /* 0x3f80000000007820 */ /* 0x000fc80000410000 */
[----:B------:R3:W4:Y:S02]  /*1700*/  F2F.F64.F32 R24, R0 ;  /* 0x0000000000187310 */ /* 0x0007240000201800 */
[----:B---34-:R-:W-:Y:S05]  /*1710*/  BRA `(.L_x_1918) ;  /* 0x0000000800ec7947 */ /* 0x018fea0003800000 */
.L_x_1921:
[----:B------:R-:W-:-:S09]  /*1720*/  UISETP.NE.AND UP0, UPT, UR4, 0x7, UPT ;  /* 0x000000070400788c */ /* 0x000fd2000bf05270 */
[----:B------:R-:W-:Y:S05]  /*1730*/  BRA.U !UP0, `(.L_x_1923) ;  /* 0x0000000108347547 */ /* 0x000fea000b800000 */
[----:B------:R-:W-:-:S09]  /*1740*/  UISETP.NE.AND UP0, UPT, UR4, 0x8, UPT ;  /* 0x000000080400788c */ /* 0x000fd2000bf05270 */
[----:B------:R-:W-:Y:S05]  /*1750*/  BRA.U !UP0, `(.L_x_1924) ;  /* 0x0000000108187547 */ /* 0x000fea000b800000 */
[----:B------:R-:W-:-:S09]  /*1760*/  UISETP.NE.AND UP0, UPT, UR4, 0x9, UPT ;  /* 0x000000090400788c */ /* 0x000fd2000bf05270 */
[----:B------:R-:W-:Y:S05]  /*1770*/  BRA.U UP0, `(.L_x_1917) ;  /* 0x0000000900487547 */ /* 0x000fea000b800000 */
[----:B------:R-:W2:Y:S02]  /*1780*/  LDG.E R4, desc[UR36][R4.64] ;  /* 0x0000002404047981 */ /* 0x000ea4000c1e1900 */
[----:B--2---:R-:W-:-:S06]  /*1790*/  FMUL.FTZ R24, R4, 1 ;  /* 0x3f80000004187820 */ /* 0x004fcc0000410000 */
[----:B------:R-:W4:Y:S02]  /*17a0*/  F2F.F64.F32 R24, R24 ;  /* 0x0000001800187310 */ /* 0x000f240000201800 */
[----:B----4-:R-:W-:Y:S05]  /*17b0*/  BRA `(.L_x_1918) ;  /* 0x0000000800c47947 */ /* 0x010fea0003800000 */
.L_x_1924:
[----:B------:R-:W2:Y:S02]  /*17c0*/  LDG.E.U16 R4, desc[UR36][R4.64] ;  /* 0x0000002404047981 */ /* 0x000ea4000c1e1500 */
[----:B--2---:R-:W-:-:S05]  /*17d0*/  HADD2.F32 R0, -RZ, R4.H0_H0 ;  /* 0x20000004ff007230 */ /* 0x004fca0000004100 */
[----:B------:R-:W-:-:S04]  /*17e0*/  FMUL.FTZ R0, R0, 1 ;  /* 0x3f80000000007820 */ /* 0x000fc80000410000 */
[----:B------:R4:W0:Y:S02]  /*17f0*/  F2F.F64.F32 R24, R0 ;  /* 0x0000000000187310 */ /* 0x0008240000201800 */
[----:B0---4-:R-:W-:Y:S05]  /*1800*/  BRA `(.L_x_1918) ;  /* 0x0000000800b07947 */ /* 0x011fea0003800000 */
.L_x_1923:
[----:B------:R3:W5:Y:S01]  /*1810*/  LDG.E.64 R24, desc[UR36][R4.64] ;  /* 0x0000002404187981 */ /* 0x000762000c1e1b00 */
[----:B------:R-:W-:Y:S05]  /*1820*/  BRA `(.L_x_1918) ;  /* 0x0000000800a87947 */ /* 0x000fea0003800000 */
.L_x_1913:
        /* <DEDUP_REMOVED lines=8> */
[----:B------:R-:W2:Y:S01]  /*18b0*/  LDG.E.U8 R4, desc[UR36][R4.64] ;  /* 0x0000002404047981 */ /* 0x000ea2000c1e1100 */
[----:B------:R-:W-:Y:S02]  /*18c0*/  MOV R24, RZ ;  /* 0x000000ff00187202 */ /* 0x000fe40000000f00 */
[----:B--2---:R-:W-:-:S04]  /*18d0*/  ISETP.NE.AND P0, PT, R4, RZ, PT ;  /* 0x000000ff0400720c */ /* 0x004fc80003f05270 */
[----:B------:R-:W-:Y:S01]  /*18e0*/  FSEL R25, RZ, 1.875, !P0 ;  /* 0x3ff00000ff197808 */ /* 0x000fe20004000000 */
[----:B------:R-:W-:Y:S08]  /*18f0*/  BRA `(.L_x_1918) ;  /* 0x0000000800747947 */ /* 0x000ff00003800000 */
.L_x_1927:
[----:B------:R2:W5:Y:S01]  /*1900*/  LDG.E.64 R24, desc[UR36][R4.64] ;  /* 0x0000002404187981 */ /* 0x000562000c1e1b00 */
[----:B------:R-:W-:Y:S05]  /*1910*/  BRA `(.L_x_1918) ;  /* 0x00000008006c7947 */ /* 0x000fea0003800000 */
.L_x_1926:
        /* <DEDUP_REMOVED lines=12> */
[----:B0-----:R-:W-:-:S04]  /*19e0*/  IADD3 R6, PT, PT, -R6, RZ, RZ ;  /* 0x000000ff06067210 */ /* 0x001fc80007ffe1ff */
[----:B------:R-:W-:-:S05]  /*19f0*/  VIADDMNMX.U32 R6, R6, R7, 0x4, !PT ;  /* 0x0000000406067446 */ /* 0x000fca0007800007 */
[----:B------:R-:W-:-:S04]  /*1a00*/  VIADD R6, R6, 0xfffffffc ;  /* 0xfffffffc06067836 */ /* 0x000fc80000000000 */
[----:B------:R-:W-:Y:S01]  /*1a10*/  IMAD.SHL.U32 R8, R6, 0x800000, RZ ;  /* 0x0080000006087824 */ /* 0x000fe200078e00ff */
[C---:B------:R-:W-:Y:S02]  /*1a20*/  SHF.L.U32 R7, R3.reuse, R6, RZ ;  /* 0x0000000603077219 */ /* 0x040fe400000006ff */
[----:B------:R-:W-:Y:S02]  /*1a30*/  IADD3 R6, PT, PT, R3, 0x1000000, RZ ;  /* 0x0100000003067810 */ /* 0x000fe40007ffe0ff */
[----:B------:R-:W-:Y:S02]  /*1a40*/  LEA.HI R7, R7, -R8, RZ, 0x1c ;  /* 0x8000000807077211 */ /* 0x000fe400078fe0ff */
[----:B------:R-:W-:-:S03]  /*1a50*/  SHF.R.S32.HI R6, RZ, 0x8, R6 ;  /* 0x00000008ff067819 */ /* 0x000fc60000011406 */
[----:B------:R-:W-:-:S05]  /*1a60*/  VIADD R7, R7, 0x3c000000 ;  /* 0x3c00000007077836 */ /* 0x000fca0000000000 */
[----:B------:R-:W-:-:S04]  /*1a70*/  LOP3.LUT R6, R7, 0x7f800000, R6, 0xf8, !PT ;  /* 0x7f80000007067812 */ /* 0x000fc800078ef806 */
[----:B------:R-:W-:-:S04]  /*1a80*/  SEL R3, R6, RZ, P0 ;  /* 0x000000ff06037207 */ /* 0x000fc80000000000 */
[----:B------:R-:W-:-:S05]  /*1a90*/  LOP3.LUT R3, R3, 0x80000000, R0, 0xf8, !PT ;  /* 0x8000000003037812 */ /* 0x000fca00078ef800 */
[----:B------:R-:W-:-:S04]  /*1aa0*/  FMUL.FTZ R3, R3, 1 ;  /* 0x3f80000003037820 */ /* 0x000fc80000410000 */
[----:B------:R2:W3:Y:S02]  /*1ab0*/  F2F.F64.F32 R24, R3 ;  /* 0x0000000300187310 */ /* 0x0004e40000201800 */
[----:B--23--:R-:W-:Y:S05]  /*1ac0*/  BRA `(.L_x_1918) ;  /* 0x0000000800007947 */ /* 0x00cfea0003800000 */
.L_x_1929:
[----:B------:R-:W2:Y:S02]  /*1ad0*/  LDG.E.U8 R4, desc[UR36][R4.64] ;  /* 0x0000002404047981 */ /* 0x000ea4000c1e1100 */
[C---:B--2---:R-:W-:Y:S01]  /*1ae0*/  IMAD.SHL.U32 R3, R4.reuse, 0x2000000, RZ ;  /* 0x0200000004037824 */ /* 0x044fe200078e00ff */
[----:B------:R-:W-:-:S04]  /*1af0*/  SHF.L.U32 R6, R4, 0x8, RZ ;  /* 0x0000000804067819 */ /* 0x000fc800000006ff */
        /* <DEDUP_REMOVED lines=8> */
[----:B------:R-:W-:-:S05]  /*1b80*/  LOP3.LUT R0, R0, 0x80000000, R3, 0xf8, !PT ;  /* 0x8000000000007812 */ /* 0x000fca00078ef803 */
[----:B------:R-:W-:-:S04]  /*1b90*/  FMUL.FTZ R0, R0, 1 ;  /* 0x3f80000000007820 */ /* 0x000fc80000410000 */
[----:B------:R2:W3:Y:S02]  /*1ba0*/  F2F.F64.F32 R24, R0 ;  /* 0x0000000000187310 */ /* 0x0004e40000201800 */
[----:B--23--:R-:W-:Y:S05]  /*1bb0*/  BRA `(.L_x_1918) ;  /* 0x0000000400c47947 */ /* 0x00cfea0003800000 */
.L_x_1928:
[----:B------:R-:W2:Y:S02]  /*1bc0*/  LDG.E.U16 R0, desc[UR36][R4.64] ;  /* 0x0000002404007981 */ /* 0x000ea4000c1e1500 */
[----:B--2---:R-:W-:-:S04]  /*1bd0*/  IMAD.U32 R0, R0, 0x10000, RZ ;  /* 0x0001000000007824 */ /* 0x004fc800078e00ff */
[----:B------:R-:W-:-:S04]  /*1be0*/  FMUL.FTZ R0, R0, 1 ;  /* 0x3f80000000007820 */ /* 0x000fc80000410000 */
[----:B------:R2:W3:Y:S02]  /*1bf0*/  F2F.F64.F32 R24, R0 ;  /* 0x0000000000187310 */ /* 0x0004e40000201800 */
[----:B--23--:R-:W-:Y:S05]  /*1c00*/  BRA `(.L_x_1918) ;  /* 0x0000000400b07947 */ /* 0x00cfea0003800000 */
.L_x_1925:
        /* <DEDUP_REMOVED lines=9> */
[----:B--2---:R2:W3:Y:S02]  /*1ca0*/  I2F.F64.U16 R24, R4 ;  /* 0x0000000400187312 */ /* 0x0044e40000101800 */
[----:B--23--:R-:W-:Y:S05]  /*1cb0*/  BRA `(.L_x_1918) ;  /* 0x0000000400847947 */ /* 0x00cfea0003800000 */
.L_x_1932:
[----:B------:R-:W2:Y:S01]  /*1cc0*/  LDG.E.U8 R4, desc[UR36][R4.64] ;  /* 0x0000002404047981 */ /* 0x000ea2000c1e1100 */
[----:B------:R-:W-:Y:S02]  /*1cd0*/  CS2R R24, SRZ ;  /* 0x0000000000187805 */ /* 0x000fe4000001ff00 */
[----:B--2---:R-:W-:-:S13]  /*1ce0*/  ISETP.NE.AND P0, PT, R4, RZ, PT ;  /* 0x000000ff0400720c */ /* 0x004fda0003f05270 */
[----:B------:R-:W-:Y:S05]  /*1cf0*/  @!P0 BRA `(.L_x_1918) ;  /* 0x0000000400748947 */ /* 0x000fea0003800000 */
[----:B------:R-:W-:-:S13]  /*1d00*/  ISETP.NE.AND P0, PT, R4, 0x80, PT ;  /* 0x000000800400780c */ /* 0x000fda0003f05270 */
[----:B------:R-:W-:Y:S01]  /*1d10*/  @!P0 MOV R24, 0x20000000 ;  /* 0x2000000000188802 */ /* 0x000fe20000000f00 */
        /* <DEDUP_REMOVED lines=15> */
.L_x_1934:
[----:B------:R-:W-:Y:S05]  /*1e10*/  BSYNC.RECONVERGENT B0 ;  /* 0x0000000000007941 */ /* 0x000fea0003800200 */
.L_x_1933:
[----:B------:R-:W-:Y:S01]  /*1e20*/  IMAD.SHL.U32 R0, R0, 0x100000, RZ ;  /* 0x0010000000007824 */ /* 0x000fe200078e00ff */
[----:B------:R-:W-:-:S04]  /*1e30*/  LEA R3, R3, 0x3b800000, 0x17 ;  /* 0x3b80000003037811 */ /* 0x000fc800078eb8ff */
[----:B------:R-:W-:-:S05]  /*1e40*/  LOP3.LUT R0, R3, R0, R7, 0xfe, !PT ;  /* 0x0000000003007212 */ /* 0x000fca00078efe07 */
[----:B------:R-:W-:-:S04]  /*1e50*/  FMUL.FTZ R0, R0, 1 ;  /* 0x3f80000000007820 */ /* 0x000fc80000410000 */
[----:B------:R2:W3:Y:S02]  /*1e60*/  F2F.F64.F32 R24, R0 ;  /* 0x0000000000187310 */ /* 0x0004e40000201800 */
[----:B--23--:R-:W-:Y:S05]  /*1e70*/  BRA `(.L_x_1918) ;  /* 0x0000000400147947 */ /* 0x00cfea0003800000 */
.L_x_1931:
[----:B------:R-:W2:Y:S01]  /*1e80*/  LDG.E.U8 R4, desc[UR36][R4.64] ;  /* 0x0000002404047981 */ /* 0x000ea2000c1e1100 */
[----:B------:R-:W-:Y:S02]  /*1e90*/  CS2R R24, SRZ ;  /* 0x0000000000187805 */ /* 0x000fe4000001ff00 */
[----:B--2---:R-:W-:-:S13]  /*1ea0*/  ISETP.NE.AND P0, PT, R4, RZ, PT ;  /* 0x000000ff0400720c */ /* 0x004fda0003f05270 */
[----:B------:R-:W-:Y:S05]  /*1eb0*/  @!P0 BRA `(.L_x_1918) ;  /* 0x0000000400048947 */ /* 0x000fea0003800000 */
[----:B------:R-:W-:-:S13]  /*1ec0*/  ISETP.NE.AND P0, PT, R4, 0x80, PT ;  /* 0x000000800400780c */ /* 0x000fda0003f05270 */
[----:B------:R-:W-:Y:S01]  /*1ed0*/  @!P0 IMAD.MOV.U32 R24, RZ, RZ, 0x20000000 ;  /* 0x20000000ff188424 */ /* 0x000fe200078e00ff */
        /* <DEDUP_REMOVED lines=15> */
.L_x_1936:
[----:B------:R-:W-:Y:S05]  /*1fd0*/  BSYNC.RECONVERGENT B0 ;  /* 0x0000000000007941 */ /* 0x000fea0003800200 */
.L_x_1935:
[----:B------:R-:W-:Y:S02]  /*1fe0*/  SHF.L.U32 R0, R0, 0x15, RZ ;  /* 0x0000001500007819 */ /* 0x000fe400000006ff */
[----:B------:R-:W-:-:S04]  /*1ff0*/  LEA R3, R3, 0x37800000, 0x17 ;  /* 0x3780000003037811 */ /* 0x000fc800078eb8ff */
[----:B------:R-:W-:-:S05]  /*2000*/  LOP3.LUT R0, R3, R0, R7, 0xfe, !PT ;  /* 0x0000000003007212 */ /* 0x000fca00078efe07 */
[----:B------:R-:W-:-:S04]  /*2010*/  FMUL.FTZ R0, R0, 1 ;  /* 0x3f80000000007820 */ /* 0x000fc80000410000 */
[----:B------:R2:W3:Y:S02]  /*2020*/  F2F.F64.F32 R24, R0 ;  /* 0x0000000000187310 */ /* 0x0004e40000201800 */
[----:B--23--:R-:W-:Y:S05]  /*2030*/  BRA `(.L_x_1918) ;  /* 0x0000000000a47947 */ /* 0x00cfea0003800000 */
.L_x_1930:
[----:B------:R-:W-:-:S09]  /*2040*/  UISETP.NE.AND UP0, UPT, UR4, 0x1c, UPT ;  /* 0x0000001c0400788c */ /* 0x000fd2000bf05270 */
[----:B------:R-:W-:Y:S05]  /*2050*/  BRA.U !UP0, `(.L_x_1937) ;  /* 0x0000000108947547 */ /* 0x000fea000b800000 */
[----:B------:R-:W-:-:S09]  /*2060*/  UISETP.NE.AND UP0, UPT, UR4, 0x1d, UPT ;  /* 0x0000001d0400788c */ /* 0x000fd2000bf05270 */
[----:B------:R-:W-:Y:S05]  /*2070*/  BRA.U !UP0, `(.L_x_1938) ;  /* 0x0000000108807547 */ /* 0x000fea000b800000 */
[----:B------:R-:W-:-:S09]  /*2080*/  UISETP.NE.AND UP0, UPT, UR4, 0x2c, UPT ;  /* 0x0000002c0400788c */ /* 0x000fd2000bf05270 */
[----:B------:R-:W-:Y:S05]  /*2090*/  BRA.U !UP0, `(.L_x_1939) ;  /* 0x0000000108487547 */ /* 0x000fea000b800000 */
.L_x_1917:
        /* <DEDUP_REMOVED lines=16> */
.L_x_1940:
[----:B------:R-:W-:Y:S01]  /*21a0*/  CS2R R24, SRZ ;  /* 0x0000000000187805 */ /* 0x000fe2000001ff00 */
[----:B------:R-:W-:Y:S06]  /*21b0*/  BRA `(.L_x_1918) ;  /* 0x0000000000447947 */ /* 0x000fec0003800000 */
.L_x_1939:
[----:B------:R-:W2:Y:S01]  /*21c0*/  LDG.E.U8 R0, desc[UR36][R4.64] ;  /* 0x0000002404007981 */ /* 0x000ea2000c1e1100 */
[----:B------:R-:W-:Y:S02]  /*21d0*/  IMAD.MOV.U32 R24, RZ, RZ, 0x0 ;  /* 0x00000000ff187424 */ /* 0x000fe400078e00ff */
[----:B------:R-:W-:Y:S01]  /*21e0*/  IMAD.MOV.U32 R25, RZ, RZ, 0x38000000 ;  /* 0x38000000ff197424 */ /* 0x000fe200078e00ff */
[----:B--2---:R-:W-:-:S13]  /*21f0*/  ISETP.NE.AND P0, PT, R0, RZ, PT ;  /* 0x000000ff0000720c */ /* 0x004fda0003f05270 */
[----:B------:R-:W-:Y:S05]  /*2200*/  @!P0 BRA `(.L_x_1918) ;  /* 0x0000000000308947 */ /* 0x000fea0003800000 */
[----:B------:R-:W-:-:S13]  /*2210*/  ISETP.NE.AND P0, PT, R0, 0xff, PT ;  /* 0x000000ff0000780c */ /* 0x000fda0003f05270 */
[----:B------:R-:W-:Y:S01]  /*2220*/  @P0 SHF.L.U32 R0, R0, 0x17, RZ ;  /* 0x0000001700000819 */ /* 0x000fe200000006ff */
[----:B------:R-:W-:Y:S02]  /*2230*/  @!P0 IMAD.MOV.U32 R24, RZ, RZ, 0x20000000 ;  /* 0x20000000ff188424 */ /* 0x000fe400078e00ff */
[----:B------:R-:W-:Y:S02]  /*2240*/  @!P0 IMAD.MOV.U32 R25, RZ, RZ, 0x7ff80000 ;  /* 0x7ff80000ff198424 */ /* 0x000fe400078e00ff */
[----:B------:R-:W-:-:S04]  /*2250*/  @P0 FMUL.FTZ R0, R0, 1 ;  /* 0x3f80000000000820 */ /* 0x000fc80000410000 */
[----:B------:R2:W3:Y:S02]  /*2260*/  @P0 F2F.F64.F32 R24, R0 ;  /* 0x0000000000180310 */ /* 0x0004e40000201800 */
[----:B--23--:R-:W-:Y:S05]  /*2270*/  BRA `(.L_x_1918) ;  /* 0x0000000000147947 */ /* 0x00cfea0003800000 */
.L_x_1938:
[----:B------:R-:W2:Y:S02]  /*2280*/  LDG.E.64 R24, desc[UR36][R4.64] ;  /* 0x0000002404187981 */ /* 0x000ea4000c1e1b00 */
[----:B--2---:R-:W2:Y:S02]  /*2290*/  I2F.F64.U64 R24, R24 ;  /* 0x0000001800187312 */ /* 0x004ea40000301800 */
[----:B--2---:R-:W-:Y:S05]  /*22a0*/  BRA `(.L_x_1918) ;  /* 0x0000000000087947 */ /* 0x004fea0003800000 */
.L_x_1937:
[----:B------:R-:W2:Y:S02]  /*22b0*/  LDG.E R4, desc[UR36][R4.64] ;  /* 0x0000002404047981 */ /* 0x000ea4000c1e1900 */
[----:B--2---:R0:W1:Y:S02]  /*22c0*/  I2F.F64.U32 R24, R4 ;  /* 0x0000000400187312 */ /* 0x0040640000201800 */
.L_x_1918:
[----:B------:R-:W-:Y:S05]  /*22d0*/  BSYNC.RECONVERGENT B7 ;  /* 0x0000000000077941 */ /* 0x000fea0003800200 */
.L_x_1912:
[----:B-1---5:R-:W-:Y:S01]  /*22e0*/  LOP3.LUT R29, R25, 0x7fffffff, RZ, 0xc0, !PT ;  /* 0x7fffffff191d7812 */ /* 0x022fe200078ec0ff */
[----:B------:R-:W-:Y:S01]  /*22f0*/  BSSY.RECONVERGENT B0, `(.L_x_1941) ;  /* 0x0000104000007945 */ /* 0x000fe20003800200 */
[----:B------:R-:W-:Y:S02]  /*2300*/  MOV R26, R24 ;  /* 0x00000018001a7202 */ /* 0x000fe40000000f00 */
[----:B------:R-:W-:Y:S01]  /*2310*/  ISETP.GT.U32.AND P0, PT, R29, 0x3fefffff, PT ;  /* 0x3fefffff1d00780c */ /* 0x000fe20003f04070 */
[----:B------:R-:W-:-:S12]  /*2320*/  IMAD.MOV.U32 R27, RZ, RZ, R29 ;  /* 0x000000ffff1b7224 */ /* 0x000fd800078e001d */
[----:B------:R-:W-:Y:S05]  /*2330*/  @P0 BRA `(.L_x_1942) ;  /* 0x0000000000e00947 */ /* 0x000fea0003800000 */
[----:B------:R-:W-:Y:S01]  /*2340*/  IMAD.MOV.U32 R6, RZ, RZ, 0x61d87def ;  /* 0x61d87defff067424 */ /* 0x000fe200078e00ff */
[----:B------:R-:W-:Y:S01]  /*2350*/  MOV R7, 0x3de611a5 ;  /* 0x3de611a500077802 */ /* 0x000fe20000000f00 */
[----:B------:R-:W-:Y:S01]  /*2360*/  UMOV UR4, 0xab274c53 ;  /* 0xab274c5300047882 */ /* 0x000fe20000000000 */
[----:B------:R-:W-:Y:S01]  /*2370*/  UMOV UR5, 0x3d6b4c75 ;  /* 0x3d6b4c7500057882 */ /* 0x000fe20000000000 */
[----:B0-23--:R-:W0:-:S15]  /*2380*/  DMUL R4, R26, R26 ;  /* 0x0000001a1a047228 */ /* 0x00de1e0000000000 */
[----:B------:R-:W-:-:S15]  /*2390*/  NOP ;  /* 0x0000000000007918 */ /* 0x000fde0000000000 */
[----:B------:R-:W-:-:S15]  /*23a0*/  NOP ;  /* 0x0000000000007918 */ /* 0x000fde0000000000 */
[----:B------:R-:W-:-:S15]  /*23b0*/  NOP ;  /* 0x0000000000007918 */ /* 0x000fde0000000000 */
[----:B------:R-:W-:-:S04]  /*23c0*/  NOP ;  /* 0x0000000000007918 */ /* 0x000fc80000000000 */
[----:B0-----:R-:W0:Y:S01]  /*23d0*/  DFMA R6, R4, UR4, R6 ;  /* 0x0000000404067c2b */ /* 0x001e220008000006 */
[----:B------:R-:W-:Y:S01]  /*23e0*/  UMOV UR4, 0x71b18f5c ;  /* 0x71b18f5c00047882 */ /* 0x000fe20000000000 */
[----:B------:R-:W-:-:S15]  /*23f0*/  UMOV UR5, 0x3e5ae646 ;  /* 0x3e5ae64600057882 */ /* 0x000fde0000000000 */
[----:B------:R-:W-:-:S15]  /*2400*/  NOP ;  /* 0x0000000000007918 */ /* 0x000fde0000000000 */
[----:B------:R-:W-:-:S15]  /*2410*/  NOP ;  /* 0x0000000000007918 */ /* 0x000fde0000000000 */
[----:B------:R-:W-:-:S15]  /*2420*/  NOP ;  /* 0x0000000000007918 */ /* 0x000fde0000000000 */
[----:B------:R-:W-:-:S02]  /*2430*/  NOP ;  /* 0x0000000000007918 */ /* 0x000fc40000000000 */
[----:B0-----:R-:W0:Y:S01]  /*2440*/  DFMA R6, R4, R6, UR4 ;  /* 0x0000000404067e2b */ /* 0x001e220008000006 */
        /* <DEDUP_REMOVED lines=27> */
[----:B0-----:R-:W0:-:S15]  /*2600*/  DFMA R6, R4, R6, UR4 ;  /* 0x0000000404067e2b */ /* 0x001e1e0008000006 */
[----:B------:R-:W-:-:S15]  /*2610*/  NOP ;  /* 0x0000000000007918 */ /* 0x000fde0000000000 */
[----:B------:R-:W-:-:S15]  /*2620*/  NOP ;  /* 0x0000000000007918 */ /* 0x000fde0000000000 */
[----:B------:R-:W-:-:S15]  /*2630*/  NOP ;  /* 0x0000000000007918 */ /* 0x000fde0000000000 */
[----:B------:R-:W-:-:S04]  /*2640*/  NOP ;  /* 0x0000000000007918 */ /* 0x000fc80000000000 */
[----:B0-----:R-:W0:-:S15]  /*2650*/  DMUL R6, R4, R6 ;  /* 0x0000000604067228 */ /* 0x001e1e0000000000 */
[----:B------:R-:W-:-:S15]  /*2660*/  NOP ;  /* 0x0000000000007918 */ /* 0x000fde0000000000 */
[----:B------:R-:W-:-:S15]  /*2670*/  NOP ;  /* 0x0000000000007918 */ /* 0x000fde0000000000 */
[----:B------:R-:W-:-:S15]  /*2680*/  NOP ;  /* 0x0000000000007918 */ /* 0x000fde0000000000 */
[----:B------:R-:W-:-:S04]  /*2690*/  NOP ;  /* 0x0000000000007918 */ /* 0x000fc80000000000 */
[----:B0-----:R0:W1:Y:S02]  /*26a0*/  DFMA R4, R26, R6, R26 ;  /* 0x000000061a04722b */ /* 0x001064000000001a */
[----:B01----:R-:W-:Y:S05]  /*26b0*/  BRA `(.L_x_1943) ;  /* 0x0000000c001c7947 */ /* 0x003fea0003800000 */
.L_x_1942:
[----:B------:R-:W-:Y:S01]  /*26c0*/  IMAD.MOV.U32 R6, RZ, RZ, 0x652b82fe ;  /* 0x652b82feff067424 */ /* 0x000fe200078e00ff */
[----:B------:R-:W-:Y:S01]  /*26d0*/  SHF.L.U32 R0, R29, 0x1, RZ ;  /* 0x000000011d007819 */ /* 0x000fe200000006ff */
[----:B------:R-:W-:Y:S01]  /*26e0*/  IMAD.MOV.U32 R7, RZ, RZ, 0x3ff71547 ;  /* 0x3ff71547ff077424 */ /* 0x000fe200078e00ff */
[----:B------:R-:W-:Y:S01]  /*26f0*/  UMOV UR4, 0xfefa39ef ;  /* 0xfefa39ef00047882 */ /* 0x000fe20000000000 */
[----:B------:R-:W-:Y:S01]  /*2700*/  UMOV UR5, 0x3fe62e42 ;  /* 0x3fe62e4200057882 */ /* 0x000fe20000000000 */
[C---:B------:R-:W-:Y:S01]  /*2710*/  ISETP.GE.U32.AND P0, PT, R0.reuse, 0x7fb3e647, PT ;  /* 0x7fb3e6470000780c */ /* 0x040fe20003f06070 */
[----:B------:R-:W-:Y:S01]  /*2720*/  IMAD.MOV.U32 R10, RZ, RZ, -0x7142ec33 ;  /* 0x8ebd13cdff0a7424 */ /* 0x000fe200078e00ff */
[----:B------:R-:W-:Y:S01]  /*2730*/  ISETP.NE.AND P1, PT, R0, RZ, PT ;  /* 0x000000ff0000720c */ /* 0x000fe20003f25270 */
[----:B------:R-:W0:Y:S01]  /*2740*/  DFMA R6, R26, R6, 6.75539944105574400000e+15 ;  /* 0x433800001a06742b */ /* 0x000e220000000006 */
[----:B------:R-:W-:Y:S01]  /*2750*/  IMAD.MOV.U32 R11, RZ, RZ, 0x3e5af86d ;  /* 0x3e5af86dff0b7424 */ /* 0x000fe200078e00ff */
[----:B------:R-:W-:-:S15]  /*2760*/  BSSY.RECONVERGENT B1, `(.L_x_1944) ;  /* 0x00000b2000017945 */ /* 0x000fde0003800200 */
[----:B------:R-:W-:-:S15]  /*2770*/  NOP ;  /* 0x0000000000007918 */ /* 0x000fde0000000000 */
[----:B------:R-:W-:-:S15]  /*2780*/  NOP ;  /* 0x0000000000007918 */ /* 0x000fde0000000000 */
[----:B------:R-:W-:-:S15]  /*2790*/  NOP ;  /* 0x0000000000007918 */ /* 0x000fde0000000000 */
[----:B------:R-:W-:-:S02]  /*27a0*/  NOP ;  /* 0x0000000000007918 */ /* 0x000fc40000000000 */
[----:B0-23--:R0:W1:Y:S02]  /*27b0*/  DADD R4, R6, -6.75539944105574400000e+15 ;  /* 0xc338000006047429 */ /* 0x00d0640000000000 */
[----:B0-----:R-:W-:-:S04]  /*27c0*/  IADD3 R6, PT, PT, R6, -0x1, RZ ;  /* 0xffffffff06067810 */ /* 0x001fc80007ffe0ff */
[----:B------:R-:W-:-:S15]  /*27d0*/  SEL R6, R6, RZ, P0 ;  /* 0x000000ff06067207 */ /* 0x000fde0000000000 */
[----:B------:R-:W-:-:S15]  /*27e0*/  NOP ;  /* 0x0000000000007918 */ /* 0x000fde0000000000 */
[----:B------:R-:W-:-:S15]  /*27f0*/  NOP ;  /* 0x0000000000007918 */ /* 0x000fde0000000000 */
[----:B------:R-:W-:-:S13]  /*2800*/  NOP ;  /* 0x0000000000007918 */ /* 0x000fda0000000000 */
[----:B-1----:R-:W0:Y:S01]  /*2810*/  DFMA R8, R4, -UR4, R26 ;  /* 0x8000000404087c2b */ /* 0x002e22000800001a */
[----:B------:R-:W-:Y:S01]  /*2820*/  UMOV UR4, 0x3b39803f ;  /* 0x3b39803f00047882 */ /* 0x000fe20000000000 */
[----:B------:R-:W-:-:S15]  /*2830*/  UMOV UR5, 0x3c7abc9e ;  /* 0x3c7abc9e00057882 */ /* 0x000fde0000000000 */
[----:B------:R-:W-:-:S15]  /*2840*/  NOP ;  /* 0x0000000000007918 */ /* 0x000fde0000000000 */
[----:B------:R-:W-:-:S15]  /*2850*/  NOP ;  /* 0x0000000000007918 */ /* 0x000fde0000000000 */
[----:B------:R-:W-:-:S15]  /*2860*/  NOP ;  /* 0x0000000000007918 */ /* 0x000fde0000000000 */
[----:B------:R-:W-:-:S02]  /*2870*/  NOP ;  /* 0x0000000000007918 */ /* 0x000fc40000000000 */
[----:B0-----:R-:W0:Y:S01]  /*2880*/  DFMA R8, R4, -UR4, R8 ;  /* 0x8000000404087c2b */ /* 0x001e220008000008 */
[----:B------:R-:W-:Y:S01]  /*2890*/  UMOV UR4, 0x6acd15b6 ;  /* 0x6acd15b600047882 */ /* 0x000fe20000000000 */
[----:B0-----:R-:W-:Y:S01]  /*28a0*/  FSEL R4, R24, R8, !P0 ;  /* 0x0000000818047208 */ /* 0x001fe20004000000 */
[----:B------:R-:W-:Y:S01]  /*28b0*/  UMOV UR5, 0x3e21f407 ;  /* 0x3e21f40700057882 */ /* 0x000fe20000000000 */
[----:B------:R-:W-:Y:S02]  /*28c0*/  FSEL R5, R29, R9, !P0 ;  /* 0x000000091d057208 */ /* 0x000fe40004000000 */
[C---:B------:R-:W-:Y:S02]  /*28d0*/  ISETP.NE.AND P0, PT, R6.reuse, 0x400, PT ;  /* 0x000004000600780c */ /* 0x040fe40003f05270 */
[----:B------:R-:W-:-:S04]  /*28e0*/  LEA R6, R6, 0x3ff00000, 0x14 ;  /* 0x3ff0000006067811 */ /* 0x000fc800078ea0ff */
[----:B------:R-:W-:Y:S01]  /*28f0*/  SEL R7, R6, 0x7fe00000, P0 ;  /* 0x7fe0000006077807 */ /* 0x000fe20000000000 */
[----:B------:R-:W-:-:S15]  /*2900*/  IMAD.MOV.U32 R6, RZ, RZ, RZ ;  /* 0x000000ffff067224 */ /* 0x000fde00078e00ff */
[----:B------:R-:W-:-:S15]  /*2910*/  NOP ;  /* 0x0000000000007918 */ /* 0x000fde0000000000 */
[----:B------:R-:W-:-:S15]  /*2920*/  NOP ;  /* 0x0000000000007918 */ /* 0x000fde0000000000 */
[----:B------:R-:W-:-:S06]  /*2930*/  NOP ;  /* 0x0000000000007918 */ /* 0x000fcc0000000000 */
[----:B------:R-:W0:Y:S01]  /*2940*/  DFMA R8, R4, UR4, R10 ;  /* 0x0000000404087c2b */ /* 0x000e22000800000a */
        /* <DEDUP_REMOVED lines=60> */
[----:B0-----:R-:W0:-:S15]  /*2d10*/  DFMA R8, R4, R8, 0.5 ;  /* 0x3fe000000408742b */ /* 0x001e1e0000000008 */
        /* <DEDUP_REMOVED lines=9> */
[----:B------:R-:W-:-:S15]  /*2db0*/  DADD R10, R6, -0.5 ;  /* 0xbfe00000060a7429 */ /* 0x000fde0000000000 */
[----:B------:R-:W-:-:S15]  /*2dc0*/  NOP ;  /* 0x0000000000007918 */ /* 0x000fde0000000000 */
[----:B------:R-:W-:-:S15]  /*2dd0*/  NOP ;  /* 0x0000000000007918 */ /* 0x000fde0000000000 */
[----:B------:R-:W-:-:S15]  /*2de0*/  NOP ;  /* 0x0000000000007918 */ /* 0x000fde0000000000 */
[----:B------:R-:W-:-:S04]  /*2df0*/  NOP ;  /* 0x0000000000007918 */ /* 0x000fc80000000000 */
[----:B0-----:R-:W0:-:S15]  /*2e00*/  DFMA R8, R4, R8, R4 ;  /* 0x000000080408722b */ /* 0x001e1e0000000004 */
[----:B------:R-:W-:-:S15]  /*2e10*/  NOP ;  /* 0x0000000000007918 */ /* 0x000fde0000000000 */
[----:B------:R-:W-:-:S15]  /*2e20*/  NOP ;  /* 0x0000000000007918 */ /* 0x000fde0000000000 */
[----:B------:R-:W-:-:S15]  /*2e30*/  NOP ;  /* 0x0000000000007918 */ /* 0x000fde0000000000 */
[----:B------:R-:W-:-:S04]  /*2e40*/  NOP ;  /* 0x0000000000007918 */ /* 0x000fc80000000000 */
[----:B0-----:R0:W1:Y:S02]  /*2e50*/  DFMA R8, R8, R6, R10 ;  /* 0x000000060808722b */ /* 0x001064000000000a */
[----:B0-----:R-:W-:Y:S01]  /*2e60*/  IMAD.MOV.U32 R6, RZ, RZ, 0x0 ;  /* 0x00000000ff067424 */ /* 0x001fe200078e00ff */
[----:B------:R-:W-:-:S15]  /*2e70*/  MOV R7, 0x3ff00000 ;  /* 0x3ff0000000077802 */ /* 0x000fde0000000f00 */
[----:B------:R-:W-:-:S15]  /*2e80*/  NOP ;  /* 0x0000000000007918 */ /* 0x000fde0000000000 */
[----:B------:R-:W-:-:S15]  /*2e90*/  NOP ;  /* 0x0000000000007918 */ /* 0x000fde0000000000 */
[----:B------:R-:W-:-:S15]  /*2ea0*/  NOP ;  /* 0x0000000000007918 */ /* 0x000fde0000000000 */
[----:B------:R-:W-:-:S01]  /*2eb0*/  NOP ;  /* 0x0000000000007918 */ /* 0x000fc20000000000 */
[----:B-1----:R-:W0:Y:S02]  /*2ec0*/  DADD R4, R8, R8 ;  /* 0x0000000008047229 */ /* 0x002e240000000008 */
[----:B0-----:R-:W-:Y:S01]  /*2ed0*/  FSEL R3, R4, R8, !P0 ;  /* 0x0000000804037208 */ /* 0x001fe20004000000 */
[----:B------:R-:W-:Y:S01]  /*2ee0*/  IMAD.MOV.U32 R4, RZ, RZ, 0x1 ;  /* 0x00000001ff047424 */ /* 0x000fe200078e00ff */
[----:B------:R-:W-:Y:S02]  /*2ef0*/  @P1 FSEL R29, R5, R9, !P0 ;  /* 0x00000009051d1208 */ /* 0x000fe40004000000 */
[----:B------:R-:W-:Y:S02]  /*2f00*/  FSEL R28, R24, R3, !P1 ;  /* 0x00000003181c7208 */ /* 0x000fe40004800000 */
[----:B------:R-:W-:-:S15]  /*2f10*/  FSETP.GEU.AND P1, PT, |R29|, 6.5827683646048100446e-37, PT ;  /* 0x036000001d00780b */ /* 0x000fde0003f2e200 */
[----:B------:R-:W-:-:S15]  /*2f20*/  NOP ;  /* 0x0000000000007918 */ /* 0x000fde0000000000 */
[----:B------:R-:W-:-:S15]  /*2f30*/  NOP ;  /* 0x0000000000007918 */ /* 0x000fde0000000000 */
[----:B------:R-:W-:-:S11]  /*2f40*/  NOP ;  /* 0x0000000000007918 */ /* 0x000fd60000000000 */
[----:B------:R-:W0:Y:S02]  /*2f50*/  DFMA R14, R28, 2, R6 ;  /* 0x400000001c0e782b */ /* 0x000e240000000006 */
[----:B0-----:R-:W0:-:S15]  /*2f60*/  MUFU.RCP64H R5, R15 ;  /* 0x0000000f00057308 */ /* 0x001e1e0000001800 */
[----:B------:R-:W-:-:S15]  /*2f70*/  NOP ;  /* 0x0000000000007918 */ /* 0x000fde0000000000 */
[----:B------:R-:W-:-:S15]  /*2f80*/  NOP ;  /* 0x0000000000007918 */ /* 0x000fde0000000000 */
[----:B------:R-:W-:-:S15]  /*2f90*/  NOP ;  /* 0x0000000000007918 */ /* 0x000fde0000000000 */
[----:B------:R-:W-:-:S02]  /*2fa0*/  NOP ;  /* 0x0000000000007918 */ /* 0x000fc40000000000 */
[----:B0-----:R-:W0:-:S15]  /*2fb0*/  DFMA R6, -R14, R4, 1 ;  /* 0x3ff000000e06742b */ /* 0x001e1e0000000104 */
        /* <DEDUP_REMOVED lines=29> */
[----:B0-----:R-:W0:-:S15]  /*3190*/  DFMA R8, -R14, R6, R28 ;  /* 0x000000060e08722b */ /* 0x001e1e000000011c */
[----:B------:R-:W-:-:S15]  /*31a0*/  NOP ;  /* 0x0000000000007918 */ /* 0x000fde0000000000 */
[----:B------:R-:W-:-:S15]  /*31b0*/  NOP ;  /* 0x0000000000007918 */ /* 0x000fde0000000000 */
[----:B------:R-:W-:-:S15]  /*31c0*/  NOP ;  /* 0x0000000000007918 */ /* 0x000fde0000000000 */
[----:B------:R-:W-:-:S04]  /*31d0*/  NOP ;  /* 0x0000000000007918 */ /* 0x000fc80000000000 */
[----:B0-----:R-:W0:Y:S02]  /*31e0*/  DFMA R4, R4, R8, R6 ;  /* 0x000000080404722b */ /* 0x001e240000000006 */
[----:B0-----:R-:W-:-:S05]  /*31f0*/  FFMA R0, RZ, R15, R5 ;  /* 0x0000000fff007223 */ /* 0x001fca0000000005 */
[----:B------:R-:W-:-:S13]  /*3200*/  FSETP.GT.AND P0, PT, |R0|, 1.469367938527859385e-39, PT ;  /* 0x001000000000780b */ /* 0x000fda0003f04200 */
[----:B------:R-:W-:Y:S05]  /*3210*/  @P0 BRA P1, `(.L_x_1945) ;  /* 0x0000000000180947 */ /* 0x000fea0000800000 */
[----:B------:R-:W-:Y:S01]  /*3220*/  IMAD.MOV.U32 R10, RZ, RZ, R28 ;  /* 0x000000ffff0a7224 */ /* 0x000fe200078e001c */
[----:B------:R-:W-:Y:S02]  /*3230*/  MOV R11, R29 ;  /* 0x0000001d000b7202 */ /* 0x000fe40000000f00 */
[----:B------:R-:W-:-:S07]  /*3240*/  MOV R4, 0x3260 ;  /* 0x0000326000047802 */ /* 0x000fce0000000f00 */
[----:B------:R-:W-:Y:S05]  /*3250*/  CALL.REL.NOINC `($__internal_0_$__cuda_sm20_div_rn_f64_full) ;  /* 0x000000e400887944 */ /* 0x000fea0003c00000 */
[----:B------:R-:W-:Y:S02]  /*3260*/  IMAD.MOV.U32 R4, RZ, RZ, R18 ;  /* 0x000000ffff047224 */ /* 0x000fe400078e0012 */
[----:B------:R-:W-:-:S07]  /*3270*/  IMAD.MOV.U32 R5, RZ, RZ, R19 ;  /* 0x000000ffff057224 */ /* 0x000fce00078e0013 */
.L_x_1945:
[----:B------:R-:W-:Y:S05]  /*3280*/  BSYNC.RECONVERGENT B1 ;  /* 0x0000000000017941 */ /* 0x000fea0003800200 */
.L_x_1944:
[----:B------:R-:W-:Y:S01]  /*3290*/  UMOV UR4, 0x8fb9f87e ;  /* 0x8fb9f87e00047882 */ /* 0x000fe20000000000 */
[----:B------:R-:W-:Y:S01]  /*32a0*/  UMOV UR5, 0x408633ce ;  /* 0x408633ce00057882 */ /* 0x000fe20000000000 */
[----:B------:R-:W-:-:S15]  /*32b0*/  DADD R4, R28, R4 ;  /* 0x000000001c047229 */ /* 0x000fde0000000004 */
[----:B------:R-:W-:-:S15]  /*32c0*/  NOP ;  /* 0x0000000000007918 */ /* 0x000fde0000000000 */
[----:B------:R-:W-:-:S15]  /*32d0*/  NOP ;  /* 0x0000000000007918 */ /* 0x000fde0000000000 */
[----:B------:R-:W-:-:S15]  /*32e0*/  NOP ;  /* 0x0000000000007918 */ /* 0x000fde0000000000 */
[----:B------:R-:W-:-:S04]  /*32f0*/  NOP ;  /* 0x0000000000007918 */ /* 0x000fc80000000000 */
[----:B------:R-:W0:Y:S02]  /*3300*/  DSETP.GE.AND P0, PT, R26, UR4, PT ;  /* 0x000000041a007e2a */ /* 0x000e24000bf06000 */
[----:B0-----:R-:W-:Y:S02]  /*3310*/  FSEL R4, R4, RZ, !P0 ;  /* 0x000000ff04047208 */ /* 0x001fe40004000000 */
[----:B------:R-:W-:-:S07]  /*3320*/  FSEL R5, R5, +QNAN , !P0 ;  /* 0x7ff0000005057808 */ /* 0x000fce0004000000 */
.L_x_1943:
[----:B------:R-:W-:Y:S05]  /*3330*/  BSYNC.RECONVERGENT B0 ;  /* 0x0000000000007941 */ /* 0x000fea0003800200 */
.L_x_1941:
[----:B------:R-:W0:Y:S01]  /*3340*/  LDCU.64 UR6, c[0x0][0x580] ;  /* 0x0000b000ff0677ac */ /* 0x000e220008000a00 */
[----:B------:R-:W-:Y:S01]  /*3350*/  LOP3.LUT R5, R5, 0x80000000, R25, 0xb8, !PT ;  /* 0x8000000005057812 */ /* 0x000fe200078eb819 */
[----:B------:R-:W-:-:S04]  /*3360*/  UPRMT UR4, UR42, 0x9910, URZ ;  /* 0x000099102a047896 */ /* 0x000fc800080000ff */
[----:B------:R-:W-:Y:S01]  /*3370*/  UISETP.GT.AND UP0, UPT, UR4, 0x9, UPT ;  /* 0x000000090400788c */ /* 0x000fe2000bf04270 */
[----:B0-----:R-:W-:-:S04]  /*3380*/  IADD3 R2, P0, PT, R2, UR6, RZ ;  /* 0x0000000602027c10 */ /* 0x001fc8000ff1e0ff */
        /* <DEDUP_REMOVED lines=10> */
[----:B------:R-:W0:Y:S02]  /*3430*/  F2I.F64.TRUNC R5, R4 ;  /* 0x0000000400057311 */ /* 0x000e24000030d100 */
[----:B0-----:R0:W-:Y:S01]  /*3440*/  STG.E.U8 desc[UR36][R2.64], R5 ;  /* 0x0000000502007986 */ /* 0x0011e2000c101124 */
[----:B------:R-:W-:Y:S05]  /*3450*/  BRA `(.L_x_1951) ;  /* 0x0000001000947947 */ /* 0x000fea0003800000 */
.L_x_1949:
[----:B------:R-:W0:Y:S02]  /*3460*/  F2I.S64.F64.TRUNC R4, R4 ;  /* 0x0000000400047311 */ /* 0x000e24000030d900 */
[----:B0-----:R-:W-:-:S05]  /*3470*/  IMAD.MOV.U32 R7, RZ, RZ, R4 ;  /* 0x000000ffff077224 */ /* 0x001fca00078e0004 */
[----:B------:R0:W-:Y:S01]  /*3480*/  STG.E.U8 desc[UR36][R2.64], R7 ;  /* 0x0000000702007986 */ /* 0x0001e2000c101124 */
[----:B------:R-:W-:Y:S05]  /*3490*/  BRA `(.L_x_1951) ;  /* 0x0000001000847947 */ /* 0x000fea0003800000 */
.L_x_1948:
[----:B------:R-:W-:-:S09]  /*34a0*/  UISETP.NE.AND UP0, UPT, UR4, 0x2, UPT ;  /* 0x000000020400788c */ /* 0x000fd2000bf05270 */
[----:B------:R-:W-:Y:S05]  /*34b0*/  BRA.U !UP0, `(.L_x_1952) ;  /* 0x0000000108287547 */ /* 0x000fea000b800000 */
[----:B------:R-:W-:-:S09]  /*34c0*/  UISETP.NE.AND UP0, UPT, UR4, 0x3, UPT ;  /* 0x000000030400788c */ /* 0x000fd2000bf05270 */
[----:B------:R-:W-:Y:S05]  /*34d0*/  BRA.U !UP0, `(.L_x_1953) ;  /* 0x0000000108147547 */ /* 0x000fea000b800000 */
[----:B------:R-:W-:-:S09]  /*34e0*/  UISETP.NE.AND UP0, UPT, UR4, 0x4, UPT ;  /* 0x000000040400788c */ /* 0x000fd2000bf05270 */
[----:B------:R-:W-:Y:S05]  /*34f0*/  BRA.U UP0, `(.L_x_1950) ;  /* 0x0000000d00b47547 */ /* 0x000fea000b800000 */
[----:B------:R-:W0:Y:S02]  /*3500*/  F2I.S64.F64.TRUNC R4, R4 ;  /* 0x0000000400047311 */ /* 0x000e24000030d900 */
[----:B0-----:R0:W-:Y:S01]  /*3510*/  STG.E.64 desc[UR36][R2.64], R4 ;  /* 0x0000000402007986 */ /* 0x0011e2000c101b24 */
[----:B------:R-:W-:Y:S05]  /*3520*/  BRA `(.L_x_1951) ;  /* 0x0000001000607947 */ /* 0x000fea0003800000 */
.L_x_1953:
[----:B------:R-:W0:Y:S02]  /*3530*/  F2I.F64.TRUNC R5, R4 ;  /* 0x0000000400057311 */ /* 0x000e24000030d100 */
[----:B0-----:R0:W-:Y:S01]  /*3540*/  STG.E desc[UR36][R2.64], R5 ;  /* 0x0000000502007986 */ /* 0x0011e2000c101924 */
[----:B------:R-:W-:Y:S05]  /*3550*/  BRA `(.L_x_1951) ;  /* 0x0000001000547947 */ /* 0x000fea0003800000 */
.L_x_1952:
[----:B------:R-:W0:Y:S02]  /*3560*/  F2I.F64.TRUNC R5, R4 ;  /* 0x0000000400057311 */ /* 0x000e24000030d100 */
[----:B0-----:R0:W-:Y:S01]  /*3570*/  STG.E.U16 desc[UR36][R2.64], R5 ;  /* 0x0000000502007986 */ /* 0x0011e2000c101524 */
[----:B------:R-:W-:Y:S05]  /*3580*/  BRA `(.L_x_1951) ;  /* 0x0000001000487947 */ /* 0x000fea0003800000 */
.L_x_1947:
[----:B------:R-:W-:-:S09]  /*3590*/  UISETP.GT.AND UP0, UPT, UR4, 0x6, UPT ;  /* 0x000000060400788c */ /* 0x000fd2000bf04270 */
[----:B------:R-:W-:Y:S05]  /*35a0*/  BRA.U UP0, `(.L_x_1954) ;  /* 0x00000001006c7547 */ /* 0x000fea000b800000 */
[----:B------:R-:W-:-:S09]  /*35b0*/  UISETP.NE.AND UP0, UPT, UR4, 0x5, UPT ;  /* 0x000000050400788c */ /* 0x000fd2000bf05270 */
[----:B------:R-:W-:Y:S05]  /*35c0*/  BRA.U !UP0, `(.L_x_1955) ;  /* 0x0000000108347547 */ /* 0x000fea000b800000 */
[----:B------:R-:W-:-:S09]  /*35d0*/  UISETP.NE.AND UP0, UPT, UR4, 0x6, UPT ;  /* 0x000000060400788c */ /* 0x000fd2000bf05270 */
[----:B------:R-:W-:Y:S05]  /*35e0*/  BRA.U UP0, `(.L_x_1950) ;  /* 0x0000000d00787547 */ /* 0x000fea000b800000 */
[----:B------:R-:W-:Y:S01]  /*35f0*/  UMOV UR4, 0xf0000000 ;  /* 0xf000000000047882 */ /* 0x000fe20000000000 */
[----:B------:R-:W-:Y:S01]  /*3600*/  UMOV UR5, 0x380fffff ;  /* 0x380fffff00057882 */ /* 0x000fe20000000000 */
[----:B------:R-:W0:-:S15]  /*3610*/  F2F.F32.F64 R7, R4 ;  /* 0x0000000400077310 */ /* 0x000e1e0000301000 */
[----:B------:R-:W-:-:S15]  /*3620*/  NOP ;  /* 0x0000000000007918 */ /* 0x000fde0000000000 */
[----:B------:R-:W-:-:S15]  /*3630*/  NOP ;  /* 0x0000000000007918 */ /* 0x000fde0000000000 */
[----:B------:R-:W-:-:S15]  /*3640*/  NOP ;  /* 0x0000000000007918 */ /* 0x000fde0000000000 */
[----:B------:R-:W-:-:S04]  /*3650*/  NOP ;  /* 0x0000000000007918 */ /* 0x000fc80000000000 */
[----:B------:R-:W0:Y:S02]  /*3660*/  DSETP.GEU.AND P0, PT, |R4|, UR4, PT ;  /* 0x0000000404007e2a */ /* 0x000e24000bf0e200 */
[----:B0-----:R-:W-:-:S05]  /*3670*/  @!P0 FMUL R7, R7, 1.175494350822287508e-38 ;  /* 0x0080000007078820 */ /* 0x001fca0000400000 */
[----:B------:R1:W-:Y:S01]  /*3680*/  STG.E desc[UR36][R2.64], R7 ;  /* 0x0000000702007986 */ /* 0x0003e2000c101924 */
[----:B------:R-:W-:Y:S05]  /*3690*/  BRA `(.L_x_1951) ;  /* 0x0000001000047947 */ /* 0x000fea0003800000 */
.L_x_1955:
        /* <DEDUP_REMOVED lines=9> */
[----:B------:R-:W-:-:S05]  /*3730*/  F2FP.F16.F32.PACK_AB R0, RZ, R0 ;  /* 0x00000000ff00723e */ /* 0x000fca00000000ff */
[----:B------:R0:W-:Y:S01]  /*3740*/  STG.E.U16 desc[UR36][R2.64], R0 ;  /* 0x0000000002007986 */ /* 0x0001e2000c101524 */
[----:B------:R-:W-:Y:S05]  /*3750*/  BRA `(.L_x_1951) ;  /* 0x0000000c00d47947 */ /* 0x000fea0003800000 */
.L_x_1954:
[----:B------:R-:W-:-:S09]  /*3760*/  UISETP.NE.AND UP0, UPT, UR4, 0x7, UPT ;  /* 0x000000070400788c */ /* 0x000fd2000bf05270 */
[----:B------:R-:W-:Y:S05]  /*3770*/  BRA.U !UP0, `(.L_x_1956) ;  /* 0x0000000108747547 */ /* 0x000fea000b800000 */
        /* <DEDUP_REMOVED lines=11> */
[----:B------:R-:W0:Y:S01]  /*3830*/  DSETP.GEU.AND P0, PT, |R4|, UR4, PT ;  /* 0x0000000404007e2a */ /* 0x000e22000bf0e200 */
[----:B------:R-:W-:Y:S02]  /*3840*/  IMAD.MOV.U32 R7, RZ, RZ, RZ ;  /* 0x000000ffff077224 */ /* 0x000fe400078e00ff */
[----:B0-----:R-:W-:-:S05]  /*3850*/  @!P0 FMUL R6, R6, 1.175494350822287508e-38 ;  /* 0x0080000006068820 */ /* 0x001fca0000400000 */
[----:B------:R3:W-:Y:S01]  /*3860*/  STG.E.64 desc[UR36][R2.64], R6 ;  /* 0x0000000602007986 */ /* 0x0007e2000c101b24 */
[----:B------:R-:W-:Y:S05]  /*3870*/  BRA `(.L_x_1951) ;  /* 0x0000000c008c7947 */ /* 0x000fea0003800000 */
.L_x_1957:
        /* <DEDUP_REMOVED lines=9> */
[----:B------:R-:W-:-:S04]  /*3910*/  F2FP.F16.F32.PACK_AB R5, RZ, R0 ;  /* 0x00000000ff05723e */ /* 0x000fc800000000ff */
[----:B------:R-:W-:-:S05]  /*3920*/  PRMT R5, R5, 0x5410, RZ ;  /* 0x0000541005057816 */ /* 0x000fca00000000ff */
[----:B------:R2:W-:Y:S01]  /*3930*/  STG.E desc[UR36][R2.64], R5 ;  /* 0x0000000502007986 */ /* 0x0005e2000c101924 */
[----:B------:R-:W-:Y:S05]  /*3940*/  BRA `(.L_x_1951) ;  /* 0x0000000c00587947 */ /* 0x000fea0003800000 */
.L_x_1956:
[----:B------:R4:W-:Y:S01]  /*3950*/  STG.E.64 desc[UR36][R2.64], R4 ;  /* 0x0000000402007986 */ /* 0x0009e2000c101b24 */
[----:B------:R-:W-:Y:S05]  /*3960*/  BRA `(.L_x_1951) ;  /* 0x0000000c00507947 */ /* 0x000fea0003800000 */
.L_x_1946:
        /* <DEDUP_REMOVED lines=8> */
[----:B------:R-:W0:Y:S02]  /*39f0*/  DSETP.NEU.AND P0, PT, R4, RZ, PT ;  /* 0x000000ff0400722a */ /* 0x000e240003f0d000 */
[----:B0-----:R-:W-:-:S05]  /*3a00*/  SEL R5, RZ, 0x1, !P0 ;  /* 0x00000001ff057807 */ /* 0x001fca0004000000 */
[----:B------:R0:W-:Y:S01]  /*3a10*/  STG.E.U8 desc[UR36][R2.64], R5 ;  /* 0x0000000502007986 */ /* 0x0001e2000c101124 */
[----:B------:R-:W-:Y:S05]  /*3a20*/  BRA `(.L_x_1951) ;  /* 0x0000000c00207947 */ /* 0x000fea0003800000 */
.L_x_1960:
[----:B------:R-:W-:-:S05]  /*3a30*/  CS2R R6, SRZ ;  /* 0x0000000000067805 */ /* 0x000fca000001ff00 */
[----:B------:R0:W-:Y:S01]  /*3a40*/  STG.E.128 desc[UR36][R2.64], R4 ;  /* 0x0000000402007986 */ /* 0x0001e2000c101d24 */
[----:B------:R-:W-:Y:S05]  /*3a50*/  BRA `(.L_x_1951) ;  /* 0x0000000c00147947 */ /* 0x000fea0003800000 */
.L_x_1959:
        /* <DEDUP_REMOVED lines=14> */
[----:B------:R-:W-:Y:S01]  /*3b40*/  BSSY.RECONVERGENT B0, `(.L_x_1963) ;  /* 0x000000d000007945 */ /* 0x000fe20003800200 */
[----:B0-----:R-:W-:Y:S01]  /*3b50*/  @!P0 FMUL R9, R9, 1.175494350822287508e-38 ;  /* 0x0080000009098820 */ /* 0x001fe20000400000 */
[----:B------:R-:W-:-:S04]  /*3b60*/  MOV R0, 0x7f ;  /* 0x0000007f00007802 */ /* 0x000fc80000000f00 */
        /* <DEDUP_REMOVED lines=10> */
.L_x_1964:
[----:B------:R-:W-:Y:S05]  /*3c10*/  BSYNC.RECONVERGENT B0 ;  /* 0x0000000000007941 */ /* 0x000fea0003800200 */
.L_x_1963:
[----:B------:R-:W-:-:S05]  /*3c20*/  LOP3.LUT R7, R0, 0x80, R7, 0xf8, !PT ;  /* 0x0000008000077812 */ /* 0x000fca00078ef807 */
[----:B------:R0:W-:Y:S01]  /*3c30*/  STG.E.U8 desc[UR36][R2.64], R7 ;  /* 0x0000000702007986 */ /* 0x0001e2000c101124 */
[----:B------:R-:W-:Y:S05]  /*3c40*/  BRA `(.L_x_1951) ;  /* 0x0000000800987947 */ /* 0x000fea0003800000 */
.L_x_1962:
        /* <DEDUP_REMOVED lines=9> */
[----:B0-----:R-:W-:-:S05]  /*3ce0*/  @!P0 FMUL R9, R9, 1.175494350822287508e-38 ;  /* 0x0080000009098820 */ /* 0x001fca0000400000 */
        /* <DEDUP_REMOVED lines=13> */
.L_x_1966:
[----:B------:R-:W-:Y:S05]  /*3dc0*/  BSYNC.RECONVERGENT B0 ;  /* 0x0000000000007941 */ /* 0x000fea0003800200 */
.L_x_1965:
[----:B------:R-:W-:-:S05]  /*3dd0*/  LOP3.LUT R7, R0, 0x80, R7, 0xf8, !PT ;  /* 0x0000008000077812 */ /* 0x000fca00078ef807 */
[----:B------:R0:W-:Y:S01]  /*3de0*/  STG.E.U8 desc[UR36][R2.64], R7 ;  /* 0x0000000702007986 */ /* 0x0001e2000c101124 */
[----:B------:R-:W-:Y:S05]  /*3df0*/  BRA `(.L_x_1951) ;  /* 0x00000008002c7947 */ /* 0x000fea0003800000 */
.L_x_1961:
        /* <DEDUP_REMOVED lines=9> */
[----:B------:R-:W-:-:S05]  /*3e90*/  F2FP.BF16.F32.PACK_AB R0, RZ, R0 ;  /* 0x00000000ff00723e */ /* 0x000fca00000010ff */
[----:B------:R0:W-:Y:S01]  /*3ea0*/  STG.E.U16 desc[UR36][R2.64], R0 ;  /* 0x0000000002007986 */ /* 0x0001e2000c101524 */
[----:B------:R-:W-:Y:S05]  /*3eb0*/  BRA `(.L_x_1951) ;  /* 0x0000000400fc7947 */ /* 0x000fea0003800000 */
.L_x_1958:
        /* <DEDUP_REMOVED lines=8> */
[----:B------:R-:W0:Y:S02]  /*3f40*/  F2I.U32.F64.TRUNC R5, R4 ;  /* 0x0000000400057311 */ /* 0x000e24000030d000 */
[----:B0-----:R0:W-:Y:S01]  /*3f50*/  STG.E.U16 desc[UR36][R2.64], R5 ;  /* 0x0000000502007986 */ /* 0x0011e2000c101524 */
[----:B------:R-:W-:Y:S05]  /*3f60*/  BRA `(.L_x_1951) ;  /* 0x0000000400d07947 */ /* 0x000fea0003800000 */
.L_x_1969:
        /* <DEDUP_REMOVED lines=10> */
[----:B------:R-:W-:-:S04]  /*4010*/  IMAD.MOV.U32 R0, RZ, RZ, 0x80 ;  /* 0x00000080ff007424 */ /* 0x000fc800078e00ff */
        /* <DEDUP_REMOVED lines=10> */
.L_x_1972:
[----:B------:R-:W-:-:S04]  /*40c0*/  SHF.R.U32.HI R0, RZ, 0x14, R7 ;  /* 0x00000014ff007819 */ /* 0x000fc80000011607 */
[----:B------:R-:W-:-:S04]  /*40d0*/  LOP3.LUT R0, R0, 0x1, RZ, 0xc0, !PT ;  /* 0x0000000100007812 */ /* 0x000fc800078ec0ff */
[----:B------:R-:W-:-:S04]  /*40e0*/  IADD3 R0, PT, PT, R7, 0x487ffff, R0 ;  /* 0x0487ffff07007810 */ /* 0x000fc80007ffe000 */
[----:B------:R-:W-:-:S04]  /*40f0*/  SHF.R.U32.HI R0, RZ, 0x14, R0 ;  /* 0x00000014ff007819 */ /* 0x000fc80000011600 */
[----:B------:R-:W-:-:S07]  /*4100*/  LOP3.LUT R4, R0, 0xff, RZ, 0xc0, !PT ;  /* 0x000000ff00047812 */ /* 0x000fce00078ec0ff */
.L_x_1973:
[----:B------:R-:W-:-:S04]  /*4110*/  SHF.R.U32.HI R5, RZ, 0x18, R7 ;  /* 0x00000018ff057819 */ /* 0x000fc80000011607 */
[----:B------:R-:W-:-:S04]  /*4120*/  LOP3.LUT R4, R4, 0x80, R5, 0xf8, !PT ;  /* 0x0000008004047812 */ /* 0x000fc800078ef805 */
[----:B------:R-:W-:-:S07]  /*4130*/  PRMT R0, R4, 0x7610, R0 ;  /* 0x0000761004007816 */ /* 0x000fce0000000000 */
.L_x_1971:
[----:B------:R-:W-:Y:S05]  /*4140*/  BSYNC.RECONVERGENT B0 ;  /* 0x0000000000007941 */ /* 0x000fea0003800200 */
.L_x_1970:
[----:B------:R0:W-:Y:S01]  /*4150*/  STG.E.U8 desc[UR36][R2.64], R0 ;  /* 0x0000000002007986 */ /* 0x0001e2000c101124 */
[----:B------:R-:W-:Y:S05]  /*4160*/  BRA `(.L_x_1951) ;  /* 0x0000000400507947 */ /* 0x000fea0003800000 */
.L_x_1968:
        /* <DEDUP_REMOVED lines=21> */
.L_x_1976:
[----:B------:R-:W-:-:S04]  /*42c0*/  SHF.R.U32.HI R0, RZ, 0x15, R7 ;  /* 0x00000015ff007819 */ /* 0x000fc80000011607 */
[----:B------:R-:W-:-:S04]  /*42d0*/  LOP3.LUT R0, R0, 0x1, RZ, 0xc0, !PT ;  /* 0x0000000100007812 */ /* 0x000fc800078ec0ff */
[----:B------:R-:W-:-:S04]  /*42e0*/  IADD3 R0, PT, PT, R7, 0x88fffff, R0 ;  /* 0x088fffff07007810 */ /* 0x000fc80007ffe000 */
[----:B------:R-:W-:-:S04]  /*42f0*/  SHF.R.U32.HI R0, RZ, 0x15, R0 ;  /* 0x00000015ff007819 */ /* 0x000fc80000011600 */
[----:B------:R-:W-:-:S07]  /*4300*/  LOP3.LUT R4, R0, 0xff, RZ, 0xc0, !PT ;  /* 0x000000ff00047812 */ /* 0x000fce00078ec0ff */
.L_x_1977:
[----:B------:R-:W-:-:S04]  /*4310*/  SHF.R.U32.HI R5, RZ, 0x18, R7 ;  /* 0x00000018ff057819 */ /* 0x000fc80000011607 */
[----:B------:R-:W-:-:S04]  /*4320*/  LOP3.LUT R4, R4, 0x80, R5, 0xf8, !PT ;  /* 0x0000008004047812 */ /* 0x000fc800078ef805 */
[----:B------:R-:W-:-:S07]  /*4330*/  PRMT R0, R4, 0x7610, R0 ;  /* 0x0000761004007816 */ /* 0x000fce0000000000 */
.L_x_1975:
[----:B------:R-:W-:Y:S05]  /*4340*/  BSYNC.RECONVERGENT B0 ;  /* 0x0000000000007941 */ /* 0x000fea0003800200 */
.L_x_1974:
[----:B------:R0:W-:Y:S01]  /*4350*/  STG.E.U8 desc[UR36][R2.64], R0 ;  /* 0x0000000002007986 */ /* 0x0001e2000c101124 */
[----:B------:R-:W-:Y:S05]  /*4360*/  BRA `(.L_x_1951) ;  /* 0x0000000000d07947 */ /* 0x000fea0003800000 */
.L_x_1967:
[----:B------:R-:W-:-:S09]  /*4370*/  UISETP.NE.AND UP0, UPT, UR4, 0x1c, UPT ;  /* 0x0000001c0400788c */ /* 0x000fd2000bf05270 */
[----:B------:R-:W-:Y:S05]  /*4380*/  BRA.U !UP0, `(.L_x_1978) ;  /* 0x0000000108c07547 */ /* 0x000fea000b800000 */
[----:B------:R-:W-:-:S09]  /*4390*/  UISETP.NE.AND UP0, UPT, UR4, 0x1d, UPT ;  /* 0x0000001d0400788c */ /* 0x000fd2000bf05270 */
[----:B------:R-:W-:Y:S05]  /*43a0*/  BRA.U !UP0, `(.L_x_1979) ;  /* 0x0000000108ac7547 */ /* 0x000fea000b800000 */
[----:B------:R-:W-:-:S09]  /*43b0*/  UISETP.NE.AND UP0, UPT, UR4, 0x2c, UPT ;  /* 0x0000002c0400788c */ /* 0x000fd2000bf05270 */
[----:B------:R-:W-:Y:S05]  /*43c0*/  BRA.U !UP0, `(.L_x_1980) ;  /* 0x0000000108447547 */ /* 0x000fea000b800000 */
.L_x_1950:
        /* <DEDUP_REMOVED lines=16> */
.L_x_1981:
[----:B------:R-:W-:Y:S05]  /*44d0*/  BRA `(.L_x_1951) ;  /* 0x0000000000747947 */ /* 0x000fea0003800000 */
.L_x_1980:
        /* <DEDUP_REMOVED lines=8> */
[----:B0-----:R-:W-:Y:S01]  /*4560*/  @!P0 FMUL R8, R8, 1.175494350822287508e-38 ;  /* 0x0080000008088820 */ /* 0x001fe20000400000 */
[----:B------:R-:W-:-:S04]  /*4570*/  IMAD.MOV.U32 R5, RZ, RZ, 0xff ;  /* 0x000000ffff057424 */ /* 0x000fc800078e00ff */
        /* <DEDUP_REMOVED lines=14> */
.L_x_1979:
[----:B------:R-:W0:Y:S02]  /*4660*/  F2I.U64.F64.TRUNC R4, R4 ;  /* 0x0000000400047311 */ /* 0x000e24000030d800 */
[----:B0-----:R0:W-:Y:S01]  /*4670*/  STG.E.64 desc[UR36][R2.64], R4 ;  /* 0x0000000402007986 */ /* 0x0011e2000c101b24 */
[----:B------:R-:W-:Y:S05]  /*4680*/  BRA `(.L_x_1951) ;  /* 0x0000000000087947 */ /* 0x000fea0003800000 */
.L_x_1978:
[----:B------:R-:W0:Y:S02]  /*4690*/  F2I.U32.F64.TRUNC R5, R4 ;  /* 0x0000000400057311 */ /* 0x000e24000030d000 */
[----:B0-----:R0:W-:Y:S02]  /*46a0*/  STG.E desc[UR36][R2.64], R5 ;  /* 0x0000000502007986 */ /* 0x0011e4000c101924 */
.L_x_1951:
[----:B------:R-:W-:-:S07]  /*46b0*/  VIADD R17, R17, 0x80 ;  /* 0x0000008011117836 */ /* 0x000fce0000000000 */
.L_x_1910:
[----:B------:R-:W-:Y:S05]  /*46c0*/  BSYNC.RECONVERGENT B6 ;  /* 0x0000000000067941 */ /* 0x000fea0003800200 */
.L_x_1909:
[----:B------:R-:W5:Y:S01]  /*46d0*/  LDCU UR4, c[0x0][0x380] ;  /* 0x00007000ff0477ac */ /* 0x000f620008000800 */
[----:B------:R-:W-:Y:S01]  /*46e0*/  BSSY.RECONVERGENT B6, `(.L_x_1982) ;  /* 0x000045d000067945 */ /* 0x000fe20003800200 */
[----:B-----5:R-:W-:-:S13]  /*46f0*/  ISETP.GE.AND P0, PT, R17, UR4, PT ;  /* 0x0000000411007c0c */ /* 0x020fda000bf06270 */
[----:B------:R-:W-:Y:S05]  /*4700*/  @P0 BRA `(.L_x_1983) ;  /* 0x0000004400680947 */ /* 0x000fea0003800000 */
[----:B------:R-:W5:Y:S01]  /*4710*/  LDCU UR4, c[0x0][0x388] ;  /* 0x00007100ff0477ac */ /* 0x000f620008000800 */
[----:B0-----:R-:W-:Y:S02]  /*4720*/  HFMA2 R0, -RZ, RZ, 0, 0 ;  /* 0x00000000ff007431 */ /* 0x001fe400000001ff */
[----:B-1234-:R-:W-:Y:S01]  /*4730*/  IMAD.MOV.U32 R2, RZ, RZ, RZ ;  /* 0x000000ffff027224 */ /* 0x01efe200078e00ff */
[----:B-----5:R-:W-:-:S09]  /*4740*/  UISETP.NE.AND UP0, UPT, UR4, URZ, UPT ;  /* 0x000000ff0400728c */ /* 0x020fd2000bf05270 */
[----:B------:R-:W-:Y:S05]  /*4750*/  BRA.U !UP0, `(.L_x_1984) ;  /* 0x0000001108a87547 */ /* 0x000fea000b800000 */
[----:B------:R-:W0:Y:S01]  /*4760*/  LDCU.64 UR4, c[0x0][0x390] ;  /* 0x00007200ff0477ac */ /* 0x000e220008000a00 */
[----:B------:R-:W-:Y:S01]  /*4770*/  IMAD.MOV.U32 R16, RZ, RZ, RZ ;  /* 0x000000ffff107224 */ /* 0x000fe200078e00ff */
[----:B------:R-:W1:Y:S01]  /*4780*/  LDCU UR6, c[0x0][0x38c] ;  /* 0x00007180ff0677ac */ /* 0x000e620008000800 */
[----:B------:R-:W2:Y:S01]  /*4790*/  LDCU.64 UR8, c[0x0][0x4b8] ;  /* 0x00009700ff0877ac */ /* 0x000ea20008000a00 */
[----:B------:R-:W-:Y:S01]  /*47a0*/  UISETP.NE.AND UP0, UPT, UR40, URZ, UPT ;  /* 0x000000ff2800728c */ /* 0x000fe2000bf05270 */
[----:B0-----:R-:W-:-:S05]  /*47b0*/  IMAD.HI.U32 R4, R17, UR4, R16 ;  /* 0x0000000411047c27 */ /* 0x001fca000f8e0010 */
[----:B------:R-:W-:-:S04]  /*47c0*/  SHF.R.U32.HI R5, RZ, UR5, R4 ;  /* 0x00000005ff057c19 */ /* 0x000fc80008011604 */
[----:B------:R-:W-:-:S05]  /*47d0*/  IADD3 R0, PT, PT, -R5, RZ, RZ ;  /* 0x000000ff05007210 */ /* 0x000fca0007ffe1ff */
        /* <DEDUP_REMOVED lines=290> */
.L_x_1984:
        /* <DEDUP_REMOVED lines=18> */
.L_x_1989:
[----:B------:R-:W2:Y:S02]  /*5b20*/  LDG.E.U8 R4, desc[UR36][R4.64] ;  /* 0x0000002404047981 */ /* 0x000ea4000c1e1100 */
[----:B--2---:R4:W0:Y:S02]  /*5b30*/  I2F.F64.U16 R24, R4 ;  /* 0x0000000400187312 */ /* 0x0048240000101800 */
[----:B0---4-:R-:W-:Y:S05]  /*5b40*/  BRA `(.L_x_1991) ;  /* 0x0000000c00647947 */ /* 0x011fea0003800000 */
.L_x_1988:
        /* <DEDUP_REMOVED lines=9> */
.L_x_1993:
[----:B------:R-:W2:Y:S02]  /*5be0*/  LDG.E R4, desc[UR36][R4.64] ;  /* 0x0000002404047981 */ /* 0x000ea4000c1e1900 */
[----:B--2---:R4:W0:Y:S02]  /*5bf0*/  I2F.F64 R24, R4 ;  /* 0x0000000400187312 */ /* 0x0048240000201c00 */
[----:B0---4-:R-:W-:Y:S05]  /*5c00*/  BRA `(.L_x_1991) ;  /* 0x0000000c00347947 */ /* 0x011fea0003800000 */
.L_x_1992:
[----:B------:R-:W2:Y:S02]  /*5c10*/  LDG.E.U16 R4, desc[UR36][R4.64] ;  /* 0x0000002404047981 */ /* 0x000ea4000c1e1500 */
[----:B--2---:R4:W0:Y:S02]  /*5c20*/  I2F.F64.S16 R24, R4 ;  /* 0x0000000400187312 */ /* 0x0048240000101c00 */
[----:B0---4-:R-:W-:Y:S05]  /*5c30*/  BRA `(.L_x_1991) ;  /* 0x0000000c00287947 */ /* 0x011fea0003800000 */
.L_x_1987:
        /* <DEDUP_REMOVED lines=10> */
.L_x_1995:
[----:B------:R-:W2:Y:S02]  /*5ce0*/  LDG.E.U16 R0, desc[UR36][R4.64] ;  /* 0x0000002404007981 */ /* 0x000ea4000c1e1500 */
[----:B--2---:R-:W-:-:S05]  /*5cf0*/  HADD2.F32 R0, -RZ, R0.H0_H0 ;  /* 0x20000000ff007230 */ /* 0x004fca0000004100 */
[----:B------:R-:W-:-:S04]  /*5d00*/  FMUL.FTZ R0, R0, 1 ;  /* 0x3f80000000007820 */ /* 0x000fc80000410000 */
[----:B------:R3:W4:Y:S02]  /*5d10*/  F2F.F64.F32 R24, R0 ;  /* 0x0000000000187310 */ /* 0x0007240000201800 */
[----:B---34-:R-:W-:Y:S05]  /*5d20*/  BRA `(.L_x_1991) ;  /* 0x0000000800ec7947 */ /* 0x018fea0003800000 */
.L_x_1994:
        /* <DEDUP_REMOVED lines=10> */
.L_x_1997:
[----:B------:R-:W2:Y:S02]  /*5dd0*/  LDG.E.U16 R4, desc[UR36][R4.64] ;  /* 0x0000002404047981 */ /* 0x000ea4000c1e1500 */
[----:B--2---:R-:W-:-:S05]  /*5de0*/  HADD2.F32 R0, -RZ, R4.H0_H0 ;  /* 0x20000004ff007230 */ /* 0x004fca0000004100 */
[----:B------:R-:W-:-:S04]  /*5df0*/  FMUL.FTZ R0, R0, 1 ;  /* 0x3f80000000007820 */ /* 0x000fc80000410000 */
[----:B------:R4:W0:Y:S02]  /*5e00*/  F2F.F64.F32 R24, R0 ;  /* 0x0000000000187310 */ /* 0x0008240000201800 */
[----:B0---4-:R-:W-:Y:S05]  /*5e10*/  BRA `(.L_x_1991) ;  /* 0x0000000800b07947 */ /* 0x011fea0003800000 */
.L_x_1996:
[----:B------:R3:W5:Y:S01]  /*5e20*/  LDG.E.64 R24, desc[UR36][R4.64] ;  /* 0x0000002404187981 */ /* 0x000762000c1e1b00 */
[----:B------:R-:W-:Y:S05]  /*5e30*/  BRA `(.L_x_1991) ;  /* 0x0000000800a87947 */ /* 0x000fea0003800000 */
.L_x_1986:
        /* <DEDUP_REMOVED lines=9> */
[----:B------:R-:W-:Y:S01]  /*5ed0*/  IMAD.MOV.U32 R24, RZ, RZ, RZ ;  /* 0x000000ffff187224 */ /* 0x000fe200078e00ff */
[----:B--2---:R-:W-:-:S04]  /*5ee0*/  ISETP.NE.AND P0, PT, R4, RZ, PT ;  /* 0x000000ff0400720c */ /* 0x004fc80003f05270 */
[----:B------:R-:W-:Y:S01]  /*5ef0*/  FSEL R25, RZ, 1.875, !P0 ;  /* 0x3ff00000ff197808 */ /* 0x000fe20004000000 */
[----:B------:R-:W-:Y:S08]  /*5f00*/  BRA `(.L_x_1991) ;  /* 0x0000000800747947 */ /* 0x000ff00003800000 */
.L_x_2000:
[----:B------:R2:W5:Y:S01]  /*5f10*/  LDG.E.64 R24, desc[UR36][R4.64] ;  /* 0x0000002404187981 */ /* 0x000562000c1e1b00 */
[----:B------:R-:W-:Y:S05]  /*5f20*/  BRA `(.L_x_1991) ;  /* 0x00000008006c7947 */ /* 0x000fea0003800000 */
.L_x_1999:
        /* <DEDUP_REMOVED lines=23> */
[----:B------:R-:W-:-:S05]  /*60a0*/  LOP3.LUT R3, R3, 0x80000000, R0, 0xf8, !PT ;  /* 0x8000000003037812 */ /* 0x000fca00078ef800 */
[----:B------:R-:W-:-:S04]  /*60b0*/  FMUL.FTZ R3, R3, 1 ;  /* 0x3f80000003037820 */ /* 0x000fc80000410000 */
[----:B------:R2:W3:Y:S02]  /*60c0*/  F2F.F64.F32 R24, R3 ;  /* 0x0000000300187310 */ /* 0x0004e40000201800 */
[----:B--23--:R-:W-:Y:S05]  /*60d0*/  BRA `(.L_x_1991) ;  /* 0x0000000800007947 */ /* 0x00cfea0003800000 */
.L_x_2002:
        /* <DEDUP_REMOVED lines=9> */
[----:B------:R-:W-:Y:S01]  /*6170*/  @!P0 FADD.FTZ R0, R3, -0.5 ;  /* 0xbf00000003008421 */ /* 0x000fe20000010000 */
[----:B------:R-:W-:-:S04]  /*6180*/  MOV R3, R6 ;  /* 0x0000000600037202 */ /* 0x000fc80000000f00 */
[----:B------:R-:W-:-:S05]  /*6190*/  LOP3.LUT R0, R0, 0x80000000, R3, 0xf8, !PT ;  /* 0x8000000000007812 */ /* 0x000fca00078ef803 */
[----:B------:R-:W-:-:S04]  /*61a0*/  FMUL.FTZ R0, R0, 1 ;  /* 0x3f80000000007820 */ /* 0x000fc80000410000 */
[----:B------:R2:W3:Y:S02]  /*61b0*/  F2F.F64.F32 R24, R0 ;  /* 0x0000000000187310 */ /* 0x0004e40000201800 */
[----:B--23--:R-:W-:Y:S05]  /*61c0*/  BRA `(.L_x_1991) ;  /* 0x0000000400c47947 */ /* 0x00cfea0003800000 */
.L_x_2001:
[----:B------:R-:W2:Y:S02]  /*61d0*/  LDG.E.U16 R0, desc[UR36][R4.64] ;  /* 0x0000002404007981 */ /* 0x000ea4000c1e1500 */
[----:B--2---:R-:W-:-:S04]  /*61e0*/  IMAD.U32 R0, R0, 0x10000, RZ ;  /* 0x0001000000007824 */ /* 0x004fc800078e00ff */
[----:B------:R-:W-:-:S04]  /*61f0*/  FMUL.FTZ R0, R0, 1 ;  /* 0x3f80000000007820 */ /* 0x000fc80000410000 */
[----:B------:R2:W3:Y:S02]  /*6200*/  F2F.F64.F32 R24, R0 ;  /* 0x0000000000187310 */ /* 0x0004e40000201800 */
[----:B--23--:R-:W-:Y:S05]  /*6210*/  BRA `(.L_x_1991) ;  /* 0x0000000400b07947 */ /* 0x00cfea0003800000 */
.L_x_1998:
        /* <DEDUP_REMOVED lines=9> */
[----:B--2---:R0:W1:Y:S02]  /*62b0*/  I2F.F64.U16 R24, R4 ;  /* 0x0000000400187312 */ /* 0x0040640000101800 */
[----:B01----:R-:W-:Y:S05]  /*62c0*/  BRA `(.L_x_1991) ;  /* 0x0000000400847947 */ /* 0x003fea0003800000 */
.L_x_2005:
        /* <DEDUP_REMOVED lines=21> */
.L_x_2007:
[----:B------:R-:W-:Y:S05]  /*6420*/  BSYNC.RECONVERGENT B0 ;  /* 0x0000000000007941 */ /* 0x000fea0003800200 */
.L_x_2006:
[----:B------:R-:W-:Y:S02]  /*6430*/  SHF.L.U32 R0, R0, 0x14, RZ ;  /* 0x0000001400007819 */ /* 0x000fe400000006ff */
[----:B------:R-:W-:-:S04]  /*6440*/  LEA R3, R3, 0x3b800000, 0x17 ;  /* 0x3b80000003037811 */ /* 0x000fc800078eb8ff */
[----:B------:R-:W-:-:S05]  /*6450*/  LOP3.LUT R0, R3, R0, R7, 0xfe, !PT ;  /* 0x0000000003007212 */ /* 0x000fca00078efe07 */
[----:B------:R-:W-:-:S04]  /*6460*/  FMUL.FTZ R0, R0, 1 ;  /* 0x3f80000000007820 */ /* 0x000fc80000410000 */
[----:B------:R0:W1:Y:S02]  /*6470*/  F2F.F64.F32 R24, R0 ;  /* 0x0000000000187310 */ /* 0x0000640000201800 */
[----:B01----:R-:W-:Y:S05]  /*6480*/  BRA `(.L_x_1991) ;  /* 0x0000000400147947 */ /* 0x003fea0003800000 */
.L_x_2004:
[----:B------:R-:W2:Y:S01]  /*6490*/  LDG.E.U8 R4, desc[UR36][R4.64] ;  /* 0x0000002404047981 */ /* 0x000ea2000c1e1100 */
[----:B------:R-:W-:Y:S02]  /*64a0*/  CS2R R24, SRZ ;  /* 0x0000000000187805 */ /* 0x000fe4000001ff00 */
[----:B--2---:R-:W-:-:S13]  /*64b0*/  ISETP.NE.AND P0, PT, R4, RZ, PT ;  /* 0x000000ff0400720c */ /* 0x004fda0003f05270 */
[----:B------:R-:W-:Y:S05]  /*64c0*/  @!P0 BRA `(.L_x_1991) ;  /* 0x0000000400048947 */ /* 0x000fea0003800000 */
[----:B------:R-:W-:-:S13]  /*64d0*/  ISETP.NE.AND P0, PT, R4, 0x80, PT ;  /* 0x000000800400780c */ /* 0x000fda0003f05270 */
[----:B------:R-:W-:Y:S02]  /*64e0*/  @!P0 IMAD.MOV.U32 R24, RZ, RZ, 0x20000000 ;  /* 0x20000000ff188424 */ /* 0x000fe400078e00ff */
        /* <DEDUP_REMOVED lines=15> */
.L_x_2009:
[----:B------:R-:W-:Y:S05]  /*65e0*/  BSYNC.RECONVERGENT B0 ;  /* 0x0000000000007941 */ /* 0x000fea0003800200 */
.L_x_2008:
[----:B------:R-:W-:Y:S01]  /*65f0*/  IMAD.SHL.U32 R0, R0, 0x200000, RZ ;  /* 0x0020000000007824 */ /* 0x000fe200078e00ff */
[----:B------:R-:W-:-:S04]  /*6600*/  LEA R3, R3, 0x37800000, 0x17 ;  /* 0x3780000003037811 */ /* 0x000fc800078eb8ff */
[----:B------:R-:W-:-:S05]  /*6610*/  LOP3.LUT R0, R3, R0, R7, 0xfe, !PT ;  /* 0x0000000003007212 */ /* 0x000fca00078efe07 */
[----:B------:R-:W-:-:S04]  /*6620*/  FMUL.FTZ R0, R0, 1 ;  /* 0x3f80000000007820 */ /* 0x000fc80000410000 */
[----:B------:R0:W1:Y:S02]  /*6630*/  F2F.F64.F32 R24, R0 ;  /* 0x0000000000187310 */ /* 0x0000640000201800 */
[----:B01----:R-:W-:Y:S05]  /*6640*/  BRA `(.L_x_1991) ;  /* 0x0000000000a47947 */ /* 0x003fea0003800000 */
.L_x_2003:
[----:B------:R-:W-:-:S09]  /*6650*/  UISETP.NE.AND UP0, UPT, UR4, 0x1c, UPT ;  /* 0x0000001c0400788c */ /* 0x000fd2000bf05270 */
[----:B------:R-:W-:Y:S05]  /*6660*/  BRA.U !UP0, `(.L_x_2010) ;  /* 0x0000000108947547 */ /* 0x000fea000b800000 */
[----:B------:R-:W-:-:S09]  /*6670*/  UISETP.NE.AND UP0, UPT, UR4, 0x1d, UPT ;  /* 0x0000001d0400788c */ /* 0x000fd2000bf05270 */
[----:B------:R-:W-:Y:S05]  /*6680*/  BRA.U !UP0, `(.L_x_2011) ;  /* 0x0000000108807547 */ /* 0x000fea000b800000 */
[----:B------:R-:W-:-:S09]  /*6690*/  UISETP.NE.AND UP0, UPT, UR4, 0x2c, UPT ;  /* 0x0000002c0400788c */ /* 0x000fd2000bf05270 */
[----:B------:R-:W-:Y:S05]  /*66a0*/  BRA.U UP0, `(.L_x_1990) ;  /* 0x0000000100307547 */ /* 0x000fea000b800000 */
[----:B------:R-:W2:Y:S01]  /*66b0*/  LDG.E.U8 R0, desc[UR36][R4.64] ;  /* 0x0000002404007981 */ /* 0x000ea2000c1e1100 */
[----:B------:R-:W-:Y:S02]  /*66c0*/  HFMA2 R24, -RZ, RZ, 0, 0 ;  /* 0x00000000ff187431 */ /* 0x000fe400000001ff */
[----:B------:R-:W-:Y:S01]  /*66d0*/  IMAD.MOV.U32 R25, RZ, RZ, 0x38000000 ;  /* 0x38000000ff197424 */ /* 0x000fe200078e00ff */
[----:B--2---:R-:W-:-:S13]  /*66e0*/  ISETP.NE.AND P0, PT, R0, RZ, PT ;  /* 0x000000ff0000720c */ /* 0x004fda0003f05270 */
[----:B------:R-:W-:Y:S05]  /*66f0*/  @!P0 BRA `(.L_x_1991) ;  /* 0x0000000000788947 */ /* 0x000fea0003800000 */
[----:B------:R-:W-:-:S13]  /*6700*/  ISETP.NE.AND P0, PT, R0, 0xff, PT ;  /* 0x000000ff0000780c */ /* 0x000fda0003f05270 */
[----:B------:R-:W-:Y:S01]  /*6710*/  @P0 IMAD.SHL.U32 R0, R0, 0x800000, RZ ;  /* 0x0080000000000824 */ /* 0x000fe200078e00ff */
[----:B------:R-:W-:Y:S01]  /*6720*/  @!P0 MOV R24, 0x20000000 ;  /* 0x2000000000188802 */ /* 0x000fe20000000f00 */
[----:B------:R-:W-:Y:S02]  /*6730*/  @!P0 IMAD.MOV.U32 R25, RZ, RZ, 0x7ff80000 ;  /* 0x7ff80000ff198424 */ /* 0x000fe400078e00ff */
[----:B------:R-:W-:-:S04]  /*6740*/  @P0 FMUL.FTZ R0, R0, 1 ;  /* 0x3f80000000000820 */ /* 0x000fc80000410000 */
[----:B------:R0:W1:Y:S02]  /*6750*/  @P0 F2F.F64.F32 R24, R0 ;  /* 0x0000000000180310 */ /* 0x0000640000201800 */
[----:B01----:R-:W-:Y:S05]  /*6760*/  BRA `(.L_x_1991) ;  /* 0x00000000005c7947 */ /* 0x003fea0003800000 */
.L_x_1990:
        /* <DEDUP_REMOVED lines=16> */
.L_x_2012:
[----:B------:R-:W-:Y:S01]  /*6870*/  CS2R R24, SRZ ;  /* 0x0000000000187805 */ /* 0x000fe2000001ff00 */
[----:B------:R-:W-:Y:S06]  /*6880*/  BRA `(.L_x_1991) ;  /* 0x0000000000147947 */ /* 0x000fec0003800000 */
.L_x_2011:
[----:B------:R-:W2:Y:S02]  /*6890*/  LDG.E.64 R24, desc[UR36][R4.64] ;  /* 0x0000002404187981 */ /* 0x000ea4000c1e1b00 */
[----:B--2---:R-:W0:Y:S02]  /*68a0*/  I2F.F64.U64 R24, R24 ;  /* 0x0000001800187312 */ /* 0x004e240000301800 */
[----:B0-----:R-:W-:Y:S05]  /*68b0*/  BRA `(.L_x_1991) ;  /* 0x0000000000087947 */ /* 0x001fea0003800000 */
.L_x_2010:
[----:B------:R-:W2:Y:S02]  /*68c0*/  LDG.E R4, desc[UR36][R4.64] ;  /* 0x0000002404047981 */ /* 0x000ea4000c1e1900 */
[----:B--2---:R0:W1:Y:S02]  /*68d0*/  I2F.F64.U32 R24, R4 ;  /* 0x0000000400187312 */ /* 0x0040640000201800 */
.L_x_1991:
[----:B------:R-:W-:Y:S05]  /*68e0*/  BSYNC.RECONVERGENT B7 ;  /* 0x0000000000077941 */ /* 0x000fea0003800200 */
.L_x_1985:
[----:B-1---5:R-:W-:Y:S01]  /*68f0*/  LOP3.LUT R29, R25, 0x7fffffff, RZ, 0xc0, !PT ;  /* 0x7fffffff191d7812 */ /* 0x022fe200078ec0ff */
[----:B------:R-:W-:Y:S01]  /*6900*/  BSSY.RECONVERGENT B0, `(.L_x_2013) ;  /* 0x0000103000007945 */ /* 0x000fe20003800200 */
[----:B------:R-:W-:Y:S02]  /*6910*/  IMAD.MOV.U32 R26, RZ, RZ, R24 ;  /* 0x000000ffff1a7224 */ /* 0x000fe400078e0018 */
[----:B------:R-:W-:Y:S02]  /*6920*/  ISETP.GE.U32.AND P0, PT, R29, 0x3ff00000, PT ;  /* 0x3ff000001d00780c */ /* 0x000fe40003f06070 */
[----:B------:R-:W-:-:S11]  /*6930*/  MOV R27, R29 ;  /* 0x0000001d001b7202 */ /* 0x000fd60000000f00 */
[----:B------:R-:W-:Y:S05]  /*6940*/  @!P0 BRA `(.L_x_2014) ;  /* 0x0000000c001c8947 */ /* 0x000fea0003800000 */
        /* <DEDUP_REMOVED lines=10> */
[----:B------:R-:W-:Y:S01]  /*69f0*/  MOV R15, 0x3ff00000 ;  /* 0x3ff00000000f7802 */ /* 0x000fe20000000f00 */
[----:B------:R-:W-:Y:S01]  /*6a00*/  IMAD.MOV.U32 R14, RZ, RZ, 0x0 ;  /* 0x00000000ff0e7424 */ /* 0x000fe200078e00ff */
[----:B------:R-:W-:-:S15]  /*6a10*/  BSSY.RECONVERGENT B1, `(.L_x_2015) ;  /* 0x00000af000017945 */ /* 0x000fde0003800200 */
[----:B------:R-:W-:-:S15]  /*6a20*/  NOP ;  /* 0x0000000000007918 */ /* 0x000fde0000000000 */
[----:B------:R-:W-:-:S15]  /*6a30*/  NOP ;  /* 0x0000000000007918 */ /* 0x000fde0000000000 */
[----:B------:R-:W-:-:S15]  /*6a40*/  NOP ;  /* 0x0000000000007918 */ /* 0x000fde0000000000 */
        /* <DEDUP_REMOVED lines=111> */
[----:B0-----:R-:W0:Y:S02]  /*7140*/  DADD R4, R8, R8 ;  /* 0x0000000008047229 */ /* 0x001e240000000008 */
        /* <DEDUP_REMOVED lines=59> */
.L_x_2016:
[----:B------:R-:W-:Y:S05]  /*7500*/  BSYNC.RECONVERGENT B1 ;  /* 0x0000000000017941 */ /* 0x000fea0003800200 */
.L_x_2015:
        /* <DEDUP_REMOVED lines=9> */
[----:B------:R-:W-:Y:S01]  /*75a0*/  FSEL R5, R5, +QNAN , !P0 ;  /* 0x7ff0000005057808 */ /* 0x000fe20004000000 */
[----:B------:R-:W-:Y:S06]  /*75b0*/  BRA `(.L_x_2017) ;  /* 0x0000000000dc7947 */ /* 0x000fec0003800000 */
.L_x_2014:
[----:B------:R-:W-:Y:S01]  /*75c0*/  MOV R6, 0x61d87def ;  /* 0x61d87def00067802 */ /* 0x000fe20000000f00 */
[----:B------:R-:W-:Y:S01]  /*75d0*/  IMAD.MOV.U32 R7, RZ, RZ, 0x3de611a5 ;  /* 0x3de611a5ff077424 */ /* 0x000fe200078e00ff */
        /* <DEDUP_REMOVED lines=53> */
.L_x_2017:
[----:B------:R-:W-:Y:S05]  /*7930*/  BSYNC.RECONVERGENT B0 ;  /* 0x0000000000007941 */ /* 0x000fea0003800200 */
.L_x_2013:
[----:B------:R-:W2:Y:S01]  /*7940*/  LDCU.64 UR6, c[0x0][0x580] ;  /* 0x0000b000ff0677ac */ /* 0x000ea20008000a00 */
[----:B-1----:R-:W-:Y:S01]  /*7950*/  LOP3.LUT R5, R5, 0x80000000, R25, 0xb8, !PT ;  /* 0x8000000005057812 */ /* 0x002fe200078eb819 */
[----:B------:R-:W-:-:S04]  /*7960*/  UPRMT UR4, UR42, 0x9910, URZ ;  /* 0x000099102a047896 */ /* 0x000fc800080000ff */
[----:B------:R-:W-:Y:S01]  /*7970*/  UISETP.GT.AND UP0, UPT, UR4, 0x9, UPT ;  /* 0x000000090400788c */ /* 0x000fe2000bf04270 */
[----:B--2---:R-:W-:-:S05]  /*7980*/  IADD3 R2, P0, PT, R2, UR6, RZ ;  /* 0x0000000602027c10 */ /* 0x004fca000ff1e0ff */
        /* <DEDUP_REMOVED lines=10> */
[----:B------:R-:W1:Y:S02]  /*7a30*/  F2I.F64.TRUNC R5, R4 ;  /* 0x0000000400057311 */ /* 0x000e64000030d100 */
[----:B-1----:R1:W-:Y:S01]  /*7a40*/  STG.E.U8 desc[UR36][R2.64], R5 ;  /* 0x0000000502007986 */ /* 0x0023e2000c101124 */
[----:B------:R-:W-:Y:S05]  /*7a50*/  BRA `(.L_x_2023) ;  /* 0x0000001000907947 */ /* 0x000fea0003800000 */
.L_x_2021:
[----:B------:R-:W1:Y:S02]  /*7a60*/  F2I.S64.F64.TRUNC R4, R4 ;  /* 0x0000000400047311 */ /* 0x000e64000030d900 */
[----:B-1----:R-:W-:-:S05]  /*7a70*/  MOV R7, R4 ;  /* 0x0000000400077202 */ /* 0x002fca0000000f00 */
[----:B------:R1:W-:Y:S01]  /*7a80*/  STG.E.U8 desc[UR36][R2.64], R7 ;  /* 0x0000000702007986 */ /* 0x0003e2000c101124 */
[----:B------:R-:W-:Y:S05]  /*7a90*/  BRA `(.L_x_2023) ;  /* 0x0000001000807947 */ /* 0x000fea0003800000 */
.L_x_2020:
[----:B------:R-:W-:-:S09]  /*7aa0*/  UISETP.NE.AND UP0, UPT, UR4, 0x2, UPT ;  /* 0x000000020400788c */ /* 0x000fd2000bf05270 */
[----:B------:R-:W-:Y:S05]  /*7ab0*/  BRA.U !UP0, `(.L_x_2024) ;  /* 0x0000000108287547 */ /* 0x000fea000b800000 */
[----:B------:R-:W-:-:S09]  /*7ac0*/  UISETP.NE.AND UP0, UPT, UR4, 0x3, UPT ;  /* 0x000000030400788c */ /* 0x000fd2000bf05270 */
[----:B------:R-:W-:Y:S05]  /*7ad0*/  BRA.U !UP0, `(.L_x_2025) ;  /* 0x0000000108147547 */ /* 0x000fea000b800000 */
[----:B------:R-:W-:-:S09]  /*7ae0*/  UISETP.NE.AND UP0, UPT, UR4, 0x4, UPT ;  /* 0x000000040400788c */ /* 0x000fd2000bf05270 */
[----:B------:R-:W-:Y:S05]  /*7af0*/  BRA.U UP0, `(.L_x_2022) ;  /* 0x0000000d00247547 */ /* 0x000fea000b800000 */
[----:B------:R-:W1:Y:S02]  /*7b00*/  F2I.S64.F64.TRUNC R4, R4 ;  /* 0x0000000400047311 */ /* 0x000e64000030d900 */
[----:B-1----:R1:W-:Y:S01]  /*7b10*/  STG.E.64 desc[UR36][R2.64], R4 ;  /* 0x0000000402007986 */ /* 0x0023e2000c101b24 */
[----:B------:R-:W-:Y:S05]  /*7b20*/  BRA `(.L_x_2023) ;  /* 0x00000010005c7947 */ /* 0x000fea0003800000 */
.L_x_2025:
[----:B------:R-:W1:Y:S02]  /*7b30*/  F2I.F64.TRUNC R5, R4 ;  /* 0x0000000400057311 */ /* 0x000e64000030d100 */
[----:B-1----:R1:W-:Y:S01]  /*7b40*/  STG.E desc[UR36][R2.64], R5 ;  /* 0x0000000502007986 */ /* 0x0023e2000c101924 */
[----:B------:R-:W-:Y:S05]  /*7b50*/  BRA `(.L_x_2023) ;  /* 0x0000001000507947 */ /* 0x000fea0003800000 */
.L_x_2024:
[----:B------:R-:W1:Y:S02]  /*7b60*/  F2I.F64.TRUNC R5, R4 ;  /* 0x0000000400057311 */ /* 0x000e64000030d100 */
[----:B-1----:R1:W-:Y:S01]  /*7b70*/  STG.E.U16 desc[UR36][R2.64], R5 ;  /* 0x0000000502007986 */ /* 0x0023e2000c101524 */
[----:B------:R-:W-:Y:S05]  /*7b80*/  BRA `(.L_x_2023) ;  /* 0x0000001000447947 */ /* 0x000fea0003800000 */
.L_x_2019:
        /* <DEDUP_REMOVED lines=8> */
[----:B------:R-:W1:-:S15]  /*7c10*/  F2F.F32.F64 R7, R4 ;  /* 0x0000000400077310 */ /* 0x000e5e0000301000 */
[----:B------:R-:W-:-:S15]  /*7c20*/  NOP ;  /* 0x0000000000007918 */ /* 0x000fde0000000000 */
[----:B------:R-:W-:-:S15]  /*7c30*/  NOP ;  /* 0x0000000000007918 */ /* 0x000fde0000000000 */
[----:B------:R-:W-:-:S15]  /*7c40*/  NOP ;  /* 0x0000000000007918 */ /* 0x000fde0000000000 */
[----:B------:R-:W-:-:S04]  /*7c50*/  NOP ;  /* 0x0000000000007918 */ /* 0x000fc80000000000 */
[----:B------:R-:W1:Y:S02]  /*7c60*/  DSETP.GEU.AND P0, PT, |R4|, UR4, PT ;  /* 0x0000000404007e2a */ /* 0x000e64000bf0e200 */
[----:B-1----:R-:W-:-:S05]  /*7c70*/  @!P0 FMUL R7, R7, 1.175494350822287508e-38 ;  /* 0x0080000007078820 */ /* 0x002fca0000400000 */
[----:B------:R1:W-:Y:S01]  /*7c80*/  STG.E desc[UR36][R2.64], R7 ;  /* 0x0000000702007986 */ /* 0x0003e2000c101924 */
[----:B------:R-:W-:Y:S05]  /*7c90*/  BRA `(.L_x_2023) ;  /* 0x0000001000007947 */ /* 0x000fea0003800000 */
.L_x_2027:
        /* <DEDUP_REMOVED lines=9> */
[----:B------:R-:W-:-:S05]  /*7d30*/  F2FP.F16.F32.PACK_AB R0, RZ, R0 ;  /* 0x00000000ff00723e */ /* 0x000fca00000000ff */
[----:B------:R1:W-:Y:S01]  /*7d40*/  STG.E.U16 desc[UR36][R2.64], R0 ;  /* 0x0000000002007986 */ /* 0x0003e2000c101524 */
[----:B------:R-:W-:Y:S05]  /*7d50*/  BRA `(.L_x_2023) ;  /* 0x0000000c00d07947 */ /* 0x000fea0003800000 */
.L_x_2026:
        /* <DEDUP_REMOVED lines=13> */
[----:B------:R-:W1:Y:S01]  /*7e30*/  DSETP.GEU.AND P0, PT, |R4|, UR4, PT ;  /* 0x0000000404007e2a */ /* 0x000e62000bf0e200 */
[----:B------:R-:W-:Y:S02]  /*7e40*/  IMAD.MOV.U32 R7, RZ, RZ, RZ ;  /* 0x000000ffff077224 */ /* 0x000fe400078e00ff */
[----:B-1----:R-:W-:-:S05]  /*7e50*/  @!P0 FMUL R6, R6, 1.175494350822287508e-38 ;  /* 0x0080000006068820 */ /* 0x002fca0000400000 */
[----:B------:R1:W-:Y:S01]  /*7e60*/  STG.E.64 desc[UR36][R2.64], R6 ;  /* 0x0000000602007986 */ /* 0x0003e2000c101b24 */
[----:B------:R-:W-:Y:S05]  /*7e70*/  BRA `(.L_x_2023) ;  /* 0x0000000c00887947 */ /* 0x000fea0003800000 */
.L_x_2029:
        /* <DEDUP_REMOVED lines=9> */
[----:B------:R-:W-:-:S04]  /*7f10*/  F2FP.F16.F32.PACK_AB R5, RZ, R0 ;  /* 0x00000000ff05723e */ /* 0x000fc800000000ff */
[----:B------:R-:W-:-:S05]  /*7f20*/  PRMT R5, R5, 0x5410, RZ ;  /* 0x0000541005057816 */ /* 0x000fca00000000ff */
[----:B------:R1:W-:Y:S01]  /*7f30*/  STG.E desc[UR36][R2.64], R5 ;  /* 0x0000000502007986 */ /* 0x0003e2000c101924 */
[----:B------:R-:W-:Y:S05]  /*7f40*/  BRA `(.L_x_2023) ;  /* 0x0000000c00547947 */ /* 0x000fea0003800000 */
.L_x_2028:
[----:B------:R1:W-:Y:S01]  /*7f50*/  STG.E.64 desc[UR36][R2.64], R4 ;  /* 0x0000000402007986 */ /* 0x0003e2000c101b24 */
[----:B------:R-:W-:Y:S05]  /*7f60*/  BRA `(.L_x_2023) ;  /* 0x0000000c004c7947 */ /* 0x000fea0003800000 */
.L_x_2018:
        /* <DEDUP_REMOVED lines=10> */
[----:B------:R-:W1:Y:S02]  /*8010*/  F2I.U32.F64.TRUNC R5, R4 ;  /* 0x0000000400057311 */ /* 0x000e64000030d000 */
[----:B-1----:R1:W-:Y:S01]  /*8020*/  STG.E.U16 desc[UR36][R2.64], R5 ;  /* 0x0000000502007986 */ /* 0x0023e2000c101524 */
[----:B------:R-:W-:Y:S05]  /*8030*/  BRA `(.L_x_2023) ;  /* 0x0000000c00187947 */ /* 0x000fea0003800000 */
.L_x_2033:
        /* <DEDUP_REMOVED lines=8> */
[----:B------:R-:W-:Y:S01]  /*80c0*/  BSSY.RECONVERGENT B0, `(.L_x_2034) ;  /* 0x0000014000007945 */ /* 0x000fe20003800200 */
[----:B-1----:R-:W-:Y:S01]  /*80d0*/  @!P0 FMUL R7, R7, 1.175494350822287508e-38 ;  /* 0x0080000007078820 */ /* 0x002fe20000400000 */
[----:B------:R-:W-:-:S04]  /*80e0*/  IMAD.MOV.U32 R0, RZ, RZ, 0x80 ;  /* 0x00000080ff007424 */ /* 0x000fc800078e00ff */
        /* <DEDUP_REMOVED lines=14> */
[----:B------:R-:W-:-:S07]  /*81d0*/  MOV R0, R4 ;  /* 0x0000000400007202 */ /* 0x000fce0000000f00 */
.L_x_2036:
[----:B------:R-:W-:-:S04]  /*81e0*/  SHF.R.U32.HI R5, RZ, 0x18, R7 ;  /* 0x00000018ff057819 */ /* 0x000fc80000011607 */
[----:B------:R-:W-:-:S07]  /*81f0*/  LOP3.LUT R0, R0, 0x80, R5, 0xf8, !PT ;  /* 0x0000008000007812 */ /* 0x000fce00078ef805 */
.L_x_2035:
[----:B------:R-:W-:Y:S05]  /*8200*/  BSYNC.RECONVERGENT B0 ;  /* 0x0000000000007941 */ /* 0x000fea0003800200 */
.L_x_2034:
[----:B------:R1:W-:Y:S01]  /*8210*/  STG.E.U8 desc[UR36][R2.64], R0 ;  /* 0x0000000002007986 */ /* 0x0003e2000c101124 */
[----:B------:R-:W-:Y:S05]  /*8220*/  BRA `(.L_x_2023) ;  /* 0x00000008009c7947 */ /* 0x000fea0003800000 */
.L_x_2032:
        /* <DEDUP_REMOVED lines=26> */
.L_x_2039:
[----:B------:R-:W-:-:S04]  /*83d0*/  SHF.R.U32.HI R5, RZ, 0x18, R7 ;  /* 0x00000018ff057819 */ /* 0x000fc80000011607 */
[----:B------:R-:W-:-:S07]  /*83e0*/  LOP3.LUT R0, R0, 0x80, R5, 0xf8, !PT ;  /* 0x0000008000007812 */ /* 0x000fce00078ef805 */
.L_x_2038:
[----:B------:R-:W-:Y:S05]  /*83f0*/  BSYNC.RECONVERGENT B0 ;  /* 0x0000000000007941 */ /* 0x000fea0003800200 */
.L_x_2037:
[----:B------:R1:W-:Y:S01]  /*8400*/  STG.E.U8 desc[UR36][R2.64], R0 ;  /* 0x0000000002007986 */ /* 0x0003e2000c101124 */
[----:B------:R-:W-:Y:S05]  /*8410*/  BRA `(.L_x_2023) ;  /* 0x0000000800207947 */ /* 0x000fea0003800000 */
.L_x_2031:
        /* <DEDUP_REMOVED lines=14> */
[----:B-1----:R-:W-:Y:S01]  /*8500*/  @!P0 FMUL R8, R8, 1.175494350822287508e-38 ;  /* 0x0080000008088820 */ /* 0x002fe20000400000 */
[----:B------:R-:W-:-:S04]  /*8510*/  HFMA2 R5, -RZ, RZ, 0, 1.5199184417724609375e-05 ;  /* 0x000000ffff057431 */ /* 0x000fc800000001ff */
        /* <DEDUP_REMOVED lines=14> */
.L_x_2041:
[----:B------:R-:W1:Y:S02]  /*8600*/  F2I.U64.F64.TRUNC R4, R4 ;  /* 0x0000000400047311 */ /* 0x000e64000030d800 */
[----:B-1----:R1:W-:Y:S01]  /*8610*/  STG.E.64 desc[UR36][R2.64], R4 ;  /* 0x0000000402007986 */ /* 0x0023e2000c101b24 */
[----:B------:R-:W-:Y:S05]  /*8620*/  BRA `(.L_x_2023) ;  /* 0x00000004009c7947 */ /* 0x000fea0003800000 */
.L_x_2040:
[----:B------:R-:W1:Y:S02]  /*8630*/  F2I.U32.F64.TRUNC R5, R4 ;  /* 0x0000000400057311 */ /* 0x000e64000030d000 */
[----:B-1----:R1:W-:Y:S01]  /*8640*/  STG.E desc[UR36][R2.64], R5 ;  /* 0x0000000502007986 */ /* 0x0023e2000c101924 */
[----:B------:R-:W-:Y:S05]  /*8650*/  BRA `(.L_x_2023) ;  /* 0x0000000400907947 */ /* 0x000fea0003800000 */
.L_x_2030:
[----:B------:R-:W-:-:S09]  /*8660*/  UISETP.GT.AND UP0, UPT, UR4, 0xe, UPT ;  /* 0x0000000e0400788c */ /* 0x000fd2000bf04270 */
[----:B------:R-:W-:Y:S05]  /*8670*/  BRA.U UP0, `(.L_x_2042) ;  /* 0x00000001002c7547 */ /* 0x000fea000b800000 */
[----:B------:R-:W-:-:S09]  /*8680*/  UISETP.NE.AND UP0, UPT, UR4, 0xa, UPT ;  /* 0x0000000a0400788c */ /* 0x000fd2000bf05270 */
[----:B------:R-:W-:Y:S05]  /*8690*/  BRA.U !UP0, `(.L_x_2043) ;  /* 0x0000000108187547 */ /* 0x000fea000b800000 */
[----:B------:R-:W-:-:S09]  /*86a0*/  UISETP.NE.AND UP0, UPT, UR4, 0xb, UPT ;  /* 0x0000000b0400788c */ /* 0x000fd2000bf05270 */
[----:B------:R-:W-:Y:S05]  /*86b0*/  BRA.U UP0, `(.L_x_2022) ;  /* 0x0000000100347547 */ /* 0x000fea000b800000 */
[----:B------:R-:W1:Y:S02]  /*86c0*/  DSETP.NEU.AND P0, PT, R4, RZ, PT ;  /* 0x000000ff0400722a */ /* 0x000e640003f0d000 */
[----:B-1----:R-:W-:-:S05]  /*86d0*/  SEL R5, RZ, 0x1, !P0 ;  /* 0x00000001ff057807 */ /* 0x002fca0004000000 */
[----:B------:R4:W-:Y:S01]  /*86e0*/  STG.E.U8 desc[UR36][R2.64], R5 ;  /* 0x0000000502007986 */ /* 0x0009e2000c101124 */
[----:B------:R-:W-:Y:S05]  /*86f0*/  BRA `(.L_x_2023) ;  /* 0x0000000400687947 */ /* 0x000fea0003800000 */
.L_x_2043:
[----:B------:R-:W-:-:S05]  /*8700*/  CS2R R6, SRZ ;  /* 0x0000000000067805 */ /* 0x000fca000001ff00 */
[----:B------:R1:W-:Y:S01]  /*8710*/  STG.E.128 desc[UR36][R2.64], R4 ;  /* 0x0000000402007986 */ /* 0x0003e2000c101d24 */
[----:B------:R-:W-:Y:S05]  /*8720*/  BRA `(.L_x_2023) ;  /* 0x00000004005c7947 */ /* 0x000fea0003800000 */
.L_x_2042:
[----:B------:R-:W-:-:S09]  /*8730*/  UISETP.NE.AND UP0, UPT, UR4, 0xf, UPT ;  /* 0x0000000f0400788c */ /* 0x000fd2000bf05270 */
[----:B------:R-:W-:Y:S05]  /*8740*/  BRA.U !UP0, `(.L_x_2044) ;  /* 0x0000000508287547 */ /* 0x000fea000b800000 */
[----:B------:R-:W-:-:S09]  /*8750*/  UISETP.NE.AND UP0, UPT, UR4, 0x17, UPT ;  /* 0x000000170400788c */ /* 0x000fd2000bf05270 */
[----:B------:R-:W-:Y:S05]  /*8760*/  BRA.U !UP0, `(.L_x_2045) ;  /* 0x0000000108b07547 */ /* 0x000fea000b800000 */
[----:B------:R-:W-:-:S09]  /*8770*/  UISETP.NE.AND UP0, UPT, UR4, 0x18, UPT ;  /* 0x000000180400788c */ /* 0x000fd2000bf05270 */
[----:B------:R-:W-:Y:S05]  /*8780*/  BRA.U !UP0, `(.L_x_2046) ;  /* 0x0000000108447547 */ /* 0x000fea000b800000 */
.L_x_2022:
        /* <DEDUP_REMOVED lines=9> */
[----:B------:R-:W-:Y:S01]  /*8820*/  IMAD.U32 R5, RZ, RZ, UR5 ;  /* 0x00000005ff057e24 */ /* 0x000fe2000f8e00ff */
[----:B----4-:R-:W-:Y:S01]  /*8830*/  MOV R6, UR6 ;  /* 0x0000000600067c02 */ /* 0x010fe20008000f00 */
[----:B------:R-:W-:-:S02]  /*8840*/  IMAD.U32 R7, RZ, RZ, UR7 ;  /* 0x00000007ff077e24 */ /* 0x000fc4000f8e00ff */
[----:B-----5:R-:W-:Y:S01]  /*8850*/  IMAD.U32 R10, RZ, RZ, UR8 ;  /* 0x00000008ff0a7e24 */ /* 0x020fe2000f8e00ff */
[----:B--2---:R-:W-:-:S07]  /*8860*/  MOV R11, UR9 ;  /* 0x00000009000b7c02 */ /* 0x004fce0008000f00 */
[----:B------:R-:W-:-:S07]  /*8870*/  LEPC R20, `(.L_x_2047) ;  /* 0x000000001014794e */ /* 0x000fce0000000000 */
[----:B0--3--:R-:W-:Y:S05]  /*8880*/  CALL.ABS.NOINC R2 ;  /* 0x0000000002007343 */ /* 0x009fea0003c00000 */
.L_x_2047:
[----:B------:R-:W-:Y:S05]  /*8890*/  BRA `(.L_x_2023) ;  /* 0x0000000400007947 */ /* 0x000fea0003800000 */
.L_x_2046:
        /* <DEDUP_REMOVED lines=21> */
.L_x_2049:
[----:B------:R-:W-:Y:S05]  /*89f0*/  BSYNC.RECONVERGENT B0 ;  /* 0x0000000000007941 */ /* 0x000fea0003800200 */
.L_x_2048:
[----:B------:R-:W-:-:S05]  /*8a00*/  LOP3.LUT R7, R0, 0x80, R7, 0xf8, !PT ;  /* 0x0000008000077812 */ /* 0x000fca00078ef807 */
[----:B------:R3:W-:Y:S01]  /*8a10*/  STG.E.U8 desc[UR36][R2.64], R7 ;  /* 0x0000000702007986 */ /* 0x0007e2000c101124 */
[----:B------:R-:W-:Y:S05]  /*8a20*/  BRA `(.L_x_2023) ;  /* 0x00000000009c7947 */ /* 0x000fea0003800000 */
.L_x_2045:
        /* <DEDUP_REMOVED lines=9> */
[----:B-1----:R-:W-:-:S05]  /*8ac0*/  @!P0 FMUL R7, R7, 1.175494350822287508e-38 ;  /* 0x0080000007078820 */ /* 0x002fca0000400000 */
        /* <DEDUP_REMOVED lines=10> */
.L_x_2051:
[----:B------:R-:W-:Y:S01]  /*8b70*/  IMAD.MOV.U32 R0, RZ, RZ, 0x7f ;  /* 0x0000007fff007424 */ /* 0x000fe200078e00ff */
[----:B------:R-:W-:-:S04]  /*8b80*/  ISETP.GT.U32.AND P0, PT, R6, 0x7f800000, PT ;  /* 0x7f8000000600780c */ /* 0x000fc80003f04070 */
[----:B------:R-:W-:-:S09]  /*8b90*/  SEL R0, R0, 0x7c, P0 ;  /* 0x0000007c00007807 */ /* 0x000fd20000000000 */
.L_x_2052:
[----:B------:R-:W-:Y:S05]  /*8ba0*/  BSYNC.RECONVERGENT B0 ;  /* 0x0000000000007941 */ /* 0x000fea0003800200 */
.L_x_2050:
[----:B------:R-:W-:-:S04]  /*8bb0*/  SHF.R.U32.HI R5, RZ, 0x18, R7 ;  /* 0x00000018ff057819 */ /* 0x000fc80000011607 */
[----:B------:R-:W-:-:S05]  /*8bc0*/  LOP3.LUT R5, R0, 0x80, R5, 0xf8, !PT ;  /* 0x0000008000057812 */ /* 0x000fca00078ef805 */
[----:B------:R2:W-:Y:S01]  /*8bd0*/  STG.E.U8 desc[UR36][R2.64], R5 ;  /* 0x0000000502007986 */ /* 0x0005e2000c101124 */
[----:B------:R-:W-:Y:S05]  /*8be0*/  BRA `(.L_x_2023) ;  /* 0x00000000002c7947 */ /* 0x000fea0003800000 */
.L_x_2044:
        /* <DEDUP_REMOVED lines=9> */
[----:B------:R-:W-:-:S05]  /*8c80*/  F2FP.BF16.F32.PACK_AB R0, RZ, R0 ;  /* 0x00000000ff00723e */ /* 0x000fca00000010ff */
[----:B------:R1:W-:Y:S02]  /*8c90*/  STG.E.U16 desc[UR36][R2.64], R0 ;  /* 0x0000000002007986 */ /* 0x0003e4000c101524 */
.L_x_2023:
[----:B------:R-:W-:-:S07]  /*8ca0*/  IADD3 R17, PT, PT, R17, 0x80, RZ ;  /* 0x0000008011117810 */ /* 0x000fce0007ffe0ff */
.L_x_1983:
[----:B------:R-:W-:Y:S05]  /*8cb0*/  BSYNC.RECONVERGENT B6 ;  /* 0x0000000000067941 */ /* 0x000fea0003800200 */
.L_x_1982:
[----:B------:R-:W5:Y:S01]  /*8cc0*/  LDCU UR4, c[0x0][0x380] ;  /* 0x00007000ff0477ac */ /* 0x000f620008000800 */
[----:B------:R-:W-:Y:S01]  /*8cd0*/  BSSY.RECONVERGENT B6, `(.L_x_2053) ;  /* 0x000045e000067945 */ /* 0x000fe20003800200 */
[----:B-----5:R-:W-:-:S13]  /*8ce0*/  ISETP.GE.AND P0, PT, R17, UR4, PT ;  /* 0x0000000411007c0c */ /* 0x020fda000bf06270 */
[----:B------:R-:W-:Y:S05]  /*8cf0*/  @P0 BRA `(.L_x_2054) ;  /* 0x00000044006c0947 */ /* 0x000fea0003800000 */
[----:B------:R-:W5:Y:S01]  /*8d00*/  LDCU UR4, c[0x0][0x388] ;  /* 0x00007100ff0477ac */ /* 0x000f620008000800 */
[----:B01----:R-:W-:Y:S02]  /*8d10*/  IMAD.MOV.U32 R0, RZ, RZ, RZ ;  /* 0x000000ffff007224 */ /* 0x003fe400078e00ff */
[----:B--234-:R-:W-:Y:S01]  /*8d20*/  IMAD.MOV.U32 R2, RZ, RZ, RZ ;  /* 0x000000ffff027224 */ /* 0x01cfe200078e00ff */
[----:B-----5:R-:W-:-:S09]  /*8d30*/  UISETP.NE.AND UP0, UPT, UR4, URZ, UPT ;  /* 0x000000ff0400728c */ /* 0x020fd2000bf05270 */
[----:B------:R-:W-:Y:S05]  /*8d40*/  BRA.U !UP0, `(.L_x_2055) ;  /* 0x0000001108a87547 */ /* 0x000fea000b800000 */
[----:B------:R-:W0:Y:S01]  /*8d50*/  LDCU.64 UR4, c[0x0][0x390] ;  /* 0x00007200ff0477ac */ /* 0x000e220008000a00 */
[----:B------:R-:W-:Y:S01]  /*8d60*/  MOV R16, RZ ;  /* 0x000000ff00107202 */ /* 0x000fe20000000f00 */
        /* <DEDUP_REMOVED lines=296> */
.L_x_2055:
        /* <DEDUP_REMOVED lines=16> */
[----:B--2---:R3:W4:Y:S02]  /*a0f0*/  I2F.F64.S16 R24, R4 ;  /* 0x0000000400187312 */ /* 0x0047240000101c00 */
[----:B---34-:R-:W-:Y:S05]  /*a100*/  BRA `(.L_x_2062) ;  /* 0x0000000c00707947 */ /* 0x018fea0003800000 */
.L_x_2060:
[----:B------:R-:W2:Y:S02]  /*a110*/  LDG.E.U8 R4, desc[UR36][R4.64] ;  /* 0x0000002404047981 */ /* 0x000ea4000c1e1100 */
[----:B--2---:R3:W4:Y:S02]  /*a120*/  I2F.F64.U16 R24, R4 ;  /* 0x0000000400187312 */ /* 0x0047240000101800 */
[----:B---34-:R-:W-:Y:S05]  /*a130*/  BRA `(.L_x_2062) ;  /* 0x0000000c00647947 */ /* 0x018fea0003800000 */
.L_x_2059:
[----:B------:R-:W-:-:S09]  /*a140*/  UISETP.NE.AND UP0, UPT, UR4, 0x2, UPT ;  /* 0x000000020400788c */ /* 0x000fd2000bf05270 */
[----:B------:R-:W-:Y:S05]  /*a150*/  BRA.U !UP0, `(.L_x_2063) ;  /* 0x0000000108287547 */ /* 0x000fea000b800000 */
[----:B------:R-:W-:-:S09]  /*a160*/  UISETP.NE.AND UP0, UPT, UR4, 0x3, UPT ;  /* 0x000000030400788c */ /* 0x000fd2000bf05270 */
[----:B------:R-:W-:Y:S05]  /*a170*/  BRA.U !UP0, `(.L_x_2064) ;  /* 0x0000000108147547 */ /* 0x000fea000b800000 */
[----:B------:R-:W-:-:S09]  /*a180*/  UISETP.NE.AND UP0, UPT, UR4, 0x4, UPT ;  /* 0x000000040400788c */ /* 0x000fd2000bf05270 */
[----:B------:R-:W-:Y:S05]  /*a190*/  BRA.U UP0, `(.L_x_2061) ;  /* 0x0000000900f07547 */ /* 0x000fea000b800000 */
[----:B------:R-:W2:Y:S02]  /*a1a0*/  LDG.E.64 R24, desc[UR36][R4.64] ;  /* 0x0000002404187981 */ /* 0x000ea4000c1e1b00 */
[----:B--2---:R-:W3:Y:S02]  /*a1b0*/  I2F.F64.S64 R24, R24 ;  /* 0x0000001800187312 */ /* 0x004ee40000301c00 */
[----:B---3--:R-:W-:Y:S05]  /*a1c0*/  BRA `(.L_x_2062) ;  /* 0x0000000c00407947 */ /* 0x008fea0003800000 */
.L_x_2064:
[----:B------:R-:W2:Y:S02]  /*a1d0*/  LDG.E R4, desc[UR36][R4.64] ;  /* 0x0000002404047981 */ /* 0x000ea4000c1e1900 */
[----:B--2---:R3:W4:Y:S02]  /*a1e0*/  I2F.F64 R24, R4 ;  /* 0x0000000400187312 */ /* 0x0047240000201c00 */
[----:B---34-:R-:W-:Y:S05]  /*a1f0*/  BRA `(.L_x_2062) ;  /* 0x0000000c00347947 */ /* 0x018fea0003800000 */
.L_x_2063:
[----:B------:R-:W2:Y:S02]  /*a200*/  LDG.E.U16 R4, desc[UR36][R4.64] ;  /* 0x0000002404047981 */ /* 0x000ea4000c1e1500 */
[----:B--2---:R3:W4:Y:S02]  /*a210*/  I2F.F64.S16 R24, R4 ;  /* 0x0000000400187312 */ /* 0x0047240000101c00 */
[----:B---34-:R-:W-:Y:S05]  /*a220*/  BRA `(.L_x_2062) ;  /* 0x0000000c00287947 */ /* 0x018fea0003800000 */
.L_x_2058:
        /* <DEDUP_REMOVED lines=10> */
.L_x_2066:
[----:B------:R-:W2:Y:S02]  /*a2d0*/  LDG.E.U16 R0, desc[UR36][R4.64] ;  /* 0x0000002404007981 */ /* 0x000ea4000c1e1500 */
[----:B--2---:R-:W-:-:S05]  /*a2e0*/  HADD2.F32 R0, -RZ, R0.H0_H0 ;  /* 0x20000000ff007230 */ /* 0x004fca0000004100 */
[----:B------:R-:W-:-:S04]  /*a2f0*/  FMUL.FTZ R0, R0, 1 ;  /* 0x3f80000000007820 */ /* 0x000fc80000410000 */
[----:B------:R4:W0:Y:S02]  /*a300*/  F2F.F64.F32 R24, R0 ;  /* 0x0000000000187310 */ /* 0x0008240000201800 */
[----:B0---4-:R-:W-:Y:S05]  /*a310*/  BRA `(.L_x_2062) ;  /* 0x0000000800ec7947 */ /* 0x011fea0003800000 */
.L_x_2065:
        /* <DEDUP_REMOVED lines=10> */
.L_x_2068:
[----:B------:R-:W2:Y:S02]  /*a3c0*/  LDG.E.U16 R4, desc[UR36][R4.64] ;  /* 0x0000002404047981 */ /* 0x000ea4000c1e1500 */
[----:B--2---:R-:W-:-:S05]  /*a3d0*/  HADD2.F32 R0, -RZ, R4.H0_H0 ;  /* 0x20000004ff007230 */ /* 0x004fca0000004100 */
[----:B------:R-:W-:-:S04]  /*a3e0*/  FMUL.FTZ R0, R0, 1 ;  /* 0x3f80000000007820 */ /* 0x000fc80000410000 */
[----:B------:R4:W0:Y:S02]  /*a3f0*/  F2F.F64.F32 R24, R0 ;  /* 0x0000000000187310 */ /* 0x0008240000201800 */
[----:B0---4-:R-:W-:Y:S05]  /*a400*/  BRA `(.L_x_2062) ;  /* 0x0000000800b07947 */ /* 0x011fea0003800000 */
.L_x_2067:
[----:B------:R3:W5:Y:S01]  /*a410*/  LDG.E.64 R24, desc[UR36][R4.64] ;  /* 0x0000002404187981 */ /* 0x000762000c1e1b00 */
[----:B------:R-:W-:Y:S05]  /*a420*/  BRA `(.L_x_2062) ;  /* 0x0000000800a87947 */ /* 0x000fea0003800000 */
.L_x_2057:
        /* <DEDUP_REMOVED lines=9> */
[----:B------:R-:W-:Y:S01]  /*a4c0*/  HFMA2 R24, -RZ, RZ, 0, 0 ;  /* 0x00000000ff187431 */ /* 0x000fe200000001ff */
[----:B--2---:R-:W-:-:S04]  /*a4d0*/  ISETP.NE.AND P0, PT, R4, RZ, PT ;  /* 0x000000ff0400720c */ /* 0x004fc80003f05270 */
[----:B------:R-:W-:Y:S01]  /*a4e0*/  FSEL R25, RZ, 1.875, !P0 ;  /* 0x3ff00000ff197808 */ /* 0x000fe20004000000 */
[----:B------:R-:W-:Y:S08]  /*a4f0*/  BRA `(.L_x_2062) ;  /* 0x0000000800747947 */ /* 0x000ff00003800000 */
.L_x_2071:
[----:B------:R0:W5:Y:S01]  /*a500*/  LDG.E.64 R24, desc[UR36][R4.64] ;  /* 0x0000002404187981 */ /* 0x000162000c1e1b00 */
[----:B------:R-:W-:Y:S05]  /*a510*/  BRA `(.L_x_2062) ;  /* 0x00000008006c7947 */ /* 0x000fea0003800000 */
.L_x_2070:
        /* <DEDUP_REMOVED lines=25> */
[----:B------:R1:W2:Y:S02]  /*a6b0*/  F2F.F64.F32 R24, R3 ;  /* 0x0000000300187310 */ /* 0x0002a40000201800 */
[----:B-12---:R-:W-:Y:S05]  /*a6c0*/  BRA `(.L_x_2062) ;  /* 0x0000000800007947 */ /* 0x006fea0003800000 */
.L_x_2073:
[----:B------:R-:W2:Y:S02]  /*a6d0*/  LDG.E.U8 R4, desc[UR36][R4.64] ;  /* 0x0000002404047981 */ /* 0x000ea4000c1e1100 */
[C---:B--2---:R-:W-:Y:S01]  /*a6e0*/  IMAD.SHL.U32 R0, R4.reuse, 0x2000000, RZ ;  /* 0x0200000004007824 */ /* 0x044fe200078e00ff */
[----:B------:R-:W-:-:S04]  /*a6f0*/  SHF.L.U32 R6, R4, 0x8, RZ ;  /* 0x0000000804067819 */ /* 0x000fc800000006ff */
        /* <DEDUP_REMOVED lines=8> */
[----:B------:R-:W-:-:S05]  /*a780*/  LOP3.LUT R0, R0, 0x80000000, R3, 0xf8, !PT ;  /* 0x8000000000007812 */ /* 0x000fca00078ef803 */
[----:B------:R-:W-:-:S04]  /*a790*/  FMUL.FTZ R0, R0, 1 ;  /* 0x3f80000000007820 */ /* 0x000fc80000410000 */
[----:B------:R1:W2:Y:S02]  /*a7a0*/  F2F.F64.F32 R24, R0 ;  /* 0x0000000000187310 */ /* 0x0002a40000201800 */
[----:B-12---:R-:W-:Y:S05]  /*a7b0*/  BRA `(.L_x_2062) ;  /* 0x0000000400c47947 */ /* 0x006fea0003800000 */
.L_x_2072:
[----:B------:R-:W2:Y:S02]  /*a7c0*/  LDG.E.U16 R0, desc[UR36][R4.64] ;  /* 0x0000002404007981 */ /* 0x000ea4000c1e1500 */
[----:B--2---:R-:W-:-:S04]  /*a7d0*/  IMAD.U32 R0, R0, 0x10000, RZ ;  /* 0x0001000000007824 */ /* 0x004fc800078e00ff */
[----:B------:R-:W-:-:S04]  /*a7e0*/  FMUL.FTZ R0, R0, 1 ;  /* 0x3f80000000007820 */ /* 0x000fc80000410000 */
[----:B------:R1:W2:Y:S02]  /*a7f0*/  F2F.F64.F32 R24, R0 ;  /* 0x0000000000187310 */ /* 0x0002a40000201800 */
[----:B-12---:R-:W-:Y:S05]  /*a800*/  BRA `(.L_x_2062) ;  /* 0x0000000400b07947 */ /* 0x006fea0003800000 */
.L_x_2069:
        /* <DEDUP_REMOVED lines=9> */
[----:B--2---:R3:W4:Y:S02]  /*a8a0*/  I2F.F64.U16 R24, R4 ;  /* 0x0000000400187312 */ /* 0x0047240000101800 */
[----:B---34-:R-:W-:Y:S05]  /*a8b0*/  BRA `(.L_x_2062) ;  /* 0x0000000400847947 */ /* 0x018fea0003800000 */
.L_x_2076:
        /* <DEDUP_REMOVED lines=21> */
.L_x_2078:
[----:B------:R-:W-:Y:S05]  /*aa10*/  BSYNC.RECONVERGENT B0 ;  /* 0x0000000000007941 */ /* 0x000fea0003800200 */
.L_x_2077:
[----:B------:R-:W-:Y:S01]  /*aa20*/  IMAD.SHL.U32 R0, R0, 0x100000, RZ ;  /* 0x0010000000007824 */ /* 0x000fe200078e00ff */
[----:B------:R-:W-:-:S04]  /*aa30*/  LEA R3, R3, 0x3b800000, 0x17 ;  /* 0x3b80000003037811 */ /* 0x000fc800078eb8ff */
[----:B------:R-:W-:-:S05]  /*aa40*/  LOP3.LUT R0, R3, R0, R7, 0xfe, !PT ;  /* 0x0000000003007212 */ /* 0x000fca00078efe07 */
[----:B------:R-:W-:-:S04]  /*aa50*/  FMUL.FTZ R0, R0, 1 ;  /* 0x3f80000000007820 */ /* 0x000fc80000410000 */
[----:B------:R3:W4:Y:S02]  /*aa60*/  F2F.F64.F32 R24, R0 ;  /* 0x0000000000187310 */ /* 0x0007240000201800 */
[----:B---34-:R-:W-:Y:S05]  /*aa70*/  BRA `(.L_x_2062) ;  /* 0x0000000400147947 */ /* 0x018fea0003800000 */
.L_x_2075:
        /* <DEDUP_REMOVED lines=21> */
.L_x_2080:
[----:B------:R-:W-:Y:S05]  /*abd0*/  BSYNC.RECONVERGENT B0 ;  /* 0x0000000000007941 */ /* 0x000fea0003800200 */
.L_x_2079:
[----:B------:R-:W-:Y:S02]  /*abe0*/  SHF.L.U32 R0, R0, 0x15, RZ ;  /* 0x0000001500007819 */ /* 0x000fe400000006ff */
[----:B------:R-:W-:-:S04]  /*abf0*/  LEA R3, R3, 0x37800000, 0x17 ;  /* 0x3780000003037811 */ /* 0x000fc800078eb8ff */
[----:B------:R-:W-:-:S05]  /*ac00*/  LOP3.LUT R0, R3, R0, R7, 0xfe, !PT ;  /* 0x0000000003007212 */ /* 0x000fca00078efe07 */
[----:B------:R-:W-:-:S04]  /*ac10*/  FMUL.FTZ R0, R0, 1 ;  /* 0x3f80000000007820 */ /* 0x000fc80000410000 */
[----:B------:R3:W4:Y:S02]  /*ac20*/  F2F.F64.F32 R24, R0 ;  /* 0x0000000000187310 */ /* 0x0007240000201800 */
[----:B---34-:R-:W-:Y:S05]  /*ac30*/  BRA `(.L_x_2062) ;  /* 0x0000000000a47947 */ /* 0x018fea0003800000 */
.L_x_2074:
        /* <DEDUP_REMOVED lines=16> */
[----:B------:R3:W4:Y:S02]  /*ad40*/  @P0 F2F.F64.F32 R24, R0 ;  /* 0x0000000000180310 */ /* 0x0007240000201800 */
[----:B---34-:R-:W-:Y:S05]  /*ad50*/  BRA `(.L_x_2062) ;  /* 0x00000000005c7947 */ /* 0x018fea0003800000 */
.L_x_2061:
        /* <DEDUP_REMOVED lines=16> */
.L_x_2083:
[----:B------:R-:W-:Y:S01]  /*ae60*/  CS2R R24, SRZ ;  /* 0x0000000000187805 */ /* 0x000fe2000001ff00 */
[----:B------:R-:W-:Y:S06]  /*ae70*/  BRA `(.L_x_2062) ;  /* 0x0000000000147947 */ /* 0x000fec0003800000 */
.L_x_2082:
[----:B------:R-:W2:Y:S02]  /*ae80*/  LDG.E.64 R24, desc[UR36][R4.64] ;  /* 0x0000002404187981 */ /* 0x000ea4000c1e1b00 */
[----:B--2---:R-:W3:Y:S02]  /*ae90*/  I2F.F64.U64 R24, R24 ;  /* 0x0000001800187312 */ /* 0x004ee40000301800 */
[----:B---3--:R-:W-:Y:S05]  /*aea0*/  BRA `(.L_x_2062) ;  /* 0x0000000000087947 */ /* 0x008fea0003800000 */
.L_x_2081:
[----:B------:R-:W2:Y:S02]  /*aeb0*/  LDG.E R4, desc[UR36][R4.64] ;  /* 0x0000002404047981 */ /* 0x000ea4000c1e1900 */
[----:B--2---:R1:W2:Y:S02]  /*aec0*/  I2F.F64.U32 R24, R4 ;  /* 0x0000000400187312 */ /* 0x0042a40000201800 */
.L_x_2062:
[----:B------:R-:W-:Y:S05]  /*aed0*/  BSYNC.RECONVERGENT B7 ;  /* 0x0000000000077941 */ /* 0x000fea0003800200 */
.L_x_2056:
[----:B--2--5:R-:W-:Y:S01]  /*aee0*/  LOP3.LUT R29, R25, 0x7fffffff, RZ, 0xc0, !PT ;  /* 0x7fffffff191d7812 */ /* 0x024fe200078ec0ff */
[----:B------:R-:W-:Y:S01]  /*aef0*/  BSSY.RECONVERGENT B0, `(.L_x_2084) ;  /* 0x0000104000007945 */ /* 0x000fe20003800200 */
[----:B------:R-:W-:Y:S02]  /*af00*/  MOV R26, R24 ;  /* 0x00000018001a7202 */ /* 0x000fe40000000f00 */
[----:B------:R-:W-:Y:S01]  /*af10*/  ISETP.GE.U32.AND P0, PT, R29, 0x3ff00000, PT ;  /* 0x3ff000001d00780c */ /* 0x000fe20003f06070 */
[----:B------:R-:W-:-:S12]  /*af20*/  IMAD.MOV.U32 R27, RZ, RZ, R29 ;  /* 0x000000ffff1b7224 */ /* 0x000fd800078e001d */
[----:B------:R-:W-:Y:S05]  /*af30*/  @!P0 BRA `(.L_x_2085) ;  /* 0x0000000c00208947 */ /* 0x000fea0003800000 */
[----:B------:R-:W-:Y:S02]  /*af40*/  HFMA2 R7, -RZ, RZ, 1.9912109375, 0.00128841400146484375 ;  /* 0x3ff71547ff077431 */ /* 0x000fe400000001ff */
[----:B------:R-:W-:Y:S01]  /*af50*/  IMAD.MOV.U32 R6, RZ, RZ, 0x652b82fe ;  /* 0x652b82feff067424 */ /* 0x000fe200078e00ff */
[----:B------:R-:W-:Y:S01]  /*af60*/  UMOV UR4, 0xfefa39ef ;  /* 0xfefa39ef00047882 */ /* 0x000fe20000000000 */
[----:B------:R-:W-:Y:S01]  /*af70*/  IMAD.SHL.U32 R0, R29, 0x2, RZ ;  /* 0x000000021d007824 */ /* 0x000fe200078e00ff */
[----:B------:R-:W-:Y:S01]  /*af80*/  UMOV UR5, 0x3fe62e42 ;  /* 0x3fe62e4200057882 */ /* 0x000fe20000000000 */
[----:B------:R-:W-:Y:S01]  /*af90*/  IMAD.MOV.U32 R10, RZ, RZ, -0x7142ec33 ;  /* 0x8ebd13cdff0a7424 */ /* 0x000fe200078e00ff */
[----:B------:R-:W-:Y:S01]  /*afa0*/  MOV R11, 0x3e5af86d ;  /* 0x3e5af86d000b7802 */ /* 0x000fe20000000f00 */
[----:B------:R-:W-:Y:S01]  /*afb0*/  IMAD.MOV.U32 R15, RZ, RZ, 0x3ff00000 ;  /* 0x3ff00000ff0f7424 */ /* 0x000fe200078e00ff */
[C---:B------:R-:W-:Y:S01]  /*afc0*/  ISETP.GE.U32.AND P0, PT, R0.reuse, 0x7fb3e647, PT ;  /* 0x7fb3e6470000780c */ /* 0x040fe20003f06070 */
[----:B------:R-:W-:Y:S01]  /*afd0*/  BSSY.RECONVERGENT B1, `(.L_x_2086) ;  /* 0x00000b3000017945 */ /* 0x000fe20003800200 */
[----:B------:R-:W0:Y:S01]  /*afe0*/  DFMA R6, R26, R6, 6.75539944105574400000e+15 ;  /* 0x433800001a06742b */ /* 0x000e220000000006 */
[----:B------:R-:W-:-:S02]  /*aff0*/  ISETP.NE.AND P1, PT, R0, RZ, PT ;  /* 0x000000ff0000720c */ /* 0x000fc40003f25270 */
[----:B------:R-:W-:-:S15]  /*b000*/  MOV R14, 0x0 ;  /* 0x00000000000e7802 */ /* 0x000fde0000000f00 */
[----:B------:R-:W-:-:S15]  /*b010*/  NOP ;  /* 0x0000000000007918 */ /* 0x000fde0000000000 */
[----:B------:R-:W-:-:S15]  /*b020*/  NOP ;  /* 0x0000000000007918 */ /* 0x000fde0000000000 */
[----:B------:R-:W-:-:S15]  /*b030*/  NOP ;  /* 0x0000000000007918 */ /* 0x000fde0000000000 */
[----:B------:R-:W-:-:S01]  /*b040*/  NOP ;  /* 0x0000000000007918 */ /* 0x000fc20000000000 */
[----:B01-3--:R0:W1:Y:S02]  /*b050*/  DADD R4, R6, -6.75539944105574400000e+15 ;  /* 0xc338000006047429 */ /* 0x00b0640000000000 */
[----:B0-----:R-:W-:-:S05]  /*b060*/  VIADD R6, R6, 0xffffffff ;  /* 0xffffffff06067836 */ /* 0x001fca0000000000 */
[----:B------:R-:W-:-:S15]  /*b070*/  SEL R6, R6, RZ, P0 ;  /* 0x000000ff06067207 */ /* 0x000fde0000000000 */
[----:B------:R-:W-:-:S15]  /*b080*/  NOP ;  /* 0x0000000000007918 */ /* 0x000fde0000000000 */
[----:B------:R-:W-:-:S15]  /*b090*/  NOP ;  /* 0x0000000000007918 */ /* 0x000fde0000000000 */
[----:B------:R-:W-:-:S12]  /*b0a0*/  NOP ;  /* 0x0000000000007918 */ /* 0x000fd80000000000 */
        /* <DEDUP_REMOVED lines=159> */
[----:B------:R-:W-:Y:S01]  /*baa0*/  MOV R10, R28 ;  /* 0x0000001c000a7202 */ /* 0x000fe20000000f00 */
[----:B------:R-:W-:Y:S01]  /*bab0*/  IMAD.MOV.U32 R11, RZ, RZ, R29 ;  /* 0x000000ffff0b7224 */ /* 0x000fe200078e001d */
[----:B------:R-:W-:-:S07]  /*bac0*/  MOV R4, 0xbae0 ;  /* 0x0000bae000047802 */ /* 0x000fce0000000f00 */
[----:B------:R-:W-:Y:S05]  /*bad0*/  CALL.REL.NOINC `($__internal_0_$__cuda_sm20_div_rn_f64_full) ;  /* 0x0000005c00687944 */ /* 0x000fea0003c00000 */
[----:B------:R-:W-:Y:S01]  /*bae0*/  IMAD.MOV.U32 R4, RZ, RZ, R18 ;  /* 0x000000ffff047224 */ /* 0x000fe200078e0012 */
[----:B------:R-:W-:-:S07]  /*baf0*/  MOV R5, R19 ;  /* 0x0000001300057202 */ /* 0x000fce0000000f00 */
.L_x_2087:
[----:B------:R-:W-:Y:S05]  /*bb00*/  BSYNC.RECONVERGENT B1 ;  /* 0x0000000000017941 */ /* 0x000fea0003800200 */
.L_x_2086:
        /* <DEDUP_REMOVED lines=11> */
.L_x_2085:
[----:B------:R-:W-:Y:S01]  /*bbc0*/  IMAD.MOV.U32 R6, RZ, RZ, 0x61d87def ;  /* 0x61d87defff067424 */ /* 0x000fe200078e00ff */
[----:B------:R-:W-:Y:S01]  /*bbd0*/  UMOV UR4, 0xab274c53 ;  /* 0xab274c5300047882 */ /* 0x000fe20000000000 */
[----:B------:R-:W-:Y:S01]  /*bbe0*/  IMAD.MOV.U32 R7, RZ, RZ, 0x3de611a5 ;  /* 0x3de611a5ff077424 */ /* 0x000fe200078e00ff */
        /* <DEDUP_REMOVED lines=52> */
.L_x_2088:
[----:B------:R-:W-:Y:S05]  /*bf30*/  BSYNC.RECONVERGENT B0 ;  /* 0x0000000000007941 */ /* 0x000fea0003800200 */
.L_x_2084:
[----:B------:R-:W2:Y:S01]  /*bf40*/  LDCU.64 UR6, c[0x0][0x580] ;  /* 0x0000b000ff0677ac */ /* 0x000ea20008000a00 */
[----:B-1----:R-:W-:Y:S01]  /*bf50*/  LOP3.LUT R5, R5, 0x80000000, R25, 0xb8, !PT ;  /* 0x8000000005057812 */ /* 0x002fe200078eb819 */
[----:B------:R-:W-:-:S04]  /*bf60*/  UPRMT UR4, UR42, 0x9910, URZ ;  /* 0x000099102a047896 */ /* 0x000fc800080000ff */
[----:B------:R-:W-:Y:S01]  /*bf70*/  UISETP.GT.AND UP0, UPT, UR4, 0x9, UPT ;  /* 0x000000090400788c */ /* 0x000fe2000bf04270 */
[----:B--2---:R-:W-:-:S04]  /*bf80*/  IADD3 R2, P0, PT, R2, UR6, RZ ;  /* 0x0000000602027c10 */ /* 0x004fc8000ff1e0ff */
        /* <DEDUP_REMOVED lines=13> */
.L_x_2092:
[----:B------:R-:W1:Y:S02]  /*c060*/  F2I.S64.F64.TRUNC R4, R4 ;  /* 0x0000000400047311 */ /* 0x000e64000030d900 */
[----:B-1----:R-:W-:-:S05]  /*c070*/  IMAD.MOV.U32 R7, RZ, RZ, R4 ;  /* 0x000000ffff077224 */ /* 0x002fca00078e0004 */
[----:B------:R1:W-:Y:S01]  /*c080*/  STG.E.U8 desc[UR36][R2.64], R7 ;  /* 0x0000000702007986 */ /* 0x0003e2000c101124 */
[----:B------:R-:W-:Y:S05]  /*c090*/  BRA `(.L_x_2094) ;  /* 0x0000001000807947 */ /* 0x000fea0003800000 */
.L_x_2091:
        /* <DEDUP_REMOVED lines=9> */
.L_x_2096:
[----:B------:R-:W1:Y:S02]  /*c130*/  F2I.F64.TRUNC R5, R4 ;  /* 0x0000000400057311 */ /* 0x000e64000030d100 */
[----:B-1----:R1:W-:Y:S01]  /*c140*/  STG.E desc[UR36][R2.64], R5 ;  /* 0x0000000502007986 */ /* 0x0023e2000c101924 */
[----:B------:R-:W-:Y:S05]  /*c150*/  BRA `(.L_x_2094) ;  /* 0x0000001000507947 */ /* 0x000fea0003800000 */
.L_x_2095:
[----:B------:R-:W1:Y:S02]  /*c160*/  F2I.F64.TRUNC R5, R4 ;  /* 0x0000000400057311 */ /* 0x000e64000030d100 */
[----:B-1----:R1:W-:Y:S01]  /*c170*/  STG.E.U16 desc[UR36][R2.64], R5 ;  /* 0x0000000502007986 */ /* 0x0023e2000c101524 */
[----:B------:R-:W-:Y:S05]  /*c180*/  BRA `(.L_x_2094) ;  /* 0x0000001000447947 */ /* 0x000fea0003800000 */
.L_x_2090:
        /* <DEDUP_REMOVED lines=17> */
.L_x_2098:
        /* <DEDUP_REMOVED lines=12> */
.L_x_2097:
        /* <DEDUP_REMOVED lines=18> */
.L_x_2100:
        /* <DEDUP_REMOVED lines=13> */
.L_x_2099:
[----:B------:R1:W-:Y:S01]  /*c550*/  STG.E.64 desc[UR36][R2.64], R4 ;  /* 0x0000000402007986 */ /* 0x0003e2000c101b24 */
[----:B------:R-:W-:Y:S05]  /*c560*/  BRA `(.L_x_2094) ;  /* 0x0000000c004c7947 */ /* 0x000fea0003800000 */
.L_x_2089:
        /* <DEDUP_REMOVED lines=13> */
.L_x_2104:
        /* <DEDUP_REMOVED lines=10> */
[----:B------:R-:W-:-:S04]  /*c6e0*/  MOV R0, 0x80 ;  /* 0x0000008000007802 */ /* 0x000fc80000000f00 */
        /* <DEDUP_REMOVED lines=15> */
.L_x_2107:
[----:B------:R-:W-:-:S04]  /*c7e0*/  SHF.R.U32.HI R5, RZ, 0x18, R7 ;  /* 0x00000018ff057819 */ /* 0x000fc80000011607 */
[----:B------:R-:W-:-:S07]  /*c7f0*/  LOP3.LUT R0, R0, 0x80, R5, 0xf8, !PT ;  /* 0x0000008000007812 */ /* 0x000fce00078ef805 */
.L_x_2106:
[----:B------:R-:W-:Y:S05]  /*c800*/  BSYNC.RECONVERGENT B0 ;  /* 0x0000000000007941 */ /* 0x000fea0003800200 */
.L_x_2105:
[----:B------:R1:W-:Y:S01]  /*c810*/  STG.E.U8 desc[UR36][R2.64], R0 ;  /* 0x0000000002007986 */ /* 0x0003e2000c101124 */
[----:B------:R-:W-:Y:S05]  /*c820*/  BRA `(.L_x_2094) ;  /* 0x00000008009c7947 */ /* 0x000fea0003800000 */
.L_x_2103:
        /* <DEDUP_REMOVED lines=26> */
.L_x_2110:
[----:B------:R-:W-:-:S04]  /*c9d0*/  SHF.R.U32.HI R5, RZ, 0x18, R7 ;  /* 0x00000018ff057819 */ /* 0x000fc80000011607 */
[----:B------:R-:W-:-:S07]  /*c9e0*/  LOP3.LUT R0, R0, 0x80, R5, 0xf8, !PT ;  /* 0x0000008000007812 */ /* 0x000fce00078ef805 */
.L_x_2109:
[----:B------:R-:W-:Y:S05]  /*c9f0*/  BSYNC.RECONVERGENT B0 ;  /* 0x0000000000007941 */ /* 0x000fea0003800200 */
.L_x_2108:
[----:B------:R4:W-:Y:S01]  /*ca00*/  STG.E.U8 desc[UR36][R2.64], R0 ;  /* 0x0000000002007986 */ /* 0x0009e2000c101124 */
[----:B------:R-:W-:Y:S05]  /*ca10*/  BRA `(.L_x_2094) ;  /* 0x0000000800207947 */ /* 0x000fea0003800000 */
.L_x_2102:
        /* <DEDUP_REMOVED lines=30> */
.L_x_2112:
[----:B------:R-:W1:Y:S02]  /*cc00*/  F2I.U64.F64.TRUNC R4, R4 ;  /* 0x0000000400047311 */ /* 0x000e64000030d800 */
[----:B-1----:R1:W-:Y:S01]  /*cc10*/  STG.E.64 desc[UR36][R2.64], R4 ;  /* 0x0000000402007986 */ /* 0x0023e2000c101b24 */
[----:B------:R-:W-:Y:S05]  /*cc20*/  BRA `(.L_x_2094) ;  /* 0x00000004009c7947 */ /* 0x000fea0003800000 */
.L_x_2111:
[----:B------:R-:W1:Y:S02]  /*cc30*/  F2I.U32.F64.TRUNC R5, R4 ;  /* 0x0000000400057311 */ /* 0x000e64000030d000 */
[----:B-1----:R3:W-:Y:S01]  /*cc40*/  STG.E desc[UR36][R2.64], R5 ;  /* 0x0000000502007986 */ /* 0x0027e2000c101924 */
[----:B------:R-:W-:Y:S05]  /*cc50*/  BRA `(.L_x_2094) ;  /* 0x0000000400907947 */ /* 0x000fea0003800000 */
.L_x_2101:
        /* <DEDUP_REMOVED lines=10> */
.L_x_2114:
[----:B------:R-:W-:-:S05]  /*cd00*/  CS2R R6, SRZ ;  /* 0x0000000000067805 */ /* 0x000fca000001ff00 */
[----:B------:R1:W-:Y:S01]  /*cd10*/  STG.E.128 desc[UR36][R2.64], R4 ;  /* 0x0000000402007986 */ /* 0x0003e2000c101d24 */
[----:B------:R-:W-:Y:S05]  /*cd20*/  BRA `(.L_x_2094) ;  /* 0x00000004005c7947 */ /* 0x000fea0003800000 */
.L_x_2113:
[----:B------:R-:W-:-:S09]  /*cd30*/  UISETP.NE.AND UP0, UPT, UR4, 0xf, UPT ;  /* 0x0000000f0400788c */ /* 0x000fd2000bf05270 */
[----:B------:R-:W-:Y:S05]  /*cd40*/  BRA.U !UP0, `(.L_x_2115) ;  /* 0x0000000508287547 */ /* 0x000fea000b800000 */
[----:B------:R-:W-:-:S09]  /*cd50*/  UISETP.NE.AND UP0, UPT, UR4, 0x17, UPT ;  /* 0x000000170400788c */ /* 0x000fd2000bf05270 */
[----:B------:R-:W-:Y:S05]  /*cd60*/  BRA.U !UP0, `(.L_x_2116) ;  /* 0x0000000108b07547 */ /* 0x000fea000b800000 */
[----:B------:R-:W-:-:S09]  /*cd70*/  UISETP.NE.AND UP0, UPT, UR4, 0x18, UPT ;  /* 0x000000180400788c */ /* 0x000fd2000bf05270 */
[----:B------:R-:W-:Y:S05]  /*cd80*/  BRA.U !UP0, `(.L_x_2117) ;  /* 0x0000000108447547 */ /* 0x000fea000b800000 */
.L_x_2093:
        /* <DEDUP_REMOVED lines=9> */
[----:B------:R-:W-:Y:S01]  /*ce20*/  MOV R5, UR5 ;  /* 0x0000000500057c02 */ /* 0x000fe20008000f00 */
[----:B----4-:R-:W-:-:S02]  /*ce30*/  IMAD.U32 R6, RZ, RZ, UR6 ;  /* 0x00000006ff067e24 */ /* 0x010fc4000f8e00ff */
[----:B------:R-:W-:Y:S01]  /*ce40*/  IMAD.U32 R7, RZ, RZ, UR7 ;  /* 0x00000007ff077e24 */ /* 0x000fe2000f8e00ff */
[----:B-----5:R-:W-:Y:S01]  /*ce50*/  MOV R10, UR8 ;  /* 0x00000008000a7c02 */ /* 0x020fe20008000f00 */
[----:B--2---:R-:W-:-:S07]  /*ce60*/  IMAD.U32 R11, RZ, RZ, UR9 ;  /* 0x00000009ff0b7e24 */ /* 0x004fce000f8e00ff */
[----:B------:R-:W-:-:S07]  /*ce70*/  LEPC R20, `(.L_x_2118) ;  /* 0x000000001014794e */ /* 0x000fce0000000000 */
[----:B0--3--:R-:W-:Y:S05]  /*ce80*/  CALL.ABS.NOINC R2 ;  /* 0x0000000002007343 */ /* 0x009fea0003c00000 */
.L_x_2118:
[----:B------:R-:W-:Y:S05]  /*ce90*/  BRA `(.L_x_2094) ;  /* 0x0000000400007947 */ /* 0x000fea0003800000 */
.L_x_2117:
        /* <DEDUP_REMOVED lines=21> */
.L_x_2120:
[----:B------:R-:W-:Y:S05]  /*cff0*/  BSYNC.RECONVERGENT B0 ;  /* 0x0000000000007941 */ /* 0x000fea0003800200 */
.L_x_2119:
[----:B------:R-:W-:-:S05]  /*d000*/  LOP3.LUT R7, R0, 0x80, R7, 0xf8, !PT ;  /* 0x0000008000077812 */ /* 0x000fca00078ef807 */
[----:B------:R1:W-:Y:S01]  /*d010*/  STG.E.U8 desc[UR36][R2.64], R7 ;  /* 0x0000000702007986 */ /* 0x0003e2000c101124 */
[----:B------:R-:W-:Y:S05]  /*d020*/  BRA `(.L_x_2094) ;  /* 0x00000000009c7947 */ /* 0x000fea0003800000 */
.L_x_2116:
        /* <DEDUP_REMOVED lines=20> */
.L_x_2122:
[----:B------:R-:W-:Y:S02]  /*d170*/  ISETP.GT.U32.AND P0, PT, R6, 0x7f800000, PT ;  /* 0x7f8000000600780c */ /* 0x000fe40003f04070 */
[----:B------:R-:W-:-:S04]  /*d180*/  MOV R0, 0x7f ;  /* 0x0000007f00007802 */ /* 0x000fc80000000f00 */
[----:B------:R-:W-:-:S07]  /*d190*/  SEL R0, R0, 0x7c, P0 ;  /* 0x0000007c00007807 */ /* 0x000fce0000000000 */
.L_x_2123:
[----:B------:R-:W-:Y:S05]  /*d1a0*/  BSYNC.RECONVERGENT B0 ;  /* 0x0000000000007941 */ /* 0x000fea0003800200 */
.L_x_2121:
[----:B------:R-:W-:-:S04]  /*d1b0*/  SHF.R.U32.HI R5, RZ, 0x18, R7 ;  /* 0x00000018ff057819 */ /* 0x000fc80000011607 */
[----:B------:R-:W-:-:S05]  /*d1c0*/  LOP3.LUT R5, R0, 0x80, R5, 0xf8, !PT ;  /* 0x0000008000057812 */ /* 0x000fca00078ef805 */
[----:B------:R1:W-:Y:S01]  /*d1d0*/  STG.E.U8 desc[UR36][R2.64], R5 ;  /* 0x0000000502007986 */ /* 0x0003e2000c101124 */
[----:B------:R-:W-:Y:S05]  /*d1e0*/  BRA `(.L_x_2094) ;  /* 0x00000000002c7947 */ /* 0x000fea0003800000 */
.L_x_2115:
        /* <DEDUP_REMOVED lines=11> */
.L_x_2094:
[----:B------:R-:W-:-:S07]  /*d2a0*/  VIADD R17, R17, 0x80 ;  /* 0x0000008011117836 */ /* 0x000fce0000000000 */
.L_x_2054:
[----:B------:R-:W-:Y:S05]  /*d2b0*/  BSYNC.RECONVERGENT B6 ;  /* 0x0000000000067941 */ /* 0x000fea0003800200 */
.L_x_2053:
[----:B------:R-:W5:Y:S02]  /*d2c0*/  LDCU UR4, c[0x0][0x380] ;  /* 0x00007000ff0477ac */ /* 0x000f640008000800 */
[----:B-----5:R-:W-:-:S13]  /*d2d0*/  ISETP.GE.AND P0, PT, R17, UR4, PT ;  /* 0x0000000411007c0c */ /* 0x020fda000bf06270 */
[----:B------:R-:W-:Y:S05]  /*d2e0*/  @P0 EXIT ;  /* 0x000000000000094d */ /* 0x000fea0003800000 */
[----:B------:R-:W5:Y:S01]  /*d2f0*/  LDCU UR4, c[0x0][0x388] ;  /* 0x00007100ff0477ac */ /* 0x000f620008000800 */
[----:B01--4-:R-:W-:Y:S01]  /*d300*/  IMAD.MOV.U32 R0, RZ, RZ, RZ ;  /* 0x000000ffff007224 */ /* 0x013fe200078e00ff */
[----:B------:R-:W-:Y:S01]  /*d310*/  MOV R16, RZ ;  /* 0x000000ff00107202 */ /* 0x000fe20000000f00 */
[----:B-----5:R-:W-:-:S09]  /*d320*/  UISETP.NE.AND UP0, UPT, UR4, URZ, UPT ;  /* 0x000000ff0400728c */ /* 0x020fd2000bf05270 */
[----:B------:R-:W-:Y:S05]  /*d330*/  BRA.U !UP0, `(.L_x_2124) ;  /* 0x0000001108a87547 */ /* 0x000fea000b800000 */
[----:B------:R-:W2:Y:S01]  /*d340*/  LDCU.64 UR4, c[0x0][0x390] ;  /* 0x00007200ff0477ac */ /* 0x000ea20008000a00 */
[----:B------:R-:W-:Y:S01]  /*d350*/  IMAD.MOV.U32 R16, RZ, RZ, RZ ;  /* 0x000000ffff107224 */ /* 0x000fe200078e00ff */
[----:B------:R-:W0:Y:S01]  /*d360*/  LDCU UR6, c[0x0][0x38c] ;  /* 0x00007180ff0677ac */ /* 0x000e220008000800 */
[----:B------:R-:W1:Y:S01]  /*d370*/  LDCU.64 UR8, c[0x0][0x4b8] ;  /* 0x00009700ff0877ac */ /* 0x000e620008000a00 */
[----:B------:R-:W-:Y:S01]  /*d380*/  UISETP.NE.AND UP0, UPT, UR40, URZ, UPT ;  /* 0x000000ff2800728c */ /* 0x000fe2000bf05270 */
[----:B--23--:R-:W-:-:S05]  /*d390*/  IMAD.HI.U32 R2, R17, UR4, R16 ;  /* 0x0000000411027c27 */ /* 0x00cfca000f8e0010 */
[----:B------:R-:W-:-:S05]  /*d3a0*/  SHF.R.U32.HI R3, RZ, UR5, R2 ;  /* 0x00000005ff037c19 */ /* 0x000fca0008011602 */
[----:B------:R-:W-:-:S04]  /*d3b0*/  IMAD.MOV R0, RZ, RZ, -R3 ;  /* 0x000000ffff007224 */ /* 0x000fc800078e0a03 */
[----:B0-----:R-:W-:-:S04]  /*d3c0*/  IMAD R0, R0, UR6, R17 ;  /* 0x0000000600007c24 */ /* 0x001fc8000f8e0211 */
[C---:B-1----:R-:W-:Y:S02]  /*d3d0*/  IMAD R16, R0.reuse, UR8, RZ ;  /* 0x0000000800107c24 */ /* 0x042fe4000f8e02ff */
[----:B------:R-:W-:Y:S01]  /*d3e0*/  IMAD R0, R0, UR9, RZ ;  /* 0x0000000900007c24 */ /* 0x000fe2000f8e02ff */
        /* <DEDUP_REMOVED lines=287> */
.L_x_2124:
[----:B------:R-:W2:Y:S01]  /*e5e0*/  LDCU.128 UR8, c[0x0][0x580] ;  /* 0x0000b000ff0877ac */ /* 0x000ea20008000c00 */
[----:B------:R-:W-:Y:S01]  /*e5f0*/  BSSY.RECONVERGENT B6, `(.L_x_2125) ;  /* 0x00000ee000067945 */ /* 0x000fe20003800200 */
[----:B------:R-:W-:-:S04]  /*e600*/  UPRMT UR4, UR41, 0x9910, URZ ;  /* 0x0000991029047896 */ /* 0x000fc800080000ff */
[----:B------:R-:W-:Y:S01]  /*e610*/  UISETP.GT.AND UP0, UPT, UR4, 0x9, UPT ;  /* 0x000000090400788c */ /* 0x000fe2000bf04270 */
[----:B--23--:R-:W-:Y:S02]  /*e620*/  IADD3 R2, P1, PT, R0, UR10, RZ ;  /* 0x0000000a00027c10 */ /* 0x00cfe4000ff3e0ff */
        /* <DEDUP_REMOVED lines=13> */
[----:B--2---:R1:W2:Y:S02]  /*e700*/  I2F.F64.S16 R28, R2 ;  /* 0x00000002001c7312 */ /* 0x0042a40000101c00 */
[----:B-12---:R-:W-:Y:S05]  /*e710*/  BRA `(.L_x_2131) ;  /* 0x0000000c006c7947 */ /* 0x006fea0003800000 */
.L_x_2129:
[----:B------:R-:W2:Y:S02]  /*e720*/  LDG.E.U8 R2, desc[UR36][R2.64] ;  /* 0x0000002402027981 */ /* 0x000ea4000c1e1100 */
[----:B--2---:R1:W2:Y:S02]  /*e730*/  I2F.F64.U16 R28, R2 ;  /* 0x00000002001c7312 */ /* 0x0042a40000101800 */
[----:B-12---:R-:W-:Y:S05]  /*e740*/  BRA `(.L_x_2131) ;  /* 0x0000000c00607947 */ /* 0x006fea0003800000 */
.L_x_2128:
[----:B------:R-:W-:-:S09]  /*e750*/  UISETP.NE.AND UP0, UPT, UR4, 0x2, UPT ;  /* 0x000000020400788c */ /* 0x000fd2000bf05270 */
[----:B------:R-:W-:Y:S05]  /*e760*/  BRA.U !UP0, `(.L_x_2132) ;  /* 0x0000000108287547 */ /* 0x000fea000b800000 */
[----:B------:R-:W-:-:S09]  /*e770*/  UISETP.NE.AND UP0, UPT, UR4, 0x3, UPT ;  /* 0x000000030400788c */ /* 0x000fd2000bf05270 */
[----:B------:R-:W-:Y:S05]  /*e780*/  BRA.U !UP0, `(.L_x_2133) ;  /* 0x0000000108147547 */ /* 0x000fea000b800000 */
[----:B------:R-:W-:-:S09]  /*e790*/  UISETP.NE.AND UP0, UPT, UR4, 0x4, UPT ;  /* 0x000000040400788c */ /* 0x000fd2000bf05270 */
[----:B------:R-:W-:Y:S05]  /*e7a0*/  BRA.U UP0, `(.L_x_2130) ;  /* 0x0000000900ec7547 */ /* 0x000fea000b800000 */
[----:B------:R-:W2:Y:S02]  /*e7b0*/  LDG.E.64 R28, desc[UR36][R2.64] ;  /* 0x00000024021c7981 */ /* 0x000ea4000c1e1b00 */
[----:B--2---:R-:W1:Y:S02]  /*e7c0*/  I2F.F64.S64 R28, R28 ;  /* 0x0000001c001c7312 */ /* 0x004e640000301c00 */
[----:B-1----:R-:W-:Y:S05]  /*e7d0*/  BRA `(.L_x_2131) ;  /* 0x0000000c003c7947 */ /* 0x002fea0003800000 */
.L_x_2133:
[----:B------:R-:W2:Y:S02]  /*e7e0*/  LDG.E R2, desc[UR36][R2.64] ;  /* 0x0000002402027981 */ /* 0x000ea4000c1e1900 */
[----:B--2---:R1:W2:Y:S02]  /*e7f0*/  I2F.F64 R28, R2 ;  /* 0x00000002001c7312 */ /* 0x0042a40000201c00 */
[----:B-12---:R-:W-:Y:S05]  /*e800*/  BRA `(.L_x_2131) ;  /* 0x0000000c00307947 */ /* 0x006fea0003800000 */
.L_x_2132:
[----:B------:R-:W2:Y:S02]  /*e810*/  LDG.E.U16 R2, desc[UR36][R2.64] ;  /* 0x0000002402027981 */ /* 0x000ea4000c1e1500 */
[----:B--2---:R1:W2:Y:S02]  /*e820*/  I2F.F64.S16 R28, R2 ;  /* 0x00000002001c7312 */ /* 0x0042a40000101c00 */
[----:B-12---:R-:W-:Y:S05]  /*e830*/  BRA `(.L_x_2131) ;  /* 0x0000000c00247947 */ /* 0x006fea0003800000 */
.L_x_2127:
        /* <DEDUP_REMOVED lines=8> */
[----:B------:R-:W0:Y:S02]  /*e8c0*/  F2F.F64.F32 R28, R28 ;  /* 0x0000001c001c7310 */ /* 0x000e240000201800 */
[----:B0-----:R-:W-:Y:S05]  /*e8d0*/  BRA `(.L_x_2131) ;  /* 0x0000000800fc7947 */ /* 0x001fea0003800000 */
.L_x_2135:
[----:B------:R-:W2:Y:S02]  /*e8e0*/  LDG.E.U16 R0, desc[UR36][R2.64] ;  /* 0x0000002402007981 */ /* 0x000ea4000c1e1500 */
[----:B--2---:R-:W-:-:S05]  /*e8f0*/  HADD2.F32 R0, -RZ, R0.H0_H0 ;  /* 0x20000000ff007230 */ /* 0x004fca0000004100 */
[----:B------:R-:W-:-:S04]  /*e900*/  FMUL.FTZ R0, R0, 1 ;  /* 0x3f80000000007820 */ /* 0x000fc80000410000 */
[----:B------:R0:W1:Y:S02]  /*e910*/  F2F.F64.F32 R28, R0 ;  /* 0x00000000001c7310 */ /* 0x0000640000201800 */
[----:B01----:R-:W-:Y:S05]  /*e920*/  BRA `(.L_x_2131) ;  /* 0x0000000800e87947 */ /* 0x003fea0003800000 */
.L_x_2134:
        /* <DEDUP_REMOVED lines=8> */
[----:B------:R-:W1:Y:S02]  /*e9b0*/  F2F.F64.F32 R28, R28 ;  /* 0x0000001c001c7310 */ /* 0x000e640000201800 */
[----:B-1----:R-:W-:Y:S05]  /*e9c0*/  BRA `(.L_x_2131) ;  /* 0x0000000800c07947 */ /* 0x002fea0003800000 */
.L_x_2137:
[----:B------:R-:W2:Y:S02]  /*e9d0*/  LDG.E.U16 R2, desc[UR36][R2.64] ;  /* 0x0000002402027981 */ /* 0x000ea4000c1e1500 */
[----:B--2---:R-:W-:-:S05]  /*e9e0*/  HADD2.F32 R0, -RZ, R2.H0_H0 ;  /* 0x20000002ff007230 */ /* 0x004fca0000004100 */
[----:B------:R-:W-:-:S04]  /*e9f0*/  FMUL.FTZ R0, R0, 1 ;  /* 0x3f80000000007820 */ /* 0x000fc80000410000 */
[----:B------:R1:W2:Y:S02]  /*ea00*/  F2F.F64.F32 R28, R0 ;  /* 0x00000000001c7310 */ /* 0x0002a40000201800 */
[----:B-12---:R-:W-:Y:S05]  /*ea10*/  BRA `(.L_x_2131) ;  /* 0x0000000800ac7947 */ /* 0x006fea0003800000 */
.L_x_2136:
[----:B------:R0:W5:Y:S01]  /*ea20*/  LDG.E.64 R28, desc[UR36][R2.64] ;  /* 0x00000024021c7981 */ /* 0x000162000c1e1b00 */
[----:B------:R-:W-:Y:S05]  /*ea30*/  BRA `(.L_x_2131) ;  /* 0x0000000800a47947 */ /* 0x000fea0003800000 */
.L_x_2126:
        /* <DEDUP_REMOVED lines=13> */
.L_x_2140:
[----:B------:R3:W5:Y:S01]  /*eb10*/  LDG.E.64 R28, desc[UR36][R2.64] ;  /* 0x00000024021c7981 */ /* 0x000762000c1e1b00 */
[----:B------:R-:W-:Y:S05]  /*eb20*/  BRA `(.L_x_2131) ;  /* 0x0000000800687947 */ /* 0x000fea0003800000 */
.L_x_2139:
        /* <DEDUP_REMOVED lines=25> */
[----:B------:R3:W4:Y:S02]  /*ecc0*/  F2F.F64.F32 R28, R5 ;  /* 0x00000005001c7310 */ /* 0x0007240000201800 */
[----:B---34-:R-:W-:Y:S05]  /*ecd0*/  BRA `(.L_x_2131) ;  /* 0x0000000400fc7947 */ /* 0x018fea0003800000 */
.L_x_2142:
        /* <DEDUP_REMOVED lines=10> */
[----:B------:R-:W-:-:S05]  /*ed80*/  LOP3.LUT R0, R0, 0x80000000, R5, 0xf8, !PT ;  /* 0x8000000000007812 */ /* 0x000fca00078ef805 */
[----:B------:R-:W-:-:S04]  /*ed90*/  FMUL.FTZ R0, R0, 1 ;  /* 0x3f80000000007820 */ /* 0x000fc80000410000 */
[----:B------:R3:W4:Y:S02]  /*eda0*/  F2F.F64.F32 R28, R0 ;  /* 0x00000000001c7310 */ /* 0x0007240000201800 */
[----:B---34-:R-:W-:Y:S05]  /*edb0*/  BRA `(.L_x_2131) ;  /* 0x0000000400c47947 */ /* 0x018fea0003800000 */
.L_x_2141:
[----:B------:R-:W2:Y:S02]  /*edc0*/  LDG.E.U16 R0, desc[UR36][R2.64] ;  /* 0x0000002402007981 */ /* 0x000ea4000c1e1500 */
[----:B--2---:R-:W-:-:S04]  /*edd0*/  IMAD.U32 R0, R0, 0x10000, RZ ;  /* 0x0001000000007824 */ /* 0x004fc800078e00ff */
[----:B------:R-:W-:-:S04]  /*ede0*/  FMUL.FTZ R0, R0, 1 ;  /* 0x3f80000000007820 */ /* 0x000fc80000410000 */
[----:B------:R3:W4:Y:S02]  /*edf0*/  F2F.F64.F32 R28, R0 ;  /* 0x00000000001c7310 */ /* 0x0007240000201800 */
[----:B---34-:R-:W-:Y:S05]  /*ee00*/  BRA `(.L_x_2131) ;  /* 0x0000000400b07947 */ /* 0x018fea0003800000 */
.L_x_2138:
        /* <DEDUP_REMOVED lines=11> */
.L_x_2145:
        /* <DEDUP_REMOVED lines=21> */
.L_x_2147:
[----:B------:R-:W-:Y:S05]  /*f010*/  BSYNC.RECONVERGENT B0 ;  /* 0x0000000000007941 */ /* 0x000fea0003800200 */
.L_x_2146:
[----:B------:R-:W-:Y:S02]  /*f020*/  SHF.L.U32 R0, R0, 0x14, RZ ;  /* 0x0000001400007819 */ /* 0x000fe400000006ff */
[----:B------:R-:W-:-:S04]  /*f030*/  LEA R2, R2, 0x3b800000, 0x17 ;  /* 0x3b80000002027811 */ /* 0x000fc800078eb8ff */
[----:B------:R-:W-:-:S05]  /*f040*/  LOP3.LUT R0, R2, R0, R7, 0xfe, !PT ;  /* 0x0000000002007212 */ /* 0x000fca00078efe07 */
[----:B------:R-:W-:-:S04]  /*f050*/  FMUL.FTZ R0, R0, 1 ;  /* 0x3f80000000007820 */ /* 0x000fc80000410000 */
[----:B------:R3:W4:Y:S02]  /*f060*/  F2F.F64.F32 R28, R0 ;  /* 0x00000000001c7310 */ /* 0x0007240000201800 */
[----:B---34-:R-:W-:Y:S05]  /*f070*/  BRA `(.L_x_2131) ;  /* 0x0000000400147947 */ /* 0x018fea0003800000 */
.L_x_2144:
        /* <DEDUP_REMOVED lines=21> */
.L_x_2149:
[----:B------:R-:W-:Y:S05]  /*f1d0*/  BSYNC.RECONVERGENT B0 ;  /* 0x0000000000007941 */ /* 0x000fea0003800200 */
.L_x_2148:
[----:B------:R-:W-:Y:S01]  /*f1e0*/  IMAD.SHL.U32 R0, R0, 0x200000, RZ ;  /* 0x0020000000007824 */ /* 0x000fe200078e00ff */
[----:B------:R-:W-:-:S04]  /*f1f0*/  LEA R2, R2, 0x37800000, 0x17 ;  /* 0x3780000002027811 */ /* 0x000fc800078eb8ff */
[----:B------:R-:W-:-:S05]  /*f200*/  LOP3.LUT R0, R2, R0, R7, 0xfe, !PT ;  /* 0x0000000002007212 */ /* 0x000fca00078efe07 */
[----:B------:R-:W-:-:S04]  /*f210*/  FMUL.FTZ R0, R0, 1 ;  /* 0x3f80000000007820 */ /* 0x000fc80000410000 */
[----:B------:R3:W4:Y:S02]  /*f220*/  F2F.F64.F32 R28, R0 ;  /* 0x00000000001c7310 */ /* 0x0007240000201800 */
[----:B---34-:R-:W-:Y:S05]  /*f230*/  BRA `(.L_x_2131) ;  /* 0x0000000000a47947 */ /* 0x018fea0003800000 */
.L_x_2143:
        /* <DEDUP_REMOVED lines=12> */
[----:B------:R-:W-:Y:S01]  /*f300*/  @P0 SHF.L.U32 R0, R0, 0x17, RZ ;  /* 0x0000001700000819 */ /* 0x000fe200000006ff */
[----:B------:R-:W-:Y:S01]  /*f310*/  @!P0 IMAD.MOV.U32 R28, RZ, RZ, 0x20000000 ;  /* 0x20000000ff1c8424 */ /* 0x000fe200078e00ff */
[----:B------:R-:W-:-:S03]  /*f320*/  @!P0 MOV R29, 0x7ff80000 ;  /* 0x7ff80000001d8802 */ /* 0x000fc60000000f00 */
[----:B------:R-:W-:-:S04]  /*f330*/  @P0 FMUL.FTZ R0, R0, 1 ;  /* 0x3f80000000000820 */ /* 0x000fc80000410000 */
[----:B------:R3:W4:Y:S02]  /*f340*/  @P0 F2F.F64.F32 R28, R0 ;  /* 0x00000000001c0310 */ /* 0x0007240000201800 */
[----:B---34-:R-:W-:Y:S05]  /*f350*/  BRA `(.L_x_2131) ;  /* 0x00000000005c7947 */ /* 0x018fea0003800000 */
.L_x_2130:
        /* <DEDUP_REMOVED lines=16> */
.L_x_2152:
[----:B------:R-:W-:Y:S01]  /*f460*/  CS2R R28, SRZ ;  /* 0x00000000001c7805 */ /* 0x000fe2000001ff00 */
[----:B------:R-:W-:Y:S06]  /*f470*/  BRA `(.L_x_2131) ;  /* 0x0000000000147947 */ /* 0x000fec0003800000 */
.L_x_2151:
[----:B------:R-:W2:Y:S02]  /*f480*/  LDG.E.64 R28, desc[UR36][R2.64] ;  /* 0x00000024021c7981 */ /* 0x000ea4000c1e1b00 */
[----:B--2---:R-:W3:Y:S02]  /*f490*/  I2F.F64.U64 R28, R28 ;  /* 0x0000001c001c7312 */ /* 0x004ee40000301800 */
[----:B---3--:R-:W-:Y:S05]  /*f4a0*/  BRA `(.L_x_2131) ;  /* 0x0000000000087947 */ /* 0x008fea0003800000 */
.L_x_2150:
[----:B------:R-:W2:Y:S02]  /*f4b0*/  LDG.E R2, desc[UR36][R2.64] ;  /* 0x0000002402027981 */ /* 0x000ea4000c1e1900 */
[----:B--2---:R1:W2:Y:S02]  /*f4c0*/  I2F.F64.U32 R28, R2 ;  /* 0x00000002001c7312 */ /* 0x0042a40000201800 */
.L_x_2131:
[----:B------:R-:W-:Y:S05]  /*f4d0*/  BSYNC.RECONVERGENT B6 ;  /* 0x0000000000067941 */ /* 0x000fea0003800200 */
.L_x_2125:
[----:B--2--5:R-:W-:Y:S01]  /*f4e0*/  LOP3.LUT R27, R29, 0x7fffffff, RZ, 0xc0, !PT ;  /* 0x7fffffff1d1b7812 */ /* 0x024fe200078ec0ff */
[----:B------:R-:W-:Y:S01]  /*f4f0*/  BSSY.RECONVERGENT B0, `(.L_x_2153) ;  /* 0x0000104000007945 */ /* 0x000fe20003800200 */
[----:B------:R-:W-:Y:S02]  /*f500*/  MOV R24, R28 ;  /* 0x0000001c00187202 */ /* 0x000fe40000000f00 */
[----:B------:R-:W-:Y:S01]  /*f510*/  ISETP.GE.U32.AND P0, PT, R27, 0x3ff00000, PT ;  /* 0x3ff000001b00780c */ /* 0x000fe20003f06070 */
[----:B------:R-:W-:-:S12]  /*f520*/  IMAD.MOV.U32 R25, RZ, RZ, R27 ;  /* 0x000000ffff197224 */ /* 0x000fd800078e001b */
[----:B------:R-:W-:Y:S05]  /*f530*/  @!P0 BRA `(.L_x_2154) ;  /* 0x0000000c00208947 */ /* 0x000fea0003800000 */
[----:B------:R-:W-:Y:S02]  /*f540*/  HFMA2 R4, -RZ, RZ, 1323, -4.565715789794921875e-05 ;  /* 0x652b82feff047431 */ /* 0x000fe400000001ff */
[----:B------:R-:W-:Y:S01]  /*f550*/  IMAD.MOV.U32 R5, RZ, RZ, 0x3ff71547 ;  /* 0x3ff71547ff057424 */ /* 0x000fe200078e00ff */
[----:B------:R-:W-:Y:S01]  /*f560*/  SHF.L.U32 R0, R27, 0x1, RZ ;  /* 0x000000011b007819 */ /* 0x000fe200000006ff */
[----:B------:R-:W-:Y:S01]  /*f570*/  UMOV UR4, 0xfefa39ef ;  /* 0xfefa39ef00047882 */ /* 0x000fe20000000000 */
[----:B------:R-:W-:Y:S01]  /*f580*/  UMOV UR5, 0x3fe62e42 ;  /* 0x3fe62e4200057882 */ /* 0x000fe20000000000 */
[----:B------:R-:W-:Y:S01]  /*f590*/  IMAD.MOV.U32 R8, RZ, RZ, -0x7142ec33 ;  /* 0x8ebd13cdff087424 */ /* 0x000fe200078e00ff */
[C---:B------:R-:W-:Y:S01]  /*f5a0*/  ISETP.GE.U32.AND P0, PT, R0.reuse, 0x7fb3e647, PT ;  /* 0x7fb3e6470000780c */ /* 0x040fe20003f06070 */
[----:B------:R-:W-:Y:S01]  /*f5b0*/  IMAD.MOV.U32 R14, RZ, RZ, 0x0 ;  /* 0x00000000ff0e7424 */ /* 0x000fe200078e00ff */
[----:B------:R-:W-:Y:S01]  /*f5c0*/  MOV R9, 0x3e5af86d ;  /* 0x3e5af86d00097802 */ /* 0x000fe20000000f00 */
        /* <DEDUP_REMOVED lines=28> */
[----:B------:R-:W-:Y:S02]  /*f790*/  SEL R5, R4, 0x7fe00000, P0 ;  /* 0x7fe0000004057807 */ /* 0x000fe40000000000 */
[----:B------:R-:W-:-:S15]  /*f7a0*/  MOV R4, RZ ;  /* 0x000000ff00047202 */ /* 0x000fde0000000f00 */
[----:B------:R-:W-:-:S15]  /*f7b0*/  NOP ;  /* 0x0000000000007918 */ /* 0x000fde0000000000 */
[----:B------:R-:W-:-:S15]  /*f7c0*/  NOP ;  /* 0x0000000000007918 */ /* 0x000fde0000000000 */
[----:B------:R-:W-:-:S05]  /*f7d0*/  NOP ;  /* 0x0000000000007918 */ /* 0x000fca0000000000 */
        /* <DEDUP_REMOVED lines=144> */
[----:B------:R-:W-:Y:S01]  /*100e0*/  MOV R2, R18 ;  /* 0x0000001200027202 */ /* 0x000fe20000000f00 */
[----:B------:R-:W-:-:S07]  /*100f0*/  IMAD.MOV.U32 R3, RZ, RZ, R19 ;  /* 0x000000ffff037224 */ /* 0x000fce00078e0013 */
.L_x_2156:
[----:B------:R-:W-:Y:S05]  /*10100*/  BSYNC.RECONVERGENT B1 ;  /* 0x0000000000017941 */ /* 0x000fea0003800200 */
.L_x_2155:
        /* <DEDUP_REMOVED lines=11> */
.L_x_2154:
        /* <DEDUP_REMOVED lines=55> */
.L_x_2157:
[----:B------:R-:W-:Y:S05]  /*10530*/  BSYNC.RECONVERGENT B0 ;  /* 0x0000000000007941 */ /* 0x000fea0003800200 */
.L_x_2153:
[----:B------:R-:W-:Y:S01]  /*10540*/  UPRMT UR4, UR42, 0x9910, URZ ;  /* 0x000099102a047896 */ /* 0x000fe200080000ff */
[----:B-1----:R-:W-:-:S03]  /*10550*/  LOP3.LUT R5, R5, 0x80000000, R29, 0xb8, !PT ;  /* 0x8000000005057812 */ /* 0x002fc600078eb81d */
[----:B------:R-:W-:-:S09]  /*10560*/  UISETP.GT.AND UP0, UPT, UR4, 0x9, UPT ;  /* 0x000000090400788c */ /* 0x000fd2000bf04270 */
        /* <DEDUP_REMOVED lines=10> */
[----:B-1----:R-:W-:Y:S01]  /*10610*/  STG.E.U8 desc[UR36][R16.64], R5 ;  /* 0x0000000510007986 */ /* 0x002fe2000c101124 */
[----:B------:R-:W-:Y:S05]  /*10620*/  EXIT ;  /* 0x000000000000794d */ /* 0x000fea0003800000 */
.L_x_2161:
[----:B------:R-:W1:Y:S02]  /*10630*/  F2I.S64.F64.TRUNC R4, R4 ;  /* 0x0000000400047311 */ /* 0x000e64000030d900 */
[----:B-1----:R-:W-:-:S05]  /*10640*/  MOV R3, R4 ;  /* 0x0000000400037202 */ /* 0x002fca0000000f00 */
[----:B------:R-:W-:Y:S01]  /*10650*/  STG.E.U8 desc[UR36][R16.64], R3 ;  /* 0x0000000310007986 */ /* 0x000fe2000c101124 */
[----:B------:R-:W-:Y:S05]  /*10660*/  EXIT ;  /* 0x000000000000794d */ /* 0x000fea0003800000 */
.L_x_2160:
[----:B------:R-:W-:-:S09]  /*10670*/  UISETP.NE.AND UP0, UPT, UR4, 0x2, UPT ;  /* 0x000000020400788c */ /* 0x000fd2000bf05270 */
[----:B------:R-:W-:Y:S05]  /*10680*/  BRA.U !UP0, `(.L_x_2163) ;  /* 0x0000000108287547 */ /* 0x000fea000b800000 */
[----:B------:R-:W-:-:S09]  /*10690*/  UISETP.NE.AND UP0, UPT, UR4, 0x3, UPT ;  /* 0x000000030400788c */ /* 0x000fd2000bf05270 */
[----:B------:R-:W-:Y:S05]  /*106a0*/  BRA.U !UP0, `(.L_x_2164) ;  /* 0x0000000108147547 */ /* 0x000fea000b800000 */
[----:B------:R-:W-:-:S09]  /*106b0*/  UISETP.NE.AND UP0, UPT, UR4, 0x4, UPT ;  /* 0x000000040400788c */ /* 0x000fd2000bf05270 */
[----:B------:R-:W-:Y:S05]  /*106c0*/  BRA.U UP0, `(.L_x_2162) ;  /* 0x0000000d00247547 */ /* 0x000fea000b800000 */
[----:B------:R-:W1:Y:S02]  /*106d0*/  F2I.S64.F64.TRUNC R4, R4 ;  /* 0x0000000400047311 */ /* 0x000e64000030d900 */
[----:B-1----:R-:W-:Y:S01]  /*106e0*/  STG.E.64 desc[UR36][R16.64], R4 ;  /* 0x0000000410007986 */ /* 0x002fe2000c101b24 */
[----:B------:R-:W-:Y:S05]  /*106f0*/  EXIT ;  /* 0x000000000000794d */ /* 0x000fea0003800000 */
.L_x_2164:
[----:B------:R-:W1:Y:S02]  /*10700*/  F2I.F64.TRUNC R5, R4 ;  /* 0x0000000400057311 */ /* 0x000e64000030d100 */
[----:B-1----:R-:W-:Y:S01]  /*10710*/  STG.E desc[UR36][R16.64], R5 ;  /* 0x0000000510007986 */ /* 0x002fe2000c101924 */
[----:B------:R-:W-:Y:S05]  /*10720*/  EXIT ;  /* 0x000000000000794d */ /* 0x000fea0003800000 */
.L_x_2163:
[----:B------:R-:W1:Y:S02]  /*10730*/  F2I.F64.TRUNC R5, R4 ;  /* 0x0000000400057311 */ /* 0x000e64000030d100 */
[----:B-1----:R-:W-:Y:S01]  /*10740*/  STG.E.U16 desc[UR36][R16.64], R5 ;  /* 0x0000000510007986 */ /* 0x002fe2000c101524 */
[----:B------:R-:W-:Y:S05]  /*10750*/  EXIT ;  /* 0x000000000000794d */ /* 0x000fea0003800000 */
.L_x_2159:
        /* <DEDUP_REMOVED lines=15> */
[----:B------:R-:W-:Y:S01]  /*10850*/  STG.E desc[UR36][R16.64], R3 ;  /* 0x0000000310007986 */ /* 0x000fe2000c101924 */
[----:B------:R-:W-:Y:S05]  /*10860*/  EXIT ;  /* 0x000000000000794d */ /* 0x000fea0003800000 */
.L_x_2166:
        /* <DEDUP_REMOVED lines=10> */
[----:B------:R-:W-:Y:S01]  /*10910*/  STG.E.U16 desc[UR36][R16.64], R0 ;  /* 0x0000000010007986 */ /* 0x000fe2000c101524 */
[----:B------:R-:W-:Y:S05]  /*10920*/  EXIT ;  /* 0x000000000000794d */ /* 0x000fea0003800000 */
.L_x_2165:
        /* <DEDUP_REMOVED lines=16> */
[----:B------:R-:W-:Y:S01]  /*10a30*/  STG.E.64 desc[UR36][R16.64], R2 ;  /* 0x0000000210007986 */ /* 0x000fe2000c101b24 */
[----:B------:R-:W-:Y:S05]  /*10a40*/  EXIT ;  /* 0x000000000000794d */ /* 0x000fea0003800000 */
.L_x_2168:
        /* <DEDUP_REMOVED lines=11> */
[----:B------:R-:W-:Y:S01]  /*10b00*/  STG.E desc[UR36][R16.64], R3 ;  /* 0x0000000310007986 */ /* 0x000fe2000c101924 */
[----:B------:R-:W-:Y:S05]  /*10b10*/  EXIT ;  /* 0x000000000000794d */ /* 0x000fea0003800000 */
.L_x_2167:
[----:B------:R-:W-:Y:S01]  /*10b20*/  STG.E.64 desc[UR36][R16.64], R4 ;  /* 0x0000000410007986 */ /* 0x000fe2000c101b24 */
[----:B------:R-:W-:Y:S05]  /*10b30*/  EXIT ;  /* 0x000000000000794d */ /* 0x000fea0003800000 */
.L_x_2158:
        /* <DEDUP_REMOVED lines=11> */
[----:B-1----:R-:W-:Y:S01]  /*10bf0*/  STG.E.U16 desc[UR36][R16.64], R5 ;  /* 0x0000000510007986 */ /* 0x002fe2000c101524 */
[----:B------:R-:W-:Y:S05]  /*10c00*/  EXIT ;  /* 0x000000000000794d */ /* 0x000fea0003800000 */
.L_x_2172:
        /* <DEDUP_REMOVED lines=25> */
.L_x_2175:
[----:B------:R-:W-:-:S04]  /*10da0*/  SHF.R.U32.HI R3, RZ, 0x18, R3 ;  /* 0x00000018ff037819 */ /* 0x000fc80000011603 */
[----:B------:R-:W-:-:S04]  /*10db0*/  LOP3.LUT R0, R0, 0x80, R3, 0xf8, !PT ;  /* 0x0000008000007812 */ /* 0x000fc800078ef803 */
[----:B------:R-:W-:-:S07]  /*10dc0*/  PRMT R8, R0, 0x7610, R8 ;  /* 0x0000761000087816 */ /* 0x000fce0000000008 */
.L_x_2174:
[----:B------:R-:W-:Y:S05]  /*10dd0*/  BSYNC.RECONVERGENT B0 ;  /* 0x0000000000007941 */ /* 0x000fea0003800200 */
.L_x_2173:
[----:B------:R-:W-:Y:S01]  /*10de0*/  STG.E.U8 desc[UR36][R16.64], R8 ;  /* 0x0000000810007986 */ /* 0x000fe2000c101124 */
[----:B------:R-:W-:Y:S05]  /*10df0*/  EXIT ;  /* 0x000000000000794d */ /* 0x000fea0003800000 */
.L_x_2171:
        /* <DEDUP_REMOVED lines=25> */
.L_x_2178:
[----:B------:R-:W-:-:S04]  /*10f90*/  SHF.R.U32.HI R3, RZ, 0x18, R3 ;  /* 0x00000018ff037819 */ /* 0x000fc80000011603 */
[----:B------:R-:W-:-:S04]  /*10fa0*/  LOP3.LUT R0, R0, 0x80, R3, 0xf8, !PT ;  /* 0x0000008000007812 */ /* 0x000fc800078ef803 */
[----:B------:R-:W-:-:S07]  /*10fb0*/  PRMT R8, R0, 0x7610, R8 ;  /* 0x0000761000087816 */ /* 0x000fce0000000008 */
.L_x_2177:
[----:B------:R-:W-:Y:S05]  /*10fc0*/  BSYNC.RECONVERGENT B0 ;  /* 0x0000000000007941 */ /* 0x000fea0003800200 */
.L_x_2176:
[----:B------:R-:W-:Y:S01]  /*10fd0*/  STG.E.U8 desc[UR36][R16.64], R8 ;  /* 0x0000000810007986 */ /* 0x000fe2000c101124 */
[----:B------:R-:W-:Y:S05]  /*10fe0*/  EXIT ;  /* 0x000000000000794d */ /* 0x000fea0003800000 */
.L_x_2170:
        /* <DEDUP_REMOVED lines=30> */
.L_x_2180:
[----:B------:R-:W1:Y:S02]  /*111d0*/  F2I.U64.F64.TRUNC R4, R4 ;  /* 0x0000000400047311 */ /* 0x000e64000030d800 */
[----:B-1----:R-:W-:Y:S01]  /*111e0*/  STG.E.64 desc[UR36][R16.64], R4 ;  /* 0x0000000410007986 */ /* 0x002fe2000c101b24 */
[----:B------:R-:W-:Y:S05]  /*111f0*/  EXIT ;  /* 0x000000000000794d */ /* 0x000fea0003800000 */
.L_x_2179:
[----:B------:R-:W1:Y:S02]  /*11200*/  F2I.U32.F64.TRUNC R5, R4 ;  /* 0x0000000400057311 */ /* 0x000e64000030d000 */
[----:B-1----:R-:W-:Y:S01]  /*11210*/  STG.E desc[UR36][R16.64], R5 ;  /* 0x0000000510007986 */ /* 0x002fe2000c101924 */
[----:B------:R-:W-:Y:S05]  /*11220*/  EXIT ;  /* 0x000000000000794d */ /* 0x000fea0003800000 */
.L_x_2169:
        /* <DEDUP_REMOVED lines=8> */
[----:B------:R-:W-:Y:S01]  /*112b0*/  STG.E.U8 desc[UR36][R16.64], R3 ;  /* 0x0000000310007986 */ /* 0x000fe2000c101124 */
[----:B------:R-:W-:Y:S05]  /*112c0*/  EXIT ;  /* 0x000000000000794d */ /* 0x000fea0003800000 */
.L_x_2182:
[----:B------:R-:W-:-:S05]  /*112d0*/  CS2R R6, SRZ ;  /* 0x0000000000067805 */ /* 0x000fca000001ff00 */
[----:B------:R-:W-:Y:S01]  /*112e0*/  STG.E.128 desc[UR36][R16.64], R4 ;  /* 0x0000000410007986 */ /* 0x000fe2000c101d24 */
[----:B------:R-:W-:Y:S05]  /*112f0*/  EXIT ;  /* 0x000000000000794d */ /* 0x000fea0003800000 */
.L_x_2181:
[----:B------:R-:W-:-:S09]  /*11300*/  UISETP.NE.AND UP0, UPT, UR4, 0xf, UPT ;  /* 0x0000000f0400788c */ /* 0x000fd2000bf05270 */
[----:B------:R-:W-:Y:S05]  /*11310*/  BRA.U !UP0, `(.L_x_2183) ;  /* 0x0000000508287547 */ /* 0x000fea000b800000 */
[----:B------:R-:W-:-:S09]  /*11320*/  UISETP.NE.AND UP0, UPT, UR4, 0x17, UPT ;  /* 0x000000170400788c */ /* 0x000fd2000bf05270 */
[----:B------:R-:W-:Y:S05]  /*11330*/  BRA.U !UP0, `(.L_x_2184) ;  /* 0x0000000108b07547 */ /* 0x000fea000b800000 */
[----:B------:R-:W-:-:S09]  /*11340*/  UISETP.NE.AND UP0, UPT, UR4, 0x18, UPT ;  /* 0x000000180400788c */ /* 0x000fd2000bf05270 */
[----:B------:R-:W-:Y:S05]  /*11350*/  BRA.U !UP0, `(.L_x_2185) ;  /* 0x0000000108447547 */ /* 0x000fea000b800000 */
.L_x_2162:
        /* <DEDUP_REMOVED lines=9> */
[----:B------:R-:W-:Y:S01]  /*113f0*/  IMAD.U32 R5, RZ, RZ, UR5 ;  /* 0x00000005ff057e24 */ /* 0x000fe2000f8e00ff */
[----:B----4-:R-:W-:Y:S01]  /*11400*/  MOV R6, UR6 ;  /* 0x0000000600067c02 */ /* 0x010fe20008000f00 */
[----:B------:R-:W-:Y:S01]  /*11410*/  IMAD.U32 R7, RZ, RZ, UR7 ;  /* 0x00000007ff077e24 */ /* 0x000fe2000f8e00ff */
[----:B-----5:R-:W-:Y:S01]  /*11420*/  MOV R10, UR8 ;  /* 0x00000008000a7c02 */ /* 0x020fe20008000f00 */
[----:B--2---:R-:W-:-:S07]  /*11430*/  IMAD.U32 R11, RZ, RZ, UR9 ;  /* 0x00000009ff0b7e24 */ /* 0x004fce000f8e00ff */
[----:B------:R-:W-:-:S07]  /*11440*/  LEPC R20, `(.L_x_2186) ;  /* 0x000000001014794e */ /* 0x000fce0000000000 */
[----:B0--3--:R-:W-:Y:S05]  /*11450*/  CALL.ABS.NOINC R2 ;  /* 0x0000000002007343 */ /* 0x009fea0003c00000 */
.L_x_2186:
[----:B------:R-:W-:Y:S05]  /*11460*/  EXIT ;  /* 0x000000000000794d */ /* 0x000fea0003800000 */
.L_x_2185:
        /* <DEDUP_REMOVED lines=21> */
.L_x_2188:
[----:B------:R-:W-:Y:S05]  /*115c0*/  BSYNC.RECONVERGENT B0 ;  /* 0x0000000000007941 */ /* 0x000fea0003800200 */
.L_x_2187:
[----:B------:R-:W-:-:S05]  /*115d0*/  LOP3.LUT R3, R0, 0x80, R3, 0xf8, !PT ;  /* 0x0000008000037812 */ /* 0x000fca00078ef803 */
[----:B------:R-:W-:Y:S01]  /*115e0*/  STG.E.U8 desc[UR36][R16.64], R3 ;  /* 0x0000000310007986 */ /* 0x000fe2000c101124 */
[----:B------:R-:W-:Y:S05]  /*115f0*/  EXIT ;  /* 0x000000000000794d */ /* 0x000fea0003800000 */
.L_x_2184:
        /* <DEDUP_REMOVED lines=20> */
.L_x_2190:
[----:B------:R-:W-:Y:S02]  /*11740*/  ISETP.GT.U32.AND P0, PT, R2, 0x7f800000, PT ;  /* 0x7f8000000200780c */ /* 0x000fe40003f04070 */
[----:B------:R-:W-:-:S04]  /*11750*/  MOV R0, 0x7f ;  /* 0x0000007f00007802 */ /* 0x000fc80000000f00 */
[----:B------:R-:W-:-:S07]  /*11760*/  SEL R0, R0, 0x7c, P0 ;  /* 0x0000007c00007807 */ /* 0x000fce0000000000 */
.L_x_2191:
[----:B------:R-:W-:Y:S05]  /*11770*/  BSYNC.RECONVERGENT B0 ;  /* 0x0000000000007941 */ /* 0x000fea0003800200 */
.L_x_2189:
[----:B------:R-:W-:-:S04]  /*11780*/  SHF.R.U32.HI R3, RZ, 0x18, R3 ;  /* 0x00000018ff037819 */ /* 0x000fc80000011603 */
[----:B------:R-:W-:-:S05]  /*11790*/  LOP3.LUT R3, R0, 0x80, R3, 0xf8, !PT ;  /* 0x0000008000037812 */ /* 0x000fca00078ef803 */
[----:B------:R-:W-:Y:S01]  /*117a0*/  STG.E.U8 desc[UR36][R16.64], R3 ;  /* 0x0000000310007986 */ /* 0x000fe2000c101124 */
[----:B------:R-:W-:Y:S05]  /*117b0*/  EXIT ;  /* 0x000000000000794d */ /* 0x000fea0003800000 */
.L_x_2183:
        /* <DEDUP_REMOVED lines=10> */
[----:B------:R-:W-:Y:S01]  /*11860*/  STG.E.U16 desc[UR36][R16.64], R0 ;  /* 0x0000000010007986 */ /* 0x000fe2000c101524 */
[----:B------:R-:W-:Y:S05]  /*11870*/  EXIT ;  /* 0x000000000000794d */ /* 0x000fea0003800000 */
        .weak           $__internal_0_$__cuda_sm20_div_rn_f64_full
        .type           $__internal_0_$__cuda_sm20_div_rn_f64_full,@function
        .size           $__internal_0_$__cuda_sm20_div_rn_f64_full,(.L_x_2785 - $__internal_0_$__cuda_sm20_div_rn_f64_full)
$__internal_0_$__cuda_sm20_div_rn_f64_full:
[C---:B------:R-:W-:Y:S01]  /*11880*/  FSETP.GEU.AND P2, PT, |R11|.reuse, 1.469367938527859385e-39, PT ;  /* 0x001000000b00780b */ /* 0x040fe20003f4e200 */
[----:B------:R-:W-:Y:S01]  /*11890*/  BSSY.RECONVERGENT B2, `(.L_x_2192) ;  /* 0x000007c000027945 */ /* 0x000fe20003800200 */
[----:B------:R-:W-:Y:S02]  /*118a0*/  LOP3.LUT R3, R11, 0x7ff00000, RZ, 0xc0, !PT ;  /* 0x7ff000000b037812 */ /* 0x000fe400078ec0ff */
[C---:B------:R-:W-:Y:S02]  /*118b0*/  LOP3.LUT R6, R15.reuse, 0x7ff00000, RZ, 0xc0, !PT ;  /* 0x7ff000000f067812 */ /* 0x040fe400078ec0ff */
[----:B------:R-:W-:Y:S02]  /*118c0*/  FSETP.GEU.AND P0, PT, |R15|, 1.469367938527859385e-39, PT ;  /* 0x001000000f00780b */ /* 0x000fe40003f0e200 */
[----:B------:R-:W-:Y:S02]  /*118d0*/  ISETP.GE.U32.AND P1, PT, R3, R6, PT ;  /* 0x000000060300720c */ /* 0x000fe40003f26070 */
[----:B------:R-:W-:-:S02]  /*118e0*/  LOP3.LUT R12, R15, 0x800fffff, RZ, 0xc0, !PT ;  /* 0x800fffff0f0c7812 */ /* 0x000fc400078ec0ff */
[----:B------:R-:W-:Y:S02]  /*118f0*/  MOV R8, R10 ;  /* 0x0000000a00087202 */ /* 0x000fe40000000f00 */
[----:B------:R-:W-:Y:S02]  /*11900*/  @!P2 LOP3.LUT R0, R15, 0x7ff00000, RZ, 0xc0, !PT ;  /* 0x7ff000000f00a812 */ /* 0x000fe400078ec0ff */
[----:B------:R-:W-:Y:S01]  /*11910*/  LOP3.LUT R13, R12, 0x3ff00000, RZ, 0xfc, !PT ;  /* 0x3ff000000c0d7812 */ /* 0x000fe200078efcff */
[----:B------:R-:W-:Y:S01]  /*11920*/  IMAD.MOV.U32 R12, RZ, RZ, R14 ;  /* 0x000000ffff0c7224 */ /* 0x000fe200078e000e */
[----:B------:R-:W-:Y:S01]  /*11930*/  @!P2 ISETP.GE.U32.AND P3, PT, R3, R0, PT ;  /* 0x000000000300a20c */ /* 0x000fe20003f66070 */
[----:B------:R-:W-:Y:S01]  /*11940*/  IMAD.MOV.U32 R0, RZ, RZ, 0x1ca00000 ;  /* 0x1ca00000ff007424 */ /* 0x000fe200078e00ff */
[----:B------:R-:W-:-:S03]  /*11950*/  MOV R18, 0x1 ;  /* 0x0000000100127802 */ /* 0x000fc60000000f00 */
[----:B------:R-:W0:Y:S01]  /*11960*/  @!P0 DMUL R12, R14, 8.98846567431157953865e+307 ;  /* 0x7fe000000e0c8828 */ /* 0x000e220000000000 */
[C---:B------:R-:W-:Y:S01]  /*11970*/  @!P2 SEL R5, R0.reuse, 0x63400000, !P3 ;  /* 0x634000000005a807 */ /* 0x040fe20005800000 */
[----:B0-----:R-:W0:Y:S01]  /*11980*/  MUFU.RCP64H R19, R13 ;  /* 0x0000000d00137308 */ /* 0x001e220000001800 */
[----:B------:R-:W-:Y:S02]  /*11990*/  SEL R9, R0, 0x63400000, !P1 ;  /* 0x6340000000097807 */ /* 0x000fe40004800000 */
[--C-:B------:R-:W-:Y:S02]  /*119a0*/  @!P2 LOP3.LUT R22, R5, 0x80000000, R11.reuse, 0xf8, !PT ;  /* 0x800000000516a812 */ /* 0x100fe400078ef80b */
[----:B------:R-:W-:Y:S02]  /*119b0*/  LOP3.LUT R9, R9, 0x800fffff, R11, 0xf8, !PT ;  /* 0x800fffff09097812 */ /* 0x000fe400078ef80b */
[----:B------:R-:W-:Y:S01]  /*119c0*/  @!P2 LOP3.LUT R23, R22, 0x100000, RZ, 0xfc, !PT ;  /* 0x001000001617a812 */ /* 0x000fe200078efcff */
[----:B------:R-:W-:Y:S01]  /*119d0*/  @!P2 IMAD.MOV.U32 R22, RZ, RZ, RZ ;  /* 0x000000ffff16a224 */ /* 0x000fe200078e00ff */
[----:B------:R-:W-:-:S02]  /*119e0*/  MOV R5, R3 ;  /* 0x0000000300057202 */ /* 0x000fc40000000f00 */
[----:B------:R-:W-:-:S04]  /*119f0*/  @!P0 LOP3.LUT R6, R13, 0x7ff00000, RZ, 0xc0, !PT ;  /* 0x7ff000000d068812 */ /* 0x000fc800078ec0ff */
[----:B------:R-:W-:-:S15]  /*11a00*/  IADD3 R30, PT, PT, R6, -0x1, RZ ;  /* 0xffffffff061e7810 */ /* 0x000fde0007ffe0ff */
[----:B------:R-:W-:-:S15]  /*11a10*/  NOP ;  /* 0x0000000000007918 */ /* 0x000fde0000000000 */
[----:B------:R-:W-:-:S15]  /*11a20*/  NOP ;  /* 0x0000000000007918 */ /* 0x000fde0000000000 */
[----:B------:R-:W-:-:S02]  /*11a30*/  NOP ;  /* 0x0000000000007918 */ /* 0x000fc40000000000 */
[----:B------:R-:W1:Y:S02]  /*11a40*/  @!P2 DFMA R8, R8, 2, -R22 ;  /* 0x400000000808a82b */ /* 0x000e640000000816 */
[----:B-1----:R-:W-:-:S05]  /*11a50*/  @!P2 LOP3.LUT R5, R9, 0x7ff00000, RZ, 0xc0, !PT ;  /* 0x7ff000000905a812 */ /* 0x002fca00078ec0ff */
[----:B------:R-:W-:-:S05]  /*11a60*/  VIADD R7, R5, 0xffffffff ;  /* 0xffffffff05077836 */ /* 0x000fca0000000000 */
[----:B------:R-:W-:-:S04]  /*11a70*/  ISETP.GT.U32.AND P0, PT, R7, 0x7feffffe, PT ;  /* 0x7feffffe0700780c */ /* 0x000fc80003f04070 */
[----:B------:R-:W-:-:S15]  /*11a80*/  ISETP.GT.U32.OR P0, PT, R30, 0x7feffffe, P0 ;  /* 0x7feffffe1e00780c */ /* 0x000fde0000704470 */
[----:B------:R-:W-:-:S15]  /*11a90*/  NOP ;  /* 0x0000000000007918 */ /* 0x000fde0000000000 */
[----:B------:R-:W-:-:S15]  /*11aa0*/  NOP ;  /* 0x0000000000007918 */ /* 0x000fde0000000000 */
[----:B------:R-:W-:-:S03]  /*11ab0*/  NOP ;  /* 0x0000000000007918 */ /* 0x000fc60000000000 */
[----:B0-----:R-:W0:-:S15]  /*11ac0*/  DFMA R20, R18, -R12, 1 ;  /* 0x3ff000001214742b */ /* 0x001e1e000000080c */
        /* <DEDUP_REMOVED lines=29> */
[----:B0-----:R-:W0:-:S15]  /*11ca0*/  DFMA R22, R20, -R12, R8 ;  /* 0x8000000c1416722b */ /* 0x001e1e0000000008 */
[----:B------:R-:W-:-:S15]  /*11cb0*/  NOP ;  /* 0x0000000000007918 */ /* 0x000fde0000000000 */
[----:B------:R-:W-:-:S15]  /*11cc0*/  NOP ;  /* 0x0000000000007918 */ /* 0x000fde0000000000 */
[----:B------:R-:W-:-:S15]  /*11cd0*/  NOP ;  /* 0x0000000000007918 */ /* 0x000fde0000000000 */
[----:B------:R-:W-:-:S04]  /*11ce0*/  NOP ;  /* 0x0000000000007918 */ /* 0x000fc80000000000 */
[----:B0-----:R0:W1:Y:S02]  /*11cf0*/  DFMA R22, R18, R22, R20 ;  /* 0x000000161216722b */ /* 0x0010640000000014 */
[----:B01----:R-:W-:Y:S05]  /*11d00*/  @P0 BRA `(.L_x_2193) ;  /* 0x00000000007c0947 */ /* 0x003fea0003800000 */
[----:B------:R-:W-:-:S04]  /*11d10*/  LOP3.LUT R6, R15, 0x7ff00000, RZ, 0xc0, !PT ;  /* 0x7ff000000f067812 */ /* 0x000fc800078ec0ff */
[CC--:B------:R-:W-:Y:S02]  /*11d20*/  VIADDMNMX R5, R3.reuse, -R6.reuse, 0xb9600000, !PT ;  /* 0xb960000003057446 */ /* 0x0c0fe40007800906 */
[----:B------:R-:W-:Y:S01]  /*11d30*/  ISETP.GE.U32.AND P0, PT, R3, R6, PT ;  /* 0x000000060300720c */ /* 0x000fe20003f06070 */
[----:B------:R-:W-:Y:S01]  /*11d40*/  IMAD.MOV.U32 R6, RZ, RZ, RZ ;  /* 0x000000ffff067224 */ /* 0x000fe200078e00ff */
[----:B------:R-:W-:Y:S02]  /*11d50*/  VIMNMX R5, PT, PT, R5, 0x46a00000, PT ;  /* 0x46a0000005057848 */ /* 0x000fe40003fe0100 */
[----:B------:R-:W-:-:S05]  /*11d60*/  SEL R0, R0, 0x63400000, !P0 ;  /* 0x6340000000007807 */ /* 0x000fca0004000000 */
[----:B------:R-:W-:-:S05]  /*11d70*/  IMAD.IADD R0, R5, 0x1, -R0 ;  /* 0x0000000105007824 */ /* 0x000fca00078e0a00 */
[----:B------:R-:W-:-:S06]  /*11d80*/  IADD3 R7, PT, PT, R0, 0x7fe00000, RZ ;  /* 0x7fe0000000077810 */ /* 0x000fcc0007ffe0ff */
[----:B------:R-:W0:Y:S02]  /*11d90*/  DMUL R18, R22, R6 ;  /* 0x0000000616127228 */ /* 0x000e240000000000 */
[----:B0-----:R-:W-:-:S13]  /*11da0*/  FSETP.GTU.AND P0, PT, |R19|, 1.469367938527859385e-39, PT ;  /* 0x001000001300780b */ /* 0x001fda0003f0c200 */
[----:B------:R-:W-:Y:S05]  /*11db0*/  @P0 BRA `(.L_x_2194) ;  /* 0x0000000000a40947 */ /* 0x000fea0003800000 */
[----:B------:R-:W0:Y:S02]  /*11dc0*/  DFMA R8, R22, -R12, R8 ;  /* 0x8000000c1608722b */ /* 0x000e240000000008 */
[C---:B0-----:R-:W-:Y:S02]  /*11dd0*/  FSETP.NEU.AND P0, PT, R9.reuse, RZ, PT ;  /* 0x000000ff0900720b */ /* 0x041fe40003f0d000 */
[----:B------:R-:W-:Y:S02]  /*11de0*/  LOP3.LUT R15, R9, 0x80000000, R15, 0x48, !PT ;  /* 0x80000000090f7812 */ /* 0x000fe400078e480f */
[----:B------:R-:W-:Y:S02]  /*11df0*/  MOV R8, RZ ;  /* 0x000000ff00087202 */ /* 0x000fe40000000f00 */
[----:B------:R-:W-:-:S07]  /*11e00*/  LOP3.LUT R9, R15, R7, RZ, 0xfc, !PT ;  /* 0x000000070f097212 */ /* 0x000fce00078efcff */
[----:B------:R-:W-:Y:S05]  /*11e10*/  @!P0 BRA `(.L_x_2194) ;  /* 0x00000000008c8947 */ /* 0x000fea0003800000 */
[----:B------:R-:W-:Y:S01]  /*11e20*/  IMAD.MOV R7, RZ, RZ, -R0 ;  /* 0x000000ffff077224 */ /* 0x000fe200078e0a00 */
[----:B------:R-:W-:Y:S01]  /*11e30*/  MOV R6, RZ ;  /* 0x000000ff00067202 */ /* 0x000fe20000000f00 */
[----:B------:R-:W0:Y:S01]  /*11e40*/  DMUL.RP R8, R22, R8 ;  /* 0x0000000816087228 */ /* 0x000e220000008000 */
[----:B------:R-:W-:Y:S02]  /*11e50*/  IADD3 R3, PT, PT, -R0, -0x43300000, RZ ;  /* 0xbcd0000000037810 */ /* 0x000fe40007ffe1ff */
[----:B0-----:R-:W-:-:S15]  /*11e60*/  LOP3.LUT R15, R9, R15, RZ, 0x3c, !PT ;  /* 0x0000000f090f7212 */ /* 0x001fde00078e3cff */
[----:B------:R-:W-:-:S15]  /*11e70*/  NOP ;  /* 0x0000000000007918 */ /* 0x000fde0000000000 */
[----:B------:R-:W-:-:S15]  /*11e80*/  NOP ;  /* 0x0000000000007918 */ /* 0x000fde0000000000 */
[----:B------:R-:W-:-:S15]  /*11e90*/  NOP ;  /* 0x0000000000007918 */ /* 0x000fde0000000000 */
[----:B------:R-:W-:-:S01]  /*11ea0*/  NOP ;  /* 0x0000000000007918 */ /* 0x000fc20000000000 */
[----:B------:R-:W0:Y:S02]  /*11eb0*/  DFMA R6, R18, -R6, R22 ;  /* 0x800000061206722b */ /* 0x000e240000000016 */
[----:B0-----:R-:W-:-:S04]  /*11ec0*/  FSETP.NEU.AND P0, PT, |R7|, R3, PT ;  /* 0x000000030700720b */ /* 0x001fc80003f0d200 */
[----:B------:R-:W-:Y:S02]  /*11ed0*/  FSEL R18, R8, R18, !P0 ;  /* 0x0000001208127208 */ /* 0x000fe40004000000 */
[----:B------:R-:W-:Y:S01]  /*11ee0*/  FSEL R19, R15, R19, !P0 ;  /* 0x000000130f137208 */ /* 0x000fe20004000000 */
[----:B------:R-:W-:Y:S06]  /*11ef0*/  BRA `(.L_x_2194) ;  /* 0x0000000000547947 */ /* 0x000fec0003800000 */
.L_x_2193:
[----:B------:R-:W0:Y:S02]  /*11f00*/  DSETP.NAN.AND P0, PT, R10, R10, PT ;  /* 0x0000000a0a00722a */ /* 0x000e240003f08000 */
[----:B0-----:R-:W-:Y:S05]  /*11f10*/  @P0 BRA `(.L_x_2195) ;  /* 0x0000000000440947 */ /* 0x001fea0003800000 */
[----:B------:R-:W0:Y:S02]  /*11f20*/  DSETP.NAN.AND P0, PT, R14, R14, PT ;  /* 0x0000000e0e00722a */ /* 0x000e240003f08000 */
[----:B0-----:R-:W-:Y:S05]  /*11f30*/  @P0 BRA `(.L_x_2196) ;  /* 0x0000000000300947 */ /* 0x001fea0003800000 */
[----:B------:R-:W-:Y:S01]  /*11f40*/  ISETP.NE.AND P0, PT, R5, R6, PT ;  /* 0x000000060500720c */ /* 0x000fe20003f05270 */
[----:B------:R-:W-:Y:S01]  /*11f50*/  IMAD.MOV.U32 R18, RZ, RZ, 0x0 ;  /* 0x00000000ff127424 */ /* 0x000fe200078e00ff */
[----:B------:R-:W-:-:S11]  /*11f60*/  MOV R19, 0xfff80000 ;  /* 0xfff8000000137802 */ /* 0x000fd60000000f00 */
[----:B------:R-:W-:Y:S05]  /*11f70*/  @!P0 BRA `(.L_x_2194) ;  /* 0x0000000000348947 */ /* 0x000fea0003800000 */
[----:B------:R-:W-:Y:S02]  /*11f80*/  ISETP.NE.AND P0, PT, R5, 0x7ff00000, PT ;  /* 0x7ff000000500780c */ /* 0x000fe40003f05270 */
[----:B------:R-:W-:Y:S02]  /*11f90*/  LOP3.LUT R19, R11, 0x80000000, R15, 0x48, !PT ;  /* 0x800000000b137812 */ /* 0x000fe400078e480f */
[----:B------:R-:W-:-:S13]  /*11fa0*/  ISETP.EQ.OR P0, PT, R6, RZ, !P0 ;  /* 0x000000ff0600720c */ /* 0x000fda0004702670 */
[----:B------:R-:W-:Y:S01]  /*11fb0*/  @P0 LOP3.LUT R0, R19, 0x7ff00000, RZ, 0xfc, !PT ;  /* 0x7ff0000013000812 */ /* 0x000fe200078efcff */
[----:B------:R-:W-:Y:S01]  /*11fc0*/  @!P0 IMAD.MOV.U32 R18, RZ, RZ, RZ ;  /* 0x000000ffff128224 */ /* 0x000fe200078e00ff */
[----:B------:R-:W-:-:S03]  /*11fd0*/  @P0 MOV R18, RZ ;  /* 0x000000ff00120202 */ /* 0x000fc60000000f00 */
[----:B------:R-:W-:Y:S01]  /*11fe0*/  @P0 IMAD.MOV.U32 R19, RZ, RZ, R0 ;  /* 0x000000ffff130224 */ /* 0x000fe200078e0000 */
[----:B------:R-:W-:Y:S06]  /*11ff0*/  BRA `(.L_x_2194) ;  /* 0x0000000000147947 */ /* 0x000fec0003800000 */
.L_x_2196:
[----:B------:R-:W-:Y:S02]  /*12000*/  LOP3.LUT R19, R15, 0x80000, RZ, 0xfc, !PT ;  /* 0x000800000f137812 */ /* 0x000fe400078efcff */
[----:B------:R-:W-:Y:S01]  /*12010*/  MOV R18, R14 ;  /* 0x0000000e00127202 */ /* 0x000fe20000000f00 */
[----:B------:R-:W-:Y:S06]  /*12020*/  BRA `(.L_x_2194) ;  /* 0x0000000000087947 */ /* 0x000fec0003800000 */
.L_x_2195:
[----:B------:R-:W-:Y:S01]  /*12030*/  LOP3.LUT R19, R11, 0x80000, RZ, 0xfc, !PT ;  /* 0x000800000b137812 */ /* 0x000fe200078efcff */
[----:B------:R-:W-:-:S07]  /*12040*/  IMAD.MOV.U32 R18, RZ, RZ, R10 ;  /* 0x000000ffff127224 */ /* 0x000fce00078e000a */
.L_x_2194:
[----:B------:R-:W-:Y:S05]  /*12050*/  BSYNC.RECONVERGENT B2 ;  /* 0x0000000000027941 */ /* 0x000fea0003800200 */
.L_x_2192:
[----:B------:R-:W-:-:S04]  /*12060*/  HFMA2 R5, -RZ, RZ, 0, 0 ;  /* 0x00000000ff057431 */ /* 0x000fc800000001ff */
[----:B------:R-:W-:Y:S05]  /*12070*/  RET.REL.NODEC R4 `(_ZN2at6native18elementwise_kernelILi128ELi4EZNS0_15gpu_kernel_implIZZZNS0_16sinh_kernel_cudaERNS_18TensorIteratorBaseEENKUlvE0_clEvENKUlvE_clEvEUldE_EEvS4_RKT_EUliE_EEviT1_) ;  /* 0xfffffedc04e07950 */ /* 0x000fea0003c3ffff */
.L_x_2197:
        /* <DEDUP_REMOVED lines=16> */
.L_x_2785:


//--------------------- .text._ZN2at6native27unrolled_elementwise_kernelIZZZNS0_16sinh_kernel_cudaERNS_18TensorIteratorBaseEENKUlvE0_clEvENKUlvE_clEvEUldE_St5arrayIPcLm2EELi4E23TrivialOffsetCalculatorILi1EjESB_NS0_6memory12LoadWithCastILi1EEENSC_13StoreWithCastILi1EEEEEviT_T0_T2_T3_T4_T5_ --------------------------
	.section	.text._ZN2at6native27unrolled_elementwise_kernelIZZZNS0_16sinh_kernel_cudaERNS_18TensorIteratorBaseEENKUlvE0_clEvENKUlvE_clEvEUldE_St5arrayIPcLm2EELi4E23TrivialOffsetCalculatorILi1EjESB_NS0_6memory12LoadWithCastILi1EEENSC_13StoreWithCastILi1EEEEEviT_T0_T2_T3_T4_T5_,"ax",@progbits
	.align	128
        .global         _ZN2at6native27unrolled_elementwise_kernelIZZZNS0_16sinh_kernel_cudaERNS_18TensorIteratorBaseEENKUlvE0_clEvENKUlvE_clEvEUldE_St5arrayIPcLm2EELi4E23TrivialOffsetCalculatorILi1EjESB_NS0_6memory12LoadWithCastILi1EEENSC_13StoreWithCastILi1EEEEEviT_T0_T2_T3_T4_T5_
        .type           _ZN2at6native27unrolled_elementwise_kernelIZZZNS0_16sinh_kernel_cudaERNS_18TensorIteratorBaseEENKUlvE0_clEvENKUlvE_clEvEUldE_St5arrayIPcLm2EELi4E23TrivialOffsetCalculatorILi1EjESB_NS0_6memory12LoadWithCastILi1EEENSC_13StoreWithCastILi1EEEEEviT_T0_T2_T3_T4_T5_,@function
        .size           _ZN2at6native27unrolled_elementwise_kernelIZZZNS0_16sinh_kernel_cudaERNS_18TensorIteratorBaseEENKUlvE0_clEvENKUlvE_clEvEUldE_St5arrayIPcLm2EELi4E23TrivialOffsetCalculatorILi1EjESB_NS0_6memory12LoadWithCastILi1EEENSC_13StoreWithCastILi1EEEEEviT_T0_T2_T3_T4_T5_,(.L_x_2786 - _ZN2at6native27unrolled_elementwise_kernelIZZZNS0_16sinh_kernel_cudaERNS_18TensorIteratorBaseEENKUlvE0_clEvENKUlvE_clEvEUldE_St5arrayIPcLm2EELi4E23TrivialOffsetCalculatorILi1EjESB_NS0_6memory12LoadWithCastILi1EEENSC_13StoreWithCastILi1EEEEEviT_T0_T2_T3_T4_T5_)
        .other          _ZN2at6native27unrolled_elementwise_kernelIZZZNS0_16sinh_kernel_cudaERNS_18TensorIteratorBaseEENKUlvE0_clEvENKUlvE_clEvEUldE_St5arrayIPcLm2EELi4E23TrivialOffsetCalculatorILi1EjESB_NS0_6memory12LoadWithCastILi1EEENSC_13StoreWithCastILi1EEEEEviT_T0_T2_T3_T4_T5_,@"STO_CUDA_ENTRY STV_DEFAULT"
_ZN2at6native27unrolled_elementwise_kernelIZZZNS0_16sinh_kernel_cudaERNS_18TensorIteratorBaseEENKUlvE0_clEvENKUlvE_clEvEUldE_St5arrayIPcLm2EELi4E23TrivialOffsetCalculatorILi1EjESB_NS0_6memory12LoadWithCastILi1EEENSC_13StoreWithCastILi1EEEEEviT_T0_T2_T3_T4_T5_:
.text._ZN2at6native27unrolled_elementwise_kernelIZZZNS0_16sinh_kernel_cudaERNS_18TensorIteratorBaseEENKUlvE0_clEvENKUlvE_clEvEUldE_St5arrayIPcLm2EELi4E23TrivialOffsetCalculatorILi1EjESB_NS0_6memory12LoadWithCastILi1EEENSC_13StoreWithCastILi1EEEEEviT_T0_T2_T3_T4_T5_:
[----:B------:R-:W0:Y:S01]  /*0000*/  LDC R1, c[0x0][0x37c] ;  /* 0x0000df00ff017b82 */ /* 0x000e220000000800 */
[----:B------:R-:W1:Y:S07]  /*0010*/  S2R R22, SR_CTAID.X ;  /* 0x0000000000167919 */ /* 0x000e6e0000002500 */
[----:B------:R-:W1:Y:S01]  /*0020*/  LDC R3, c[0x0][0x380] ;  /* 0x0000e000ff037b82 */ /* 0x000e620000000800 */
[----:B------:R-:W2:Y:S01]  /*0030*/  LDCU.64 UR36, c[0x0][0x358] ;  /* 0x00006b00ff2477ac */ /* 0x000ea20008000a00 */
[----:B------:R-:W-:Y:S01]  /*0040*/  BSSY.RECONVERGENT B6, `(.L_x_2198) ;  /* 0x00000fb000067945 */ /* 0x000fe20003800200 */
[----:B------:R-:W3:Y:S01]  /*0050*/  S2R R29, SR_TID.X ;  /* 0x00000000001d7919 */ /* 0x000ee20000002100 */
[----:B------:R-:W-:Y:S01]  /*0060*/  CS2R R26, SRZ ;  /* 0x00000000001a7805 */ /* 0x000fe2000001ff00 */
        /* <DEDUP_REMOVED lines=24> */
[----:B--2---:R0:W1:Y:S02]  /*01f0*/  I2F.F64.S16 R26, R4 ;  /* 0x00000004001a7312 */ /* 0x0040640000101c00 */
[----:B01----:R-:W-:Y:S05]  /*0200*/  BRA `(.L_x_2206) ;  /* 0x0000000c00707947 */ /* 0x003fea0003800000 */
.L_x_2204:
[----:B------:R-:W2:Y:S02]  /*0210*/  LDG.E.U8 R4, desc[UR36][R4.64] ;  /* 0x0000002404047981 */ /* 0x000ea4000c1e1100 */
[----:B--2---:R0:W1:Y:S02]  /*0220*/  I2F.F64.U16 R26, R4 ;  /* 0x00000004001a7312 */ /* 0x0040640000101800 */
[----:B01----:R-:W-:Y:S05]  /*0230*/  BRA `(.L_x_2206) ;  /* 0x0000000c00647947 */ /* 0x003fea0003800000 */
.L_x_2203:
[----:B------:R-:W-:-:S09]  /*0240*/  UISETP.NE.AND UP0, UPT, UR4, 0x2, UPT ;  /* 0x000000020400788c */ /* 0x000fd2000bf05270 */
[----:B------:R-:W-:Y:S05]  /*0250*/  BRA.U !UP0, `(.L_x_2207) ;  /* 0x0000000108287547 */ /* 0x000fea000b800000 */
[----:B------:R-:W-:-:S09]  /*0260*/  UISETP.NE.AND UP0, UPT, UR4, 0x3, UPT ;  /* 0x000000030400788c */ /* 0x000fd2000bf05270 */
[----:B------:R-:W-:Y:S05]  /*0270*/  BRA.U !UP0, `(.L_x_2208) ;  /* 0x0000000108147547 */ /* 0x000fea000b800000 */
[----:B------:R-:W-:-:S09]  /*0280*/  UISETP.NE.AND UP0, UPT, UR4, 0x4, UPT ;  /* 0x000000040400788c */ /* 0x000fd2000bf05270 */
[----:B------:R-:W-:Y:S05]  /*0290*/  BRA.U UP0, `(.L_x_2205) ;  /* 0x0000000900c07547 */ /* 0x000fea000b800000 */
[----:B------:R-:W2:Y:S02]  /*02a0*/  LDG.E.64 R26, desc[UR36][R4.64] ;  /* 0x00000024041a7981 */ /* 0x000ea4000c1e1b00 */
[----:B--2---:R-:W0:Y:S02]  /*02b0*/  I2F.F64.S64 R26, R26 ;  /* 0x0000001a001a7312 */ /* 0x004e240000301c00 */
[----:B0-----:R-:W-:Y:S05]  /*02c0*/  BRA `(.L_x_2206) ;  /* 0x0000000c00407947 */ /* 0x001fea0003800000 */
.L_x_2208:
[----:B------:R-:W2:Y:S02]  /*02d0*/  LDG.E R4, desc[UR36][R4.64] ;  /* 0x0000002404047981 */ /* 0x000ea4000c1e1900 */
[----:B--2---:R0:W1:Y:S02]  /*02e0*/  I2F.F64 R26, R4 ;  /* 0x00000004001a7312 */ /* 0x0040640000201c00 */
[----:B01----:R-:W-:Y:S05]  /*02f0*/  BRA `(.L_x_2206) ;  /* 0x0000000c00347947 */ /* 0x003fea0003800000 */
.L_x_2207:
[----:B------:R-:W2:Y:S02]  /*0300*/  LDG.E.U16 R4, desc[UR36][R4.64] ;  /* 0x0000002404047981 */ /* 0x000ea4000c1e1500 */
[----:B--2---:R0:W1:Y:S02]  /*0310*/  I2F.F64.S16 R26, R4 ;  /* 0x00000004001a7312 */ /* 0x0040640000101c00 */
[----:B01----:R-:W-:Y:S05]  /*0320*/  BRA `(.L_x_2206) ;  /* 0x0000000c00287947 */ /* 0x003fea0003800000 */
.L_x_2202:
        /* <DEDUP_REMOVED lines=10> */
.L_x_2210:
[----:B------:R-:W2:Y:S02]  /*03d0*/  LDG.E.U16 R0, desc[UR36][R4.64] ;  /* 0x0000002404007981 */ /* 0x000ea4000c1e1500 */
[----:B--2---:R-:W-:-:S05]  /*03e0*/  HADD2.F32 R0, -RZ, R0.H0_H0 ;  /* 0x20000000ff007230 */ /* 0x004fca0000004100 */
[----:B------:R-:W-:-:S04]  /*03f0*/  FMUL.FTZ R0, R0, 1 ;  /* 0x3f80000000007820 */ /* 0x000fc80000410000 */
[----:B------:R1:W2:Y:S02]  /*0400*/  F2F.F64.F32 R26, R0 ;  /* 0x00000000001a7310 */ /* 0x0002a40000201800 */
[----:B-12---:R-:W-:Y:S05]  /*0410*/  BRA `(.L_x_2206) ;  /* 0x0000000800ec7947 */ /* 0x006fea0003800000 */
.L_x_2209:
        /* <DEDUP_REMOVED lines=10> */
.L_x_2212:
[----:B------:R-:W2:Y:S02]  /*04c0*/  LDG.E.U16 R4, desc[UR36][R4.64] ;  /* 0x0000002404047981 */ /* 0x000ea4000c1e1500 */
[----:B--2---:R-:W-:-:S05]  /*04d0*/  HADD2.F32 R0, -RZ, R4.H0_H0 ;  /* 0x20000004ff007230 */ /* 0x004fca0000004100 */
[----:B------:R-:W-:-:S04]  /*04e0*/  FMUL.FTZ R0, R0, 1 ;  /* 0x3f80000000007820 */ /* 0x000fc80000410000 */
[----:B------:R1:W2:Y:S02]  /*04f0*/  F2F.F64.F32 R26, R0 ;  /* 0x00000000001a7310 */ /* 0x0002a40000201800 */
[----:B-12---:R-:W-:Y:S05]  /*0500*/  BRA `(.L_x_2206) ;  /* 0x0000000800b07947 */ /* 0x006fea0003800000 */
.L_x_2211:
[----:B------:R0:W5:Y:S01]  /*0510*/  LDG.E.64 R26, desc[UR36][R4.64] ;  /* 0x00000024041a7981 */ /* 0x000162000c1e1b00 */
[----:B------:R-:W-:Y:S05]  /*0520*/  BRA `(.L_x_2206) ;  /* 0x0000000800a87947 */ /* 0x000fea0003800000 */
.L_x_2201:
        /* <DEDUP_REMOVED lines=13> */
.L_x_2215:
[----:B------:R1:W5:Y:S01]  /*0600*/  LDG.E.64 R26, desc[UR36][R4.64] ;  /* 0x00000024041a7981 */ /* 0x000362000c1e1b00 */
[----:B------:R-:W-:Y:S05]  /*0610*/  BRA `(.L_x_2206) ;  /* 0x00000008006c7947 */ /* 0x000fea0003800000 */
.L_x_2214:
        /* <DEDUP_REMOVED lines=27> */
.L_x_2217:
        /* <DEDUP_REMOVED lines=15> */
.L_x_2216:
[----:B------:R-:W2:Y:S02]  /*08c0*/  LDG.E.U16 R0, desc[UR36][R4.64] ;  /* 0x0000002404007981 */ /* 0x000ea4000c1e1500 */
[----:B--2---:R-:W-:-:S04]  /*08d0*/  IMAD.U32 R0, R0, 0x10000, RZ ;  /* 0x0001000000007824 */ /* 0x004fc800078e00ff */
[----:B------:R-:W-:-:S04]  /*08e0*/  FMUL.FTZ R0, R0, 1 ;  /* 0x3f80000000007820 */ /* 0x000fc80000410000 */
[----:B------:R2:W3:Y:S02]  /*08f0*/  F2F.F64.F32 R26, R0 ;  /* 0x00000000001a7310 */ /* 0x0004e40000201800 */
[----:B--23--:R-:W-:Y:S05]  /*0900*/  BRA `(.L_x_2206) ;  /* 0x0000000400b07947 */ /* 0x00cfea0003800000 */
.L_x_2213:
        /* <DEDUP_REMOVED lines=9> */
[----:B--2---:R4:W0:Y:S02]  /*09a0*/  I2F.F64.U16 R26, R4 ;  /* 0x00000004001a7312 */ /* 0x0048240000101800 */
[----:B0---4-:R-:W-:Y:S05]  /*09b0*/  BRA `(.L_x_2206) ;  /* 0x0000000400847947 */ /* 0x011fea0003800000 */
.L_x_2220:
        /* <DEDUP_REMOVED lines=21> */
.L_x_2222:
[----:B------:R-:W-:Y:S05]  /*0b10*/  BSYNC.RECONVERGENT B0 ;  /* 0x0000000000007941 */ /* 0x000fea0003800200 */
.L_x_2221:
[----:B------:R-:W-:Y:S01]  /*0b20*/  IMAD.SHL.U32 R0, R0, 0x100000, RZ ;  /* 0x0010000000007824 */ /* 0x000fe200078e00ff */
[----:B------:R-:W-:-:S04]  /*0b30*/  LEA R3, R3, 0x3b800000, 0x17 ;  /* 0x3b80000003037811 */ /* 0x000fc800078eb8ff */
[----:B------:R-:W-:-:S05]  /*0b40*/  LOP3.LUT R0, R3, R0, R7, 0xfe, !PT ;  /* 0x0000000003007212 */ /* 0x000fca00078efe07 */
[----:B------:R-:W-:-:S04]  /*0b50*/  FMUL.FTZ R0, R0, 1 ;  /* 0x3f80000000007820 */ /* 0x000fc80000410000 */
[----:B------:R4:W0:Y:S02]  /*0b60*/  F2F.F64.F32 R26, R0 ;  /* 0x00000000001a7310 */ /* 0x0008240000201800 */
[----:B0---4-:R-:W-:Y:S05]  /*0b70*/  BRA `(.L_x_2206) ;  /* 0x0000000400147947 */ /* 0x011fea0003800000 */
.L_x_2219:
        /* <DEDUP_REMOVED lines=21> */
.L_x_2224:
[----:B------:R-:W-:Y:S05]  /*0cd0*/  BSYNC.RECONVERGENT B0 ;  /* 0x0000000000007941 */ /* 0x000fea0003800200 */
.L_x_2223:
[----:B------:R-:W-:Y:S01]  /*0ce0*/  IMAD.SHL.U32 R0, R0, 0x200000, RZ ;  /* 0x0020000000007824 */ /* 0x000fe200078e00ff */
[----:B------:R-:W-:-:S04]  /*0cf0*/  LEA R3, R3, 0x37800000, 0x17 ;  /* 0x3780000003037811 */ /* 0x000fc800078eb8ff */
[----:B------:R-:W-:-:S05]  /*0d00*/  LOP3.LUT R0, R3, R0, R7, 0xfe, !PT ;  /* 0x0000000003007212 */ /* 0x000fca00078efe07 */
[----:B------:R-:W-:-:S04]  /*0d10*/  FMUL.FTZ R0, R0, 1 ;  /* 0x3f80000000007820 */ /* 0x000fc80000410000 */
[----:B------:R4:W0:Y:S02]  /*0d20*/  F2F.F64.F32 R26, R0 ;  /* 0x00000000001a7310 */ /* 0x0008240000201800 */
[----:B0---4-:R-:W-:Y:S05]  /*0d30*/  BRA `(.L_x_2206) ;  /* 0x0000000000a47947 */ /* 0x011fea0003800000 */
.L_x_2218:
[----:B------:R-:W-:-:S09]  /*0d40*/  UISETP.NE.AND UP0, UPT, UR4, 0x1c, UPT ;  /* 0x0000001c0400788c */ /* 0x000fd2000bf05270 */
[----:B------:R-:W-:Y:S05]  /*0d50*/  BRA.U !UP0, `(.L_x_2225) ;  /* 0x0000000108947547 */ /* 0x000fea000b800000 */
[----:B------:R-:W-:-:S09]  /*0d60*/  UISETP.NE.AND UP0, UPT, UR4, 0x1d, UPT ;  /* 0x0000001d0400788c */ /* 0x000fd2000bf05270 */
[----:B------:R-:W-:Y:S05]  /*0d70*/  BRA.U !UP0, `(.L_x_2226) ;  /* 0x0000000108807547 */ /* 0x000fea000b800000 */
[----:B------:R-:W-:-:S09]  /*0d80*/  UISETP.NE.AND UP0, UPT, UR4, 0x2c, UPT ;  /* 0x0000002c0400788c */ /* 0x000fd2000bf05270 */
[----:B------:R-:W-:Y:S05]  /*0d90*/  BRA.U !UP0, `(.L_x_2227) ;  /* 0x0000000108487547 */ /* 0x000fea000b800000 */
.L_x_2205:
        /* <DEDUP_REMOVED lines=16> */
.L_x_2228:
[----:B------:R-:W-:Y:S01]  /*0ea0*/  CS2R R26, SRZ ;  /* 0x00000000001a7805 */ /* 0x000fe2000001ff00 */
[----:B------:R-:W-:Y:S06]  /*0eb0*/  BRA `(.L_x_2206) ;  /* 0x0000000000447947 */ /* 0x000fec0003800000 */
.L_x_2227:
[----:B------:R-:W2:Y:S01]  /*0ec0*/  LDG.E.U8 R0, desc[UR36][R4.64] ;  /* 0x0000002404007981 */ /* 0x000ea2000c1e1100 */
[----:B------:R-:W-:Y:S02]  /*0ed0*/  IMAD.MOV.U32 R26, RZ, RZ, 0x0 ;  /* 0x00000000ff1a7424 */ /* 0x000fe400078e00ff */
[----:B------:R-:W-:Y:S01]  /*0ee0*/  IMAD.MOV.U32 R27, RZ, RZ, 0x38000000 ;  /* 0x38000000ff1b7424 */ /* 0x000fe200078e00ff */
[----:B--2---:R-:W-:-:S13]  /*0ef0*/  ISETP.NE.AND P0, PT, R0, RZ, PT ;  /* 0x000000ff0000720c */ /* 0x004fda0003f05270 */
[----:B------:R-:W-:Y:S05]  /*0f00*/  @!P0 BRA `(.L_x_2206) ;  /* 0x0000000000308947 */ /* 0x000fea0003800000 */
[----:B------:R-:W-:-:S13]  /*0f10*/  ISETP.NE.AND P0, PT, R0, 0xff, PT ;  /* 0x000000ff0000780c */ /* 0x000fda0003f05270 */
[----:B------:R-:W-:Y:S02]  /*0f20*/  @P0 IMAD.SHL.U32 R0, R0, 0x800000, RZ ;  /* 0x0080000000000824 */ /* 0x000fe400078e00ff */
[----:B------:R-:W-:Y:S02]  /*0f30*/  @!P0 IMAD.MOV.U32 R26, RZ, RZ, 0x20000000 ;  /* 0x20000000ff1a8424 */ /* 0x000fe400078e00ff */
[----:B------:R-:W-:Y:S02]  /*0f40*/  @!P0 IMAD.MOV.U32 R27, RZ, RZ, 0x7ff80000 ;  /* 0x7ff80000ff1b8424 */ /* 0x000fe400078e00ff */
[----:B------:R-:W-:-:S04]  /*0f50*/  @P0 FMUL.FTZ R0, R0, 1 ;  /* 0x3f80000000000820 */ /* 0x000fc80000410000 */
[----:B------:R4:W0:Y:S02]  /*0f60*/  @P0 F2F.F64.F32 R26, R0 ;  /* 0x00000000001a0310 */ /* 0x0008240000201800 */
[----:B0---4-:R-:W-:Y:S05]  /*0f70*/  BRA `(.L_x_2206) ;  /* 0x0000000000147947 */ /* 0x011fea0003800000 */
.L_x_2226:
[----:B------:R-:W2:Y:S02]  /*0f80*/  LDG.E.64 R26, desc[UR36][R4.64] ;  /* 0x00000024041a7981 */ /* 0x000ea4000c1e1b00 */
[----:B--2---:R-:W4:Y:S02]  /*0f90*/  I2F.F64.U64 R26, R26 ;  /* 0x0000001a001a7312 */ /* 0x004f240000301800 */
[----:B----4-:R-:W-:Y:S05]  /*0fa0*/  BRA `(.L_x_2206) ;  /* 0x0000000000087947 */ /* 0x010fea0003800000 */
.L_x_2225:
[----:B------:R-:W2:Y:S02]  /*0fb0*/  LDG.E R4, desc[UR36][R4.64] ;  /* 0x0000002404047981 */ /* 0x000ea4000c1e1900 */
[----:B--2---:R2:W3:Y:S02]  /*0fc0*/  I2F.F64.U32 R26, R4 ;  /* 0x00000004001a7312 */ /* 0x0044e40000201800 */
.L_x_2206:
[----:B------:R-:W-:Y:S05]  /*0fd0*/  BSYNC.RECONVERGENT B7 ;  /* 0x0000000000077941 */ /* 0x000fea0003800200 */
.L_x_2200:
[----:B------:R-:W-:-:S07]  /*0fe0*/  VIADD R29, R23, 0x80 ;  /* 0x00000080171d7836 */ /* 0x000fce0000000000 */
.L_x_2199:
[----:B------:R-:W-:Y:S05]  /*0ff0*/  BSYNC.RECONVERGENT B6 ;  /* 0x0000000000067941 */ /* 0x000fea0003800200 */
.L_x_2198:
[----:B------:R-:W-:Y:S01]  /*1000*/  ISETP.GE.AND P0, PT, R29, R2, PT ;  /* 0x000000021d00720c */ /* 0x000fe20003f06270 */
[----:B------:R-:W-:Y:S01]  /*1010*/  BSSY.RECONVERGENT B6, `(.L_x_2229) ;  /* 0x00000f6000067945 */ /* 0x000fe20003800200 */
[----:B------:R-:W-:-:S11]  /*1020*/  CS2R R24, SRZ ;  /* 0x0000000000187805 */ /* 0x000fd6000001ff00 */
[----:B------:R-:W-:Y:S05]  /*1030*/  @P0 BRA `(.L_x_2230) ;  /* 0x0000000c00cc0947 */ /* 0x000fea0003800000 */
[----:B012---:R-:W0:Y:S01]  /*1040*/  LDC.64 R4, c[0x0][0x390] ;  /* 0x0000e400ff047b82 */ /* 0x007e220000000a00 */
        /* <DEDUP_REMOVED lines=20> */
.L_x_2235:
[----:B------:R-:W2:Y:S02]  /*1190*/  LDG.E.U8 R4, desc[UR36][R4.64] ;  /* 0x0000002404047981 */ /* 0x000ea4000c1e1100 */
[----:B--2---:R1:W2:Y:S02]  /*11a0*/  I2F.F64.U16 R24, R4 ;  /* 0x0000000400187312 */ /* 0x0042a40000101800 */
[----:B-12---:R-:W-:Y:S05]  /*11b0*/  BRA `(.L_x_2237) ;  /* 0x0000000c00647947 */ /* 0x006fea0003800000 */
.L_x_2234:
        /* <DEDUP_REMOVED lines=9> */
.L_x_2239:
[----:B------:R-:W2:Y:S02]  /*1250*/  LDG.E R4, desc[UR36][R4.64] ;  /* 0x0000002404047981 */ /* 0x000ea4000c1e1900 */
[----:B--2---:R1:W2:Y:S02]  /*1260*/  I2F.F64 R24, R4 ;  /* 0x0000000400187312 */ /* 0x0042a40000201c00 */
[----:B-12---:R-:W-:Y:S05]  /*1270*/  BRA `(.L_x_2237) ;  /* 0x0000000c00347947 */ /* 0x006fea0003800000 */
.L_x_2238:
[----:B------:R-:W2:Y:S02]  /*1280*/  LDG.E.U16 R4, desc[UR36][R4.64] ;  /* 0x0000002404047981 */ /* 0x000ea4000c1e1500 */
[----:B--2---:R1:W2:Y:S02]  /*1290*/  I2F.F64.S16 R24, R4 ;  /* 0x0000000400187312 */ /* 0x0042a40000101c00 */
[----:B-12---:R-:W-:Y:S05]  /*12a0*/  BRA `(.L_x_2237) ;  /* 0x0000000c00287947 */ /* 0x006fea0003800000 */
.L_x_2233:
        /* <DEDUP_REMOVED lines=10> */
.L_x_2241:
[----:B------:R-:W2:Y:S02]  /*1350*/  LDG.E.U16 R0, desc[UR36][R4.64] ;  /* 0x0000002404007981 */ /* 0x000ea4000c1e1500 */
[----:B--2---:R-:W-:-:S05]  /*1360*/  HADD2.F32 R0, -RZ, R0.H0_H0 ;  /* 0x20000000ff007230 */ /* 0x004fca0000004100 */
[----:B------:R-:W-:-:S04]  /*1370*/  FMUL.FTZ R0, R0, 1 ;  /* 0x3f80000000007820 */ /* 0x000fc80000410000 */
[----:B------:R0:W1:Y:S02]  /*1380*/  F2F.F64.F32 R24, R0 ;  /* 0x0000000000187310 */ /* 0x0000640000201800 */
[----:B01----:R-:W-:Y:S05]  /*1390*/  BRA `(.L_x_2237) ;  /* 0x0000000800ec7947 */ /* 0x003fea0003800000 */
.L_x_2240:
        /* <DEDUP_REMOVED lines=10> */
.L_x_2243:
[----:B------:R-:W2:Y:S02]  /*1440*/  LDG.E.U16 R4, desc[UR36][R4.64] ;  /* 0x0000002404047981 */ /* 0x000ea4000c1e1500 */
[----:B--2---:R-:W-:-:S05]  /*1450*/  HADD2.F32 R0, -RZ, R4.H0_H0 ;  /* 0x20000004ff007230 */ /* 0x004fca0000004100 */
[----:B------:R-:W-:-:S04]  /*1460*/  FMUL.FTZ R0, R0, 1 ;  /* 0x3f80000000007820 */ /* 0x000fc80000410000 */
[----:B------:R0:W1:Y:S02]  /*1470*/  F2F.F64.F32 R24, R0 ;  /* 0x0000000000187310 */ /* 0x0000640000201800 */
[----:B01----:R-:W-:Y:S05]  /*1480*/  BRA `(.L_x_2237) ;  /* 0x0000000800b07947 */ /* 0x003fea0003800000 */
.L_x_2242:
[----:B------:R0:W5:Y:S01]  /*1490*/  LDG.E.64 R24, desc[UR36][R4.64] ;  /* 0x0000002404187981 */ /* 0x000162000c1e1b00 */
[----:B------:R-:W-:Y:S05]  /*14a0*/  BRA `(.L_x_2237) ;  /* 0x0000000800a87947 */ /* 0x000fea0003800000 */
.L_x_2232:
        /* <DEDUP_REMOVED lines=13> */
.L_x_2246:
[----:B------:R4:W5:Y:S01]  /*1580*/  LDG.E.64 R24, desc[UR36][R4.64] ;  /* 0x0000002404187981 */ /* 0x000962000c1e1b00 */
[----:B------:R-:W-:Y:S05]  /*1590*/  BRA `(.L_x_2237) ;  /* 0x00000008006c7947 */ /* 0x000fea0003800000 */
.L_x_2245:
        /* <DEDUP_REMOVED lines=25> */
[----:B------:R4:W0:Y:S02]  /*1730*/  F2F.F64.F32 R24, R3 ;  /* 0x0000000300187310 */ /* 0x0008240000201800 */
[----:B0---4-:R-:W-:Y:S05]  /*1740*/  BRA `(.L_x_2237) ;  /* 0x0000000800007947 */ /* 0x011fea0003800000 */
.L_x_2248:
        /* <DEDUP_REMOVED lines=13> */
[----:B------:R4:W0:Y:S02]  /*1820*/  F2F.F64.F32 R24, R0 ;  /* 0x0000000000187310 */ /* 0x0008240000201800 */
[----:B0---4-:R-:W-:Y:S05]  /*1830*/  BRA `(.L_x_2237) ;  /* 0x0000000400c47947 */ /* 0x011fea0003800000 */
.L_x_2247:
[----:B------:R-:W2:Y:S02]  /*1840*/  LDG.E.U16 R0, desc[UR36][R4.64] ;  /* 0x0000002404007981 */ /* 0x000ea4000c1e1500 */
[----:B--2---:R-:W-:-:S04]  /*1850*/  IMAD.U32 R0, R0, 0x10000, RZ ;  /* 0x0001000000007824 */ /* 0x004fc800078e00ff */
[----:B------:R-:W-:-:S04]  /*1860*/  FMUL.FTZ R0, R0, 1 ;  /* 0x3f80000000007820 */ /* 0x000fc80000410000 */
[----:B------:R4:W0:Y:S02]  /*1870*/  F2F.F64.F32 R24, R0 ;  /* 0x0000000000187310 */ /* 0x0008240000201800 */
[----:B0---4-:R-:W-:Y:S05]  /*1880*/  BRA `(.L_x_2237) ;  /* 0x0000000400b07947 */ /* 0x011fea0003800000 */
.L_x_2244:
        /* <DEDUP_REMOVED lines=11> */
.L_x_2251:
        /* <DEDUP_REMOVED lines=21> */
.L_x_2253:
[----:B------:R-:W-:Y:S05]  /*1a90*/  BSYNC.RECONVERGENT B0 ;  /* 0x0000000000007941 */ /* 0x000fea0003800200 */
.L_x_2252:
[----:B------:R-:W-:Y:S01]  /*1aa0*/  IMAD.SHL.U32 R0, R0, 0x100000, RZ ;  /* 0x0010000000007824 */ /* 0x000fe200078e00ff */
[----:B------:R-:W-:-:S04]  /*1ab0*/  LEA R3, R3, 0x3b800000, 0x17 ;  /* 0x3b80000003037811 */ /* 0x000fc800078eb8ff */
[----:B------:R-:W-:-:S05]  /*1ac0*/  LOP3.LUT R0, R3, R0, R7, 0xfe, !PT ;  /* 0x0000000003007212 */ /* 0x000fca00078efe07 */
[----:B------:R-:W-:-:S04]  /*1ad0*/  FMUL.FTZ R0, R0, 1 ;  /* 0x3f80000000007820 */ /* 0x000fc80000410000 */
[----:B------:R4:W0:Y:S02]  /*1ae0*/  F2F.F64.F32 R24, R0 ;  /* 0x0000000000187310 */ /* 0x0008240000201800 */
[----:B0---4-:R-:W-:Y:S05]  /*1af0*/  BRA `(.L_x_2237) ;  /* 0x0000000400147947 */ /* 0x011fea0003800000 */
.L_x_2250:
        /* <DEDUP_REMOVED lines=21> */
.L_x_2255:
[----:B------:R-:W-:Y:S05]  /*1c50*/  BSYNC.RECONVERGENT B0 ;  /* 0x0000000000007941 */ /* 0x000fea0003800200 */
.L_x_2254:
[----:B------:R-:W-:Y:S01]  /*1c60*/  IMAD.SHL.U32 R0, R0, 0x200000, RZ ;  /* 0x0020000000007824 */ /* 0x000fe200078e00ff */
[----:B------:R-:W-:-:S04]  /*1c70*/  LEA R3, R3, 0x37800000, 0x17 ;  /* 0x3780000003037811 */ /* 0x000fc800078eb8ff */
[----:B------:R-:W-:-:S05]  /*1c80*/  LOP3.LUT R0, R3, R0, R7, 0xfe, !PT ;  /* 0x0000000003007212 */ /* 0x000fca00078efe07 */
[----:B------:R-:W-:-:S04]  /*1c90*/  FMUL.FTZ R0, R0, 1 ;  /* 0x3f80000000007820 */ /* 0x000fc80000410000 */
[----:B------:R4:W0:Y:S02]  /*1ca0*/  F2F.F64.F32 R24, R0 ;  /* 0x0000000000187310 */ /* 0x0008240000201800 */
[----:B0---4-:R-:W-:Y:S05]  /*1cb0*/  BRA `(.L_x_2237) ;  /* 0x0000000000a47947 */ /* 0x011fea0003800000 */
.L_x_2249:
        /* <DEDUP_REMOVED lines=16> */
[----:B------:R1:W2:Y:S02]  /*1dc0*/  @P0 F2F.F64.F32 R24, R0 ;  /* 0x0000000000180310 */ /* 0x0002a40000201800 */
[----:B-12---:R-:W-:Y:S05]  /*1dd0*/  BRA `(.L_x_2237) ;  /* 0x00000000005c7947 */ /* 0x006fea0003800000 */
.L_x_2236:
[----:B------:R-:W-:Y:S01]  /*1de0*/  MOV R0, 0x0 ;  /* 0x0000000000007802 */ /* 0x000fe20000000f00 */
[----:B------:R-:W0:Y:S01]  /*1df0*/  LDCU.64 UR4, c[0x4][0x128] ;  /* 0x01002500ff0477ac */ /* 0x000e220008000a00 */
[----:B------:R-:W-:Y:S02]  /*1e00*/  IMAD.MOV.U32 R8, RZ, RZ, 0x4e ;  /* 0x0000004eff087424 */ /* 0x000fe400078e00ff */
[----:B------:R1:W2:Y:S01]  /*1e10*/  LDC.64 R14, c[0x4][R0] ;  /* 0x01000000000e7b82 */ /* 0x0002a20000000a00 */
[----:B------:R-:W4:Y:S01]  /*1e20*/  LDCU.64 UR6, c[0x4][0x130] ;  /* 0x01002600ff0677ac */ /* 0x000f220008000a00 */
[----:B------:R-:W-:Y:S02]  /*1e30*/  IMAD.MOV.U32 R12, RZ, RZ, 0x1 ;  /* 0x00000001ff0c7424 */ /* 0x000fe400078e00ff */
[----:B------:R-:W-:Y:S01]  /*1e40*/  IMAD.MOV.U32 R13, RZ, RZ, RZ ;  /* 0x000000ffff0d7224 */ /* 0x000fe200078e00ff */
[----:B------:R-:W3:Y:S01]  /*1e50*/  LDCU.64 UR8, c[0x4][0x8] ;  /* 0x01000100ff0877ac */ /* 0x000ee20008000a00 */
[----:B0-----:R-:W-:-:S02]  /*1e60*/  IMAD.U32 R4, RZ, RZ, UR4 ;  /* 0x00000004ff047e24 */ /* 0x001fc4000f8e00ff */
[----:B------:R-:W-:Y:S02]  /*1e70*/  IMAD.U32 R5, RZ, RZ, UR5 ;  /* 0x00000005ff057e24 */ /* 0x000fe4000f8e00ff */
[----:B----4-:R-:W-:Y:S02]  /*1e80*/  IMAD.U32 R6, RZ, RZ, UR6 ;  /* 0x00000006ff067e24 */ /* 0x010fe4000f8e00ff */
[----:B------:R-:W-:Y:S02]  /*1e90*/  IMAD.U32 R7, RZ, RZ, UR7 ;  /* 0x00000007ff077e24 */ /* 0x000fe4000f8e00ff */
[----:B---3--:R-:W-:Y:S02]  /*1ea0*/  IMAD.U32 R10, RZ, RZ, UR8 ;  /* 0x00000008ff0a7e24 */ /* 0x008fe4000f8e00ff */
[----:B-1----:R-:W-:-:S07]  /*1eb0*/  IMAD.U32 R11, RZ, RZ, UR9 ;  /* 0x00000009ff0b7e24 */ /* 0x002fce000f8e00ff */
[----:B------:R-:W-:-:S07]  /*1ec0*/  LEPC R20, `(.L_x_2258) ;  /* 0x000000001014794e */ /* 0x000fce0000000000 */
[----:B--2--5:R-:W-:Y:S05]  /*1ed0*/  CALL.ABS.NOINC R14 ;  /* 0x000000000e007343 */ /* 0x024fea0003c00000 */
.L_x_2258:
[----:B------:R-:W-:Y:S01]  /*1ee0*/  CS2R R24, SRZ ;  /* 0x0000000000187805 */ /* 0x000fe2000001ff00 */
[----:B------:R-:W-:Y:S06]  /*1ef0*/  BRA `(.L_x_2237) ;  /* 0x0000000000147947 */ /* 0x000fec0003800000 */
.L_x_2257:
[----:B------:R-:W2:Y:S02]  /*1f00*/  LDG.E.64 R24, desc[UR36][R4.64] ;  /* 0x0000002404187981 */ /* 0x000ea4000c1e1b00 */
[----:B--2---:R-:W1:Y:S02]  /*1f10*/  I2F.F64.U64 R24, R24 ;  /* 0x0000001800187312 */ /* 0x004e640000301800 */
[----:B-1----:R-:W-:Y:S05]  /*1f20*/  BRA `(.L_x_2237) ;  /* 0x0000000000087947 */ /* 0x002fea0003800000 */
.L_x_2256:
[----:B------:R-:W2:Y:S02]  /*1f30*/  LDG.E R4, desc[UR36][R4.64] ;  /* 0x0000002404047981 */ /* 0x000ea4000c1e1900 */
[----:B--2---:R1:W2:Y:S02]  /*1f40*/  I2F.F64.U32 R24, R4 ;  /* 0x0000000400187312 */ /* 0x0042a40000201800 */
.L_x_2237:
[----:B------:R-:W-:Y:S05]  /*1f50*/  BSYNC.RECONVERGENT B7 ;  /* 0x0000000000077941 */ /* 0x000fea0003800200 */
.L_x_2231:
[----:B------:R-:W-:-:S07]  /*1f60*/  VIADD R29, R29, 0x80 ;  /* 0x000000801d1d7836 */ /* 0x000fce0000000000 */
.L_x_2230:
[----:B------:R-:W-:Y:S05]  /*1f70*/  BSYNC.RECONVERGENT B6 ;  /* 0x0000000000067941 */ /* 0x000fea0003800200 */
.L_x_2229:
[----:B------:R-:W-:Y:S01]  /*1f80*/  ISETP.GE.AND P0, PT, R29, R2, PT ;  /* 0x000000021d00720c */ /* 0x000fe20003f06270 */
[----:B------:R-:W-:Y:S01]  /*1f90*/  BSSY.RECONVERGENT B6, `(.L_x_2259) ;  /* 0x00000f6000067945 */ /* 0x000fe20003800200 */
[----:B------:R-:W-:-:S11]  /*1fa0*/  CS2R R18, SRZ ;  /* 0x0000000000127805 */ /* 0x000fd6000001ff00 */
[----:B------:R-:W-:Y:S05]  /*1fb0*/  @P0 BRA `(.L_x_2260) ;  /* 0x0000000c00cc0947 */ /* 0x000fea0003800000 */
[----:B012-4-:R-:W0:Y:S01]  /*1fc0*/  LDC.64 R4, c[0x0][0x390] ;  /* 0x0000e400ff047b82 */ /* 0x017e220000000a00 */
        /* <DEDUP_REMOVED lines=20> */
.L_x_2265:
[----:B------:R-:W2:Y:S02]  /*2110*/  LDG.E.U8 R4, desc[UR36][R4.64] ;  /* 0x0000002404047981 */ /* 0x000ea4000c1e1100 */
[----:B--2---:R0:W1:Y:S02]  /*2120*/  I2F.F64.U16 R18, R4 ;  /* 0x0000000400127312 */ /* 0x0040640000101800 */
[----:B01----:R-:W-:Y:S05]  /*2130*/  BRA `(.L_x_2267) ;  /* 0x0000000c00647947 */ /* 0x003fea0003800000 */
.L_x_2264:
        /* <DEDUP_REMOVED lines=9> */
.L_x_2269:
[----:B------:R-:W2:Y:S02]  /*21d0*/  LDG.E R4, desc[UR36][R4.64] ;  /* 0x0000002404047981 */ /* 0x000ea4000c1e1900 */
[----:B--2---:R0:W1:Y:S02]  /*21e0*/  I2F.F64 R18, R4 ;  /* 0x0000000400127312 */ /* 0x0040640000201c00 */
[----:B01----:R-:W-:Y:S05]  /*21f0*/  BRA `(.L_x_2267) ;  /* 0x0000000c00347947 */ /* 0x003fea0003800000 */
.L_x_2268:
[----:B------:R-:W2:Y:S02]  /*2200*/  LDG.E.U16 R4, desc[UR36][R4.64] ;  /* 0x0000002404047981 */ /* 0x000ea4000c1e1500 */
[----:B--2---:R0:W1:Y:S02]  /*2210*/  I2F.F64.S16 R18, R4 ;  /* 0x0000000400127312 */ /* 0x0040640000101c00 */
[----:B01----:R-:W-:Y:S05]  /*2220*/  BRA `(.L_x_2267) ;  /* 0x0000000c00287947 */ /* 0x003fea0003800000 */
.L_x_2263:
        /* <DEDUP_REMOVED lines=10> */
.L_x_2271:
[----:B------:R-:W2:Y:S02]  /*22d0*/  LDG.E.U16 R0, desc[UR36][R4.64] ;  /* 0x0000002404007981 */ /* 0x000ea4000c1e1500 */
[----:B--2---:R-:W-:-:S05]  /*22e0*/  HADD2.F32 R0, -RZ, R0.H0_H0 ;  /* 0x20000000ff007230 */ /* 0x004fca0000004100 */
[----:B------:R-:W-:-:S04]  /*22f0*/  FMUL.FTZ R0, R0, 1 ;  /* 0x3f80000000007820 */ /* 0x000fc80000410000 */
[----:B------:R1:W2:Y:S02]  /*2300*/  F2F.F64.F32 R18, R0 ;  /* 0x0000000000127310 */ /* 0x0002a40000201800 */
[----:B-12---:R-:W-:Y:S05]  /*2310*/  BRA `(.L_x_2267) ;  /* 0x0000000800ec7947 */ /* 0x006fea0003800000 */
.L_x_2270:
        /* <DEDUP_REMOVED lines=10> */
.L_x_2273:
[----:B------:R-:W2:Y:S02]  /*23c0*/  LDG.E.U16 R4, desc[UR36][R4.64] ;  /* 0x0000002404047981 */ /* 0x000ea4000c1e1500 */
[----:B--2---:R-:W-:-:S05]  /*23d0*/  HADD2.F32 R0, -RZ, R4.H0_H0 ;  /* 0x20000004ff007230 */ /* 0x004fca0000004100 */
[----:B------:R-:W-:-:S04]  /*23e0*/  FMUL.FTZ R0, R0, 1 ;  /* 0x3f80000000007820 */ /* 0x000fc80000410000 */
[----:B------:R1:W2:Y:S02]  /*23f0*/  F2F.F64.F32 R18, R0 ;  /* 0x0000000000127310 */ /* 0x0002a40000201800 */
[----:B-12---:R-:W-:Y:S05]  /*2400*/  BRA `(.L_x_2267) ;  /* 0x0000000800b07947 */ /* 0x006fea0003800000 */
.L_x_2272:
[----:B------:R0:W5:Y:S01]  /*2410*/  LDG.E.64 R18, desc[UR36][R4.64] ;  /* 0x0000002404127981 */ /* 0x000162000c1e1b00 */
[----:B------:R-:W-:Y:S05]  /*2420*/  BRA `(.L_x_2267) ;  /* 0x0000000800a87947 */ /* 0x000fea0003800000 */
.L_x_2262:
        /* <DEDUP_REMOVED lines=13> */
.L_x_2276:
[----:B------:R1:W5:Y:S01]  /*2500*/  LDG.E.64 R18, desc[UR36][R4.64] ;  /* 0x0000002404127981 */ /* 0x000362000c1e1b00 */
[----:B------:R-:W-:Y:S05]  /*2510*/  BRA `(.L_x_2267) ;  /* 0x00000008006c7947 */ /* 0x000fea0003800000 */
.L_x_2275:
        /* <DEDUP_REMOVED lines=25> */
[----:B------:R2:W4:Y:S02]  /*26b0*/  F2F.F64.F32 R18, R3 ;  /* 0x0000000300127310 */ /* 0x0005240000201800 */
[----:B--2-4-:R-:W-:Y:S05]  /*26c0*/  BRA `(.L_x_2267) ;  /* 0x0000000800007947 */ /* 0x014fea0003800000 */
.L_x_2278:
        /* <DEDUP_REMOVED lines=13> */
[----:B------:R2:W4:Y:S02]  /*27a0*/  F2F.F64.F32 R18, R0 ;  /* 0x0000000000127310 */ /* 0x0005240000201800 */
[----:B--2-4-:R-:W-:Y:S05]  /*27b0*/  BRA `(.L_x_2267) ;  /* 0x0000000400c47947 */ /* 0x014fea0003800000 */
.L_x_2277:
[----:B------:R-:W2:Y:S02]  /*27c0*/  LDG.E.U16 R0, desc[UR36][R4.64] ;  /* 0x0000002404007981 */ /* 0x000ea4000c1e1500 */
[----:B--2---:R-:W-:-:S04]  /*27d0*/  IMAD.U32 R0, R0, 0x10000, RZ ;  /* 0x0001000000007824 */ /* 0x004fc800078e00ff */
[----:B------:R-:W-:-:S04]  /*27e0*/  FMUL.FTZ R0, R0, 1 ;  /* 0x3f80000000007820 */ /* 0x000fc80000410000 */
[----:B------:R2:W4:Y:S02]  /*27f0*/  F2F.F64.F32 R18, R0 ;  /* 0x0000000000127310 */ /* 0x0005240000201800 */
[----:B--2-4-:R-:W-:Y:S05]  /*2800*/  BRA `(.L_x_2267) ;  /* 0x0000000400b07947 */ /* 0x014fea0003800000 */
.L_x_2274:
        /* <DEDUP_REMOVED lines=11> */
.L_x_2281:
        /* <DEDUP_REMOVED lines=21> */
.L_x_2283:
[----:B------:R-:W-:Y:S05]  /*2a10*/  BSYNC.RECONVERGENT B0 ;  /* 0x0000000000007941 */ /* 0x000fea0003800200 */
.L_x_2282:
[----:B------:R-:W-:Y:S01]  /*2a20*/  IMAD.SHL.U32 R0, R0, 0x100000, RZ ;  /* 0x0010000000007824 */ /* 0x000fe200078e00ff */
[----:B------:R-:W-:-:S04]  /*2a30*/  LEA R3, R3, 0x3b800000, 0x17 ;  /* 0x3b80000003037811 */ /* 0x000fc800078eb8ff */
[----:B------:R-:W-:-:S05]  /*2a40*/  LOP3.LUT R0, R3, R0, R7, 0xfe, !PT ;  /* 0x0000000003007212 */ /* 0x000fca00078efe07 */
[----:B------:R-:W-:-:S04]  /*2a50*/  FMUL.FTZ R0, R0, 1 ;  /* 0x3f80000000007820 */ /* 0x000fc80000410000 */
[----:B------:R0:W1:Y:S02]  /*2a60*/  F2F.F64.F32 R18, R0 ;  /* 0x0000000000127310 */ /* 0x0000640000201800 */
[----:B01----:R-:W-:Y:S05]  /*2a70*/  BRA `(.L_x_2267) ;  /* 0x0000000400147947 */ /* 0x003fea0003800000 */
.L_x_2280:
        /* <DEDUP_REMOVED lines=21> */
.L_x_2285:
[----:B------:R-:W-:Y:S05]  /*2bd0*/  BSYNC.RECONVERGENT B0 ;  /* 0x0000000000007941 */ /* 0x000fea0003800200 */
.L_x_2284:
[----:B------:R-:W-:Y:S01]  /*2be0*/  IMAD.SHL.U32 R0, R0, 0x200000, RZ ;  /* 0x0020000000007824 */ /* 0x000fe200078e00ff */
[----:B------:R-:W-:-:S04]  /*2bf0*/  LEA R3, R3, 0x37800000, 0x17 ;  /* 0x3780000003037811 */ /* 0x000fc800078eb8ff */
[----:B------:R-:W-:-:S05]  /*2c00*/  LOP3.LUT R0, R3, R0, R7, 0xfe, !PT ;  /* 0x0000000003007212 */ /* 0x000fca00078efe07 */
[----:B------:R-:W-:-:S04]  /*2c10*/  FMUL.FTZ R0, R0, 1 ;  /* 0x3f80000000007820 */ /* 0x000fc80000410000 */
[----:B------:R0:W1:Y:S02]  /*2c20*/  F2F.F64.F32 R18, R0 ;  /* 0x0000000000127310 */ /* 0x0000640000201800 */
[----:B01----:R-:W-:Y:S05]  /*2c30*/  BRA `(.L_x_2267) ;  /* 0x0000000000a47947 */ /* 0x003fea0003800000 */
.L_x_2279:
        /* <DEDUP_REMOVED lines=16> */
[----:B------:R0:W1:Y:S02]  /*2d40*/  @P0 F2F.F64.F32 R18, R0 ;  /* 0x0000000000120310 */ /* 0x0000640000201800 */
[----:B01----:R-:W-:Y:S05]  /*2d50*/  BRA `(.L_x_2267) ;  /* 0x00000000005c7947 */ /* 0x003fea0003800000 */
.L_x_2266:
        /* <DEDUP_REMOVED lines=16> */
.L_x_2288:
[----:B------:R-:W-:Y:S01]  /*2e60*/  CS2R R18, SRZ ;  /* 0x0000000000127805 */ /* 0x000fe2000001ff00 */
[----:B------:R-:W-:Y:S06]  /*2e70*/  BRA `(.L_x_2267) ;  /* 0x0000000000147947 */ /* 0x000fec0003800000 */
.L_x_2287:
[----:B------:R-:W2:Y:S02]  /*2e80*/  LDG.E.64 R18, desc[UR36][R4.64] ;  /* 0x0000002404127981 */ /* 0x000ea4000c1e1b00 */
[----:B--2---:R-:W0:Y:S02]  /*2e90*/  I2F.F64.U64 R18, R18 ;  /* 0x0000001200127312 */ /* 0x004e240000301800 */
[----:B0-----:R-:W-:Y:S05]  /*2ea0*/  BRA `(.L_x_2267) ;  /* 0x0000000000087947 */ /* 0x001fea0003800000 */
.L_x_2286:
[----:B------:R-:W2:Y:S02]  /*2eb0*/  LDG.E R4, desc[UR36][R4.64] ;  /* 0x0000002404047981 */ /* 0x000ea4000c1e1900 */
[----:B--2---:R2:W4:Y:S02]  /*2ec0*/  I2F.F64.U32 R18, R4 ;  /* 0x0000000400127312 */ /* 0x0045240000201800 */
.L_x_2267:
[----:B------:R-:W-:Y:S05]  /*2ed0*/  BSYNC.RECONVERGENT B7 ;  /* 0x0000000000077941 */ /* 0x000fea0003800200 */
.L_x_2261:
[----:B------:R-:W-:-:S07]  /*2ee0*/  VIADD R29, R29, 0x80 ;  /* 0x000000801d1d7836 */ /* 0x000fce0000000000 */
.L_x_2260:
[----:B------:R-:W-:Y:S05]  /*2ef0*/  BSYNC.RECONVERGENT B6 ;  /* 0x0000000000067941 */ /* 0x000fea0003800200 */
.L_x_2259:
[----:B------:R-:W-:Y:S01]  /*2f00*/  ISETP.GE.AND P0, PT, R29, R2, PT ;  /* 0x000000021d00720c */ /* 0x000fe20003f06270 */
[----:B------:R-:W-:Y:S01]  /*2f10*/  BSSY.RECONVERGENT B6, `(.L_x_2289) ;  /* 0x00000f0000067945 */ /* 0x000fe20003800200 */
[----:B------:R-:W-:-:S11]  /*2f20*/  CS2R R16, SRZ ;  /* 0x0000000000107805 */ /* 0x000fd6000001ff00 */
[----:B------:R-:W-:Y:S05]  /*2f30*/  @P0 BRA `(.L_x_2290) ;  /* 0x0000000c00b40947 */ /* 0x000fea0003800000 */
[----:B012-4-:R-:W0:Y:S01]  /*2f40*/  LDC.64 R4, c[0x0][0x390] ;  /* 0x0000e400ff047b82 */ /* 0x017e220000000a00 */
        /* <DEDUP_REMOVED lines=19> */
.L_x_2294:
[----:B------:R-:W2:Y:S02]  /*3080*/  LDG.E.U8 R4, desc[UR36][R4.64] ;  /* 0x0000002404047981 */ /* 0x000ea4000c1e1100 */
[----:B--2---:R0:W1:Y:S02]  /*3090*/  I2F.F64.U16 R16, R4 ;  /* 0x0000000400107312 */ /* 0x0040640000101800 */
[----:B01----:R-:W-:Y:S05]  /*30a0*/  BRA `(.L_x_2290) ;  /* 0x0000000c00587947 */ /* 0x003fea0003800000 */
.L_x_2293:
        /* <DEDUP_REMOVED lines=9> */
.L_x_2297:
[----:B------:R-:W2:Y:S02]  /*3140*/  LDG.E R4, desc[UR36][R4.64] ;  /* 0x0000002404047981 */ /* 0x000ea4000c1e1900 */
[----:B--2---:R0:W1:Y:S02]  /*3150*/  I2F.F64 R16, R4 ;  /* 0x0000000400107312 */ /* 0x0040640000201c00 */
[----:B01----:R-:W-:Y:S05]  /*3160*/  BRA `(.L_x_2290) ;  /* 0x0000000c00287947 */ /* 0x003fea0003800000 */
.L_x_2296:
[----:B------:R-:W2:Y:S02]  /*3170*/  LDG.E.U16 R4, desc[UR36][R4.64] ;  /* 0x0000002404047981 */ /* 0x000ea4000c1e1500 */
[----:B--2---:R0:W1:Y:S02]  /*3180*/  I2F.F64.S16 R16, R4 ;  /* 0x0000000400107312 */ /* 0x0040640000101c00 */
[----:B01----:R-:W-:Y:S05]  /*3190*/  BRA `(.L_x_2290) ;  /* 0x0000000c001c7947 */ /* 0x003fea0003800000 */
.L_x_2292:
        /* <DEDUP_REMOVED lines=10> */
.L_x_2299:
[----:B------:R-:W2:Y:S02]  /*3240*/  LDG.E.U16 R0, desc[UR36][R4.64] ;  /* 0x0000002404007981 */ /* 0x000ea4000c1e1500 */
[----:B--2---:R-:W-:-:S05]  /*3250*/  HADD2.F32 R0, -RZ, R0.H0_H0 ;  /* 0x20000000ff007230 */ /* 0x004fca0000004100 */
[----:B------:R-:W-:-:S04]  /*3260*/  FMUL.FTZ R0, R0, 1 ;  /* 0x3f80000000007820 */ /* 0x000fc80000410000 */
[----:B------:R0:W1:Y:S02]  /*3270*/  F2F.F64.F32 R16, R0 ;  /* 0x0000000000107310 */ /* 0x0000640000201800 */
[----:B01----:R-:W-:Y:S05]  /*3280*/  BRA `(.L_x_2290) ;  /* 0x0000000800e07947 */ /* 0x003fea0003800000 */
.L_x_2298:
        /* <DEDUP_REMOVED lines=10> */
.L_x_2301:
[----:B------:R-:W2:Y:S02]  /*3330*/  LDG.E.U16 R4, desc[UR36][R4.64] ;  /* 0x0000002404047981 */ /* 0x000ea4000c1e1500 */
[----:B--2---:R-:W-:-:S05]  /*3340*/  HADD2.F32 R0, -RZ, R4.H0_H0 ;  /* 0x20000004ff007230 */ /* 0x004fca0000004100 */
[----:B------:R-:W-:-:S04]  /*3350*/  FMUL.FTZ R0, R0, 1 ;  /* 0x3f80000000007820 */ /* 0x000fc80000410000 */
[----:B------:R0:W1:Y:S02]  /*3360*/  F2F.F64.F32 R16, R0 ;  /* 0x0000000000107310 */ /* 0x0000640000201800 */
[----:B01----:R-:W-:Y:S05]  /*3370*/  BRA `(.L_x_2290) ;  /* 0x0000000800a47947 */ /* 0x003fea0003800000 */
.L_x_2300:
[----:B------:R0:W5:Y:S01]  /*3380*/  LDG.E.64 R16, desc[UR36][R4.64] ;  /* 0x0000002404107981 */ /* 0x000162000c1e1b00 */
[----:B------:R-:W-:Y:S05]  /*3390*/  BRA `(.L_x_2290) ;  /* 0x00000008009c7947 */ /* 0x000fea0003800000 */
.L_x_2291:
        /* <DEDUP_REMOVED lines=13> */
.L_x_2304:
[----:B------:R0:W5:Y:S01]  /*3470*/  LDG.E.64 R16, desc[UR36][R4.64] ;  /* 0x0000002404107981 */ /* 0x000162000c1e1b00 */
[----:B------:R-:W-:Y:S05]  /*3480*/  BRA `(.L_x_2290) ;  /* 0x0000000800607947 */ /* 0x000fea0003800000 */
.L_x_2303:
        /* <DEDUP_REMOVED lines=25> */
[----:B------:R0:W1:Y:S02]  /*3620*/  F2F.F64.F32 R16, R3 ;  /* 0x0000000300107310 */ /* 0x0000640000201800 */
[----:B01----:R-:W-:Y:S05]  /*3630*/  BRA `(.L_x_2290) ;  /* 0x0000000400f47947 */ /* 0x003fea0003800000 */
.L_x_2306:
        /* <DEDUP_REMOVED lines=13> */
[----:B------:R0:W1:Y:S02]  /*3710*/  F2F.F64.F32 R16, R0 ;  /* 0x0000000000107310 */ /* 0x0000640000201800 */
[----:B01----:R-:W-:Y:S05]  /*3720*/  BRA `(.L_x_2290) ;  /* 0x0000000400b87947 */ /* 0x003fea0003800000 */
.L_x_2305:
[----:B------:R-:W2:Y:S02]  /*3730*/  LDG.E.U16 R0, desc[UR36][R4.64] ;  /* 0x0000002404007981 */ /* 0x000ea4000c1e1500 */
[----:B--2---:R-:W-:-:S04]  /*3740*/  IMAD.U32 R0, R0, 0x10000, RZ ;  /* 0x0001000000007824 */ /* 0x004fc800078e00ff */
[----:B------:R-:W-:-:S04]  /*3750*/  FMUL.FTZ R0, R0, 1 ;  /* 0x3f80000000007820 */ /* 0x000fc80000410000 */
[----:B------:R0:W1:Y:S02]  /*3760*/  F2F.F64.F32 R16, R0 ;  /* 0x0000000000107310 */ /* 0x0000640000201800 */
[----:B01----:R-:W-:Y:S05]  /*3770*/  BRA `(.L_x_2290) ;  /* 0x0000000400a47947 */ /* 0x003fea0003800000 */
.L_x_2302:
        /* <DEDUP_REMOVED lines=11> */
.L_x_2309:
[----:B------:R-:W2:Y:S02]  /*3830*/  LDG.E.U8 R4, desc[UR36][R4.64] ;  /* 0x0000002404047981 */ /* 0x000ea4000c1e1100 */
        /* <DEDUP_REMOVED lines=19> */
.L_x_2311:
[----:B------:R-:W-:Y:S05]  /*3970*/  BSYNC.RECONVERGENT B0 ;  /* 0x0000000000007941 */ /* 0x000fea0003800200 */
.L_x_2310:
[----:B------:R-:W-:Y:S01]  /*3980*/  IMAD.SHL.U32 R0, R0, 0x100000, RZ ;  /* 0x0010000000007824 */ /* 0x000fe200078e00ff */
[----:B------:R-:W-:-:S04]  /*3990*/  LEA R3, R3, 0x3b800000, 0x17 ;  /* 0x3b80000003037811 */ /* 0x000fc800078eb8ff */
[----:B------:R-:W-:-:S05]  /*39a0*/  LOP3.LUT R0, R3, R0, R7, 0xfe, !PT ;  /* 0x0000000003007212 */ /* 0x000fca00078efe07 */
[----:B------:R-:W-:-:S04]  /*39b0*/  FMUL.FTZ R0, R0, 1 ;  /* 0x3f80000000007820 */ /* 0x000fc80000410000 */
[----:B------:R0:W1:Y:S02]  /*39c0*/  F2F.F64.F32 R16, R0 ;  /* 0x0000000000107310 */ /* 0x0000640000201800 */
[----:B01----:R-:W-:Y:S05]  /*39d0*/  BRA `(.L_x_2290) ;  /* 0x00000004000c7947 */ /* 0x003fea0003800000 */
.L_x_2308:
        /* <DEDUP_REMOVED lines=20> */
.L_x_2313:
[----:B------:R-:W-:Y:S05]  /*3b20*/  BSYNC.RECONVERGENT B0 ;  /* 0x0000000000007941 */ /* 0x000fea0003800200 */
.L_x_2312:
[----:B------:R-:W-:Y:S01]  /*3b30*/  IMAD.SHL.U32 R0, R0, 0x200000, RZ ;  /* 0x0020000000007824 */ /* 0x000fe200078e00ff */
[----:B------:R-:W-:-:S04]  /*3b40*/  LEA R3, R3, 0x37800000, 0x17 ;  /* 0x3780000003037811 */ /* 0x000fc800078eb8ff */
[----:B------:R-:W-:-:S05]  /*3b50*/  LOP3.LUT R0, R3, R0, R7, 0xfe, !PT ;  /* 0x0000000003007212 */ /* 0x000fca00078efe07 */
[----:B------:R-:W-:-:S04]  /*3b60*/  FMUL.FTZ R0, R0, 1 ;  /* 0x3f80000000007820 */ /* 0x000fc80000410000 */
[----:B------:R0:W1:Y:S02]  /*3b70*/  F2F.F64.F32 R16, R0 ;  /* 0x0000000000107310 */ /* 0x0000640000201800 */
[----:B01----:R-:W-:Y:S05]  /*3b80*/  BRA `(.L_x_2290) ;  /* 0x0000000000a07947 */ /* 0x003fea0003800000 */
.L_x_2307:
        /* <DEDUP_REMOVED lines=18> */
.L_x_2295:
        /* <DEDUP_REMOVED lines=16> */
.L_x_2316:
[----:B------:R-:W-:Y:S05]  /*3db0*/  BRA `(.L_x_2290) ;  /* 0x0000000000147947 */ /* 0x000fea0003800000 */
.L_x_2315:
[----:B------:R-:W2:Y:S02]  /*3dc0*/  LDG.E.64 R16, desc[UR36][R4.64] ;  /* 0x0000002404107981 */ /* 0x000ea4000c1e1b00 */
[----:B--2---:R-:W0:Y:S02]  /*3dd0*/  I2F.F64.U64 R16, R16 ;  /* 0x0000001000107312 */ /* 0x004e240000301800 */
[----:B0-----:R-:W-:Y:S05]  /*3de0*/  BRA `(.L_x_2290) ;  /* 0x0000000000087947 */ /* 0x001fea0003800000 */
.L_x_2314:
[----:B------:R-:W2:Y:S02]  /*3df0*/  LDG.E R4, desc[UR36][R4.64] ;  /* 0x0000002404047981 */ /* 0x000ea4000c1e1900 */
[----:B--2---:R0:W1:Y:S02]  /*3e00*/  I2F.F64.U32 R16, R4 ;  /* 0x0000000400107312 */ /* 0x0040640000201800 */
.L_x_2290:
[----:B------:R-:W-:Y:S05]  /*3e10*/  BSYNC.RECONVERGENT B6 ;  /* 0x0000000000067941 */ /* 0x000fea0003800200 */
.L_x_2289:
[----:B------:R-:W-:Y:S01]  /*3e20*/  ISETP.GE.AND P0, PT, R23, R2, PT ;  /* 0x000000021700720c */ /* 0x000fe20003f06270 */
[----:B------:R-:W-:-:S12]  /*3e30*/  BSSY.RECONVERGENT B1, `(.L_x_2317) ;  /* 0x0000106000017945 */ /* 0x000fd80003800200 */
[----:B------:R-:W-:Y:S05]  /*3e40*/  @P0 BRA `(.L_x_2318) ;  /* 0x0000001000100947 */ /* 0x000fea0003800000 */
[----:B01-345:R-:W-:Y:S01]  /*3e50*/  LOP3.LUT R5, R27, 0x7fffffff, RZ, 0xc0, !PT ;  /* 0x7fffffff1b057812 */ /* 0x03bfe200078ec0ff */
[----:B------:R-:W-:Y:S01]  /*3e60*/  BSSY.RECONVERGENT B2, `(.L_x_2319) ;  /* 0x0000101000027945 */ /* 0x000fe20003800200 */
[----:B------:R-:W-:Y:S02]  /*3e70*/  IMAD.MOV.U32 R20, RZ, RZ, R26 ;  /* 0x000000ffff147224 */ /* 0x000fe400078e001a */
[----:B------:R-:W-:Y:S01]  /*3e80*/  ISETP.GT.U32.AND P0, PT, R5, 0x3fefffff, PT ;  /* 0x3fefffff0500780c */ /* 0x000fe20003f04070 */
[----:B------:R-:W-:-:S12]  /*3e90*/  IMAD.MOV.U32 R21, RZ, RZ, R5 ;  /* 0x000000ffff157224 */ /* 0x000fd800078e0005 */
[----:B------:R-:W-:Y:S05]  /*3ea0*/  @P0 BRA `(.L_x_2320) ;  /* 0x0000000000e00947 */ /* 0x000fea0003800000 */
[----:B------:R-:W-:Y:S01]  /*3eb0*/  IMAD.MOV.U32 R6, RZ, RZ, 0x61d87def ;  /* 0x61d87defff067424 */ /* 0x000fe200078e00ff */
[----:B------:R-:W-:Y:S01]  /*3ec0*/  UMOV UR4, 0xab274c53 ;  /* 0xab274c5300047882 */ /* 0x000fe20000000000 */
[----:B------:R-:W-:Y:S01]  /*3ed0*/  IMAD.MOV.U32 R7, RZ, RZ, 0x3de611a5 ;  /* 0x3de611a5ff077424 */ /* 0x000fe200078e00ff */
[----:B------:R-:W-:Y:S01]  /*3ee0*/  UMOV UR5, 0x3d6b4c75 ;  /* 0x3d6b4c7500057882 */ /* 0x000fe20000000000 */
[----:B--2---:R-:W0:-:S15]  /*3ef0*/  DMUL R4, R20, R20 ;  /* 0x0000001414047228 */ /* 0x004e1e0000000000 */
        /* <DEDUP_REMOVED lines=51> */
.L_x_2320:
[----:B------:R-:W-:Y:S01]  /*4230*/  IMAD.MOV.U32 R8, RZ, RZ, 0x652b82fe ;  /* 0x652b82feff087424 */ /* 0x000fe200078e00ff */
[----:B------:R-:W-:Y:S01]  /*4240*/  UMOV UR4, 0xfefa39ef ;  /* 0xfefa39ef00047882 */ /* 0x000fe20000000000 */
[----:B------:R-:W-:Y:S01]  /*4250*/  IMAD.MOV.U32 R9, RZ, RZ, 0x3ff71547 ;  /* 0x3ff71547ff097424 */ /* 0x000fe200078e00ff */
[----:B------:R-:W-:Y:S01]  /*4260*/  UMOV UR5, 0x3fe62e42 ;  /* 0x3fe62e4200057882 */ /* 0x000fe20000000000 */
[----:B------:R-:W-:Y:S01]  /*4270*/  IMAD.SHL.U32 R0, R5, 0x2, RZ ;  /* 0x0000000205007824 */ /* 0x000fe200078e00ff */
[----:B------:R-:W-:Y:S01]  /*4280*/  BSSY.RECONVERGENT B3, `(.L_x_2322) ;  /* 0x00000b4000037945 */ /* 0x000fe20003800200 */
[----:B------:R-:W-:Y:S02]  /*4290*/  IMAD.MOV.U32 R12, RZ, RZ, -0x7142ec33 ;  /* 0x8ebd13cdff0c7424 */ /* 0x000fe400078e00ff */
[----:B------:R-:W0:Y:S01]  /*42a0*/  DFMA R8, R20, R8, 6.75539944105574400000e+15 ;  /* 0x433800001408742b */ /* 0x000e220000000008 */
[C---:B------:R-:W-:Y:S01]  /*42b0*/  ISETP.GE.U32.AND P0, PT, R0.reuse, 0x7fb3e647, PT ;  /* 0x7fb3e6470000780c */ /* 0x040fe20003f06070 */
[----:B------:R-:W-:Y:S01]  /*42c0*/  IMAD.MOV.U32 R13, RZ, RZ, 0x3e5af86d ;  /* 0x3e5af86dff0d7424 */ /* 0x000fe200078e00ff */
[----:B------:R-:W-:-:S15]  /*42d0*/  ISETP.NE.AND P1, PT, R0, RZ, PT ;  /* 0x000000ff0000720c */ /* 0x000fde0003f25270 */
[----:B------:R-:W-:-:S15]  /*42e0*/  NOP ;  /* 0x0000000000007918 */ /* 0x000fde0000000000 */
[----:B------:R-:W-:-:S15]  /*42f0*/  NOP ;  /* 0x0000000000007918 */ /* 0x000fde0000000000 */
[----:B------:R-:W-:-:S15]  /*4300*/  NOP ;  /* 0x0000000000007918 */ /* 0x000fde0000000000 */
[----:B------:R-:W-:-:S01]  /*4310*/  NOP ;  /* 0x0000000000007918 */ /* 0x000fc20000000000 */
[----:B0-----:R0:W1:Y:S02]  /*4320*/  DADD R6, R8, -6.75539944105574400000e+15 ;  /* 0xc338000008067429 */ /* 0x0010640000000000 */
        /* <DEDUP_REMOVED lines=106> */
[----:B0-----:R-:W-:Y:S02]  /*49d0*/  IMAD.MOV.U32 R12, RZ, RZ, 0x0 ;  /* 0x00000000ff0c7424 */ /* 0x001fe400078e00ff */
[----:B------:R-:W-:-:S15]  /*49e0*/  IMAD.MOV.U32 R13, RZ, RZ, 0x3ff00000 ;  /* 0x3ff00000ff0d7424 */ /* 0x000fde00078e00ff */
[----:B------:R-:W-:-:S15]  /*49f0*/  NOP ;  /* 0x0000000000007918 */ /* 0x000fde0000000000 */
[----:B------:R-:W-:-:S15]  /*4a00*/  NOP ;  /* 0x0000000000007918 */ /* 0x000fde0000000000 */
[----:B------:R-:W-:-:S15]  /*4a10*/  NOP ;  /* 0x0000000000007918 */ /* 0x000fde0000000000 */
[----:B-1----:R-:W0:Y:S02]  /*4a20*/  DADD R6, R10, R10 ;  /* 0x000000000a067229 */ /* 0x002e24000000000a */
[----:B0-----:R-:W-:Y:S01]  /*4a30*/  FSEL R3, R6, R10, !P0 ;  /* 0x0000000a06037208 */ /* 0x001fe20004000000 */
[----:B------:R-:W-:Y:S01]  /*4a40*/  IMAD.MOV.U32 R6, RZ, RZ, 0x1 ;  /* 0x00000001ff067424 */ /* 0x000fe200078e00ff */
[----:B------:R-:W-:Y:S02]  /*4a50*/  @P1 FSEL R5, R7, R11, !P0 ;  /* 0x0000000b07051208 */ /* 0x000fe40004000000 */
[----:B--2---:R-:W-:Y:S02]  /*4a60*/  FSEL R4, R26, R3, !P1 ;  /* 0x000000031a047208 */ /* 0x004fe40004800000 */
        /* <DEDUP_REMOVED lines=50> */
[----:B------:R-:W-:Y:S01]  /*4d90*/  MOV R0, 0x4dc0 ;  /* 0x00004dc000007802 */ /* 0x000fe20000000f00 */
[----:B------:R-:W-:-:S07]  /*4da0*/  IMAD.MOV.U32 R11, RZ, RZ, R5 ;  /* 0x000000ffff0b7224 */ /* 0x000fce00078e0005 */
[----:B------:R-:W-:Y:S05]  /*4db0*/  CALL.REL.NOINC `($__internal_1_$__cuda_sm20_div_rn_f64_full) ;  /* 0x0000008000d07944 */ /* 0x000fea0003c00000 */
.L_x_2323:
[----:B------:R-:W-:Y:S05]  /*4dc0*/  BSYNC.RECONVERGENT B3 ;  /* 0x0000000000037941 */ /* 0x000fea0003800200 */
.L_x_2322:
        /* <DEDUP_REMOVED lines=10> */
.L_x_2321:
[----:B------:R-:W-:Y:S05]  /*4e70*/  BSYNC.RECONVERGENT B2 ;  /* 0x0000000000027941 */ /* 0x000fea0003800200 */
.L_x_2319:
[----:B------:R-:W-:-:S07]  /*4e80*/  LOP3.LUT R5, R5, 0x80000000, R27, 0xb8, !PT ;  /* 0x8000000005057812 */ /* 0x000fce00078eb81b */
.L_x_2318:
[----:B------:R-:W-:Y:S05]  /*4e90*/  BSYNC.RECONVERGENT B1 ;  /* 0x0000000000017941 */ /* 0x000fea0003800200 */
.L_x_2317:
[----:B---3-5:R-:W-:Y:S01]  /*4ea0*/  VIADD R27, R23, 0x80 ;  /* 0x00000080171b7836 */ /* 0x028fe20000000000 */
[----:B------:R-:W-:Y:S04]  /*4eb0*/  BSSY.RECONVERGENT B1, `(.L_x_2324) ;  /* 0x0000107000017945 */ /* 0x000fe80003800200 */
[----:B------:R-:W-:-:S13]  /*4ec0*/  ISETP.GE.AND P0, PT, R27, R2, PT ;  /* 0x000000021b00720c */ /* 0x000fda0003f06270 */
[----:B------:R-:W-:Y:S05]  /*4ed0*/  @P0 BRA `(.L_x_2325) ;  /* 0x0000001000100947 */ /* 0x000fea0003800000 */
[----:B--2---:R-:W-:Y:S01]  /*4ee0*/  LOP3.LUT R11, R25, 0x7fffffff, RZ, 0xc0, !PT ;  /* 0x7fffffff190b7812 */ /* 0x004fe200078ec0ff */
[----:B------:R-:W-:Y:S01]  /*4ef0*/  BSSY.RECONVERGENT B2, `(.L_x_2326) ;  /* 0x0000101000027945 */ /* 0x000fe20003800200 */
[----:B------:R-:W-:Y:S02]  /*4f00*/  IMAD.MOV.U32 R28, RZ, RZ, R24 ;  /* 0x000000ffff1c7224 */ /* 0x000fe400078e0018 */
[----:B------:R-:W-:Y:S01]  /*4f10*/  ISETP.GE.U32.AND P0, PT, R11, 0x3ff00000, PT ;  /* 0x3ff000000b00780c */ /* 0x000fe20003f06070 */
[----:B------:R-:W-:-:S12]  /*4f20*/  IMAD.MOV.U32 R29, RZ, RZ, R11 ;  /* 0x000000ffff1d7224 */ /* 0x000fd800078e000b */
[----:B------:R-:W-:Y:S05]  /*4f30*/  @!P0 BRA `(.L_x_2327) ;  /* 0x0000000c00148947 */ /* 0x000fea0003800000 */
[----:B------:R-:W-:Y:S01]  /*4f40*/  IMAD.MOV.U32 R8, RZ, RZ, 0x652b82fe ;  /* 0x652b82feff087424 */ /* 0x000fe200078e00ff */
[----:B------:R-:W-:Y:S01]  /*4f50*/  UMOV UR4, 0xfefa39ef ;  /* 0xfefa39ef00047882 */ /* 0x000fe20000000000 */
[----:B------:R-:W-:Y:S01]  /*4f60*/  IMAD.MOV.U32 R9, RZ, RZ, 0x3ff71547 ;  /* 0x3ff71547ff097424 */ /* 0x000fe200078e00ff */
[----:B------:R-:W-:Y:S01]  /*4f70*/  UMOV UR5, 0x3fe62e42 ;  /* 0x3fe62e4200057882 */ /* 0x000fe20000000000 */
[----:B------:R-:W-:Y:S01]  /*4f80*/  IMAD.SHL.U32 R0, R11, 0x2, RZ ;  /* 0x000000020b007824 */ /* 0x000fe200078e00ff */
[----:B------:R-:W-:Y:S01]  /*4f90*/  BSSY.RECONVERGENT B3, `(.L_x_2328) ;  /* 0x00000b4000037945 */ /* 0x000fe20003800200 */
[----:B------:R-:W-:Y:S02]  /*4fa0*/  IMAD.MOV.U32 R14, RZ, RZ, -0x7142ec33 ;  /* 0x8ebd13cdff0e7424 */ /* 0x000fe400078e00ff */
[----:B------:R-:W2:Y:S01]  /*4fb0*/  DFMA R8, R28, R8, 6.75539944105574400000e+15 ;  /* 0x433800001c08742b */ /* 0x000ea20000000008 */
[C---:B------:R-:W-:Y:S01]  /*4fc0*/  ISETP.GE.U32.AND P0, PT, R0.reuse, 0x7fb3e647, PT ;  /* 0x7fb3e6470000780c */ /* 0x040fe20003f06070 */
[----:B------:R-:W-:Y:S01]  /*4fd0*/  IMAD.MOV.U32 R15, RZ, RZ, 0x3e5af86d ;  /* 0x3e5af86dff0f7424 */ /* 0x000fe200078e00ff */
[----:B------:R-:W-:-:S15]  /*4fe0*/  ISETP.NE.AND P1, PT, R0, RZ, PT ;  /* 0x000000ff0000720c */ /* 0x000fde0003f25270 */
[----:B------:R-:W-:-:S15]  /*4ff0*/  NOP ;  /* 0x0000000000007918 */ /* 0x000fde0000000000 */
[----:B------:R-:W-:-:S15]  /*5000*/  NOP ;  /* 0x0000000000007918 */ /* 0x000fde0000000000 */
[----:B------:R-:W-:-:S15]  /*5010*/  NOP ;  /* 0x0000000000007918 */ /* 0x000fde0000000000 */
[----:B------:R-:W-:-:S01]  /*5020*/  NOP ;  /* 0x0000000000007918 */ /* 0x000fc20000000000 */
[----:B--2---:R2:W3:Y:S02]  /*5030*/  DADD R6, R8, -6.75539944105574400000e+15 ;  /* 0xc338000008067429 */ /* 0x0044e40000000000 */
[----:B--2---:R-:W-:-:S05]  /*5040*/  VIADD R8, R8, 0xffffffff ;  /* 0xffffffff08087836 */ /* 0x004fca0000000000 */
[----:B------:R-:W-:-:S15]  /*5050*/  SEL R8, R8, RZ, P0 ;  /* 0x000000ff08087207 */ /* 0x000fde0000000000 */
[----:B------:R-:W-:-:S15]  /*5060*/  NOP ;  /* 0x0000000000007918 */ /* 0x000fde0000000000 */
[----:B------:R-:W-:-:S15]  /*5070*/  NOP ;  /* 0x0000000000007918 */ /* 0x000fde0000000000 */
[----:B------:R-:W-:-:S12]  /*5080*/  NOP ;  /* 0x0000000000007918 */ /* 0x000fd80000000000 */
[----:B---3--:R-:W2:Y:S01]  /*5090*/  DFMA R12, R6, -UR4, R28 ;  /* 0x80000004060c7c2b */ /* 0x008ea2000800001c */
[----:B------:R-:W-:Y:S01]  /*50a0*/  UMOV UR4, 0x3b39803f ;  /* 0x3b39803f00047882 */ /* 0x000fe20000000000 */
[----:B------:R-:W-:-:S15]  /*50b0*/  UMOV UR5, 0x3c7abc9e ;  /* 0x3c7abc9e00057882 */ /* 0x000fde0000000000 */
[----:B------:R-:W-:-:S15]  /*50c0*/  NOP ;  /* 0x0000000000007918 */ /* 0x000fde0000000000 */
[----:B------:R-:W-:-:S15]  /*50d0*/  NOP ;  /* 0x0000000000007918 */ /* 0x000fde0000000000 */
[----:B------:R-:W-:-:S15]  /*50e0*/  NOP ;  /* 0x0000000000007918 */ /* 0x000fde0000000000 */
[----:B------:R-:W-:-:S02]  /*50f0*/  NOP ;  /* 0x0000000000007918 */ /* 0x000fc40000000000 */
[----:B--2---:R-:W2:Y:S01]  /*5100*/  DFMA R12, R6, -UR4, R12 ;  /* 0x80000004060c7c2b */ /* 0x004ea2000800000c */
[----:B------:R-:W-:Y:S01]  /*5110*/  UMOV UR4, 0x6acd15b6 ;  /* 0x6acd15b600047882 */ /* 0x000fe20000000000 */
[----:B--2---:R-:W-:Y:S01]  /*5120*/  FSEL R6, R24, R12, !P0 ;  /* 0x0000000c18067208 */ /* 0x004fe20004000000 */
        /* <DEDUP_REMOVED lines=9> */
[----:B------:R-:W2:Y:S01]  /*51c0*/  DFMA R14, R6, UR4, R14 ;  /* 0x00000004060e7c2b */ /* 0x000ea2000800000e */
[----:B------:R-:W-:Y:S01]  /*51d0*/  UMOV UR4, 0x92ba033d ;  /* 0x92ba033d00047882 */ /* 0x000fe20000000000 */
[----:B------:R-:W-:-:S15]  /*51e0*/  UMOV UR5, 0x3e927e50 ;  /* 0x3e927e5000057882 */ /* 0x000fde0000000000 */
[----:B------:R-:W-:-:S15]  /*51f0*/  NOP ;  /* 0x0000000000007918 */ /* 0x000fde0000000000 */
[----:B------:R-:W-:-:S15]  /*5200*/  NOP ;  /* 0x0000000000007918 */ /* 0x000fde0000000000 */
[----:B------:R-:W-:-:S15]  /*5210*/  NOP ;  /* 0x0000000000007918 */ /* 0x000fde0000000000 */
[----:B------:R-:W-:-:S02]  /*5220*/  NOP ;  /* 0x0000000000007918 */ /* 0x000fc40000000000 */
[----:B--2---:R-:W2:Y:S01]  /*5230*/  DFMA R14, R6, R14, UR4 ;  /* 0x00000004060e7e2b */ /* 0x004ea2000800000e */
        /* <DEDUP_REMOVED lines=48> */
[----:B--2---:R-:W2:-:S15]  /*5540*/  DFMA R14, R6, R14, UR4 ;  /* 0x00000004060e7e2b */ /* 0x004e9e000800000e */
[----:B------:R-:W-:-:S15]  /*5550*/  NOP ;  /* 0x0000000000007918 */ /* 0x000fde0000000000 */
[----:B------:R-:W-:-:S15]  /*5560*/  NOP ;  /* 0x0000000000007918 */ /* 0x000fde0000000000 */
[----:B------:R-:W-:-:S15]  /*5570*/  NOP ;  /* 0x0000000000007918 */ /* 0x000fde0000000000 */
[----:B------:R-:W-:-:S04]  /*5580*/  NOP ;  /* 0x0000000000007918 */ /* 0x000fc80000000000 */
[----:B--2---:R-:W2:-:S15]  /*5590*/  DFMA R14, R6, R14, 0.5 ;  /* 0x3fe00000060e742b */ /* 0x004e9e000000000e */
[----:B------:R-:W-:-:S15]  /*55a0*/  NOP ;  /* 0x0000000000007918 */ /* 0x000fde0000000000 */
[----:B------:R-:W-:-:S15]  /*55b0*/  NOP ;  /* 0x0000000000007918 */ /* 0x000fde0000000000 */
[----:B------:R-:W-:-:S15]  /*55c0*/  NOP ;  /* 0x0000000000007918 */ /* 0x000fde0000000000 */
[----:B------:R-:W-:-:S04]  /*55d0*/  NOP ;  /* 0x0000000000007918 */ /* 0x000fc80000000000 */
[----:B--2---:R-:W2:-:S15]  /*55e0*/  DMUL R14, R6, R14 ;  /* 0x0000000e060e7228 */ /* 0x004e9e0000000000 */
        /* <DEDUP_REMOVED lines=9> */
[----:B--2---:R-:W2:-:S15]  /*5680*/  DFMA R14, R6, R14, R6 ;  /* 0x0000000e060e722b */ /* 0x004e9e0000000006 */
[----:B------:R-:W-:-:S15]  /*5690*/  NOP ;  /* 0x0000000000007918 */ /* 0x000fde0000000000 */
[----:B------:R-:W-:-:S15]  /*56a0*/  NOP ;  /* 0x0000000000007918 */ /* 0x000fde0000000000 */
[----:B------:R-:W-:-:S15]  /*56b0*/  NOP ;  /* 0x0000000000007918 */ /* 0x000fde0000000000 */
[----:B------:R-:W-:-:S04]  /*56c0*/  NOP ;  /* 0x0000000000007918 */ /* 0x000fc80000000000 */
[----:B--2---:R2:W3:Y:S02]  /*56d0*/  DFMA R12, R14, R8, R12 ;  /* 0x000000080e0c722b */ /* 0x0044e4000000000c */
[----:B--2---:R-:W-:Y:S02]  /*56e0*/  IMAD.MOV.U32 R8, RZ, RZ, 0x0 ;  /* 0x00000000ff087424 */ /* 0x004fe400078e00ff */
[----:B------:R-:W-:-:S15]  /*56f0*/  IMAD.MOV.U32 R9, RZ, RZ, 0x3ff00000 ;  /* 0x3ff00000ff097424 */ /* 0x000fde00078e00ff */
[----:B------:R-:W-:-:S15]  /*5700*/  NOP ;  /* 0x0000000000007918 */ /* 0x000fde0000000000 */
[----:B------:R-:W-:-:S15]  /*5710*/  NOP ;  /* 0x0000000000007918 */ /* 0x000fde0000000000 */
[----:B------:R-:W-:-:S15]  /*5720*/  NOP ;  /* 0x0000000000007918 */ /* 0x000fde0000000000 */
[----:B---3--:R-:W2:Y:S02]  /*5730*/  DADD R6, R12, R12 ;  /* 0x000000000c067229 */ /* 0x008ea4000000000c */
[----:B--2---:R-:W-:Y:S01]  /*5740*/  FSEL R21, R6, R12, !P0 ;  /* 0x0000000c06157208 */ /* 0x004fe20004000000 */
[----:B------:R-:W-:Y:S01]  /*5750*/  IMAD.MOV.U32 R6, RZ, RZ, 0x1 ;  /* 0x00000001ff067424 */ /* 0x000fe200078e00ff */
[----:B------:R-:W-:Y:S02]  /*5760*/  @P1 FSEL R11, R7, R13, !P0 ;  /* 0x0000000d070b1208 */ /* 0x000fe40004000000 */
[----:B------:R-:W-:Y:S02]  /*5770*/  FSEL R20, R24, R21, !P1 ;  /* 0x0000001518147208 */ /* 0x000fe40004800000 */
[----:B------:R-:W-:Y:S01]  /*5780*/  FSETP.GEU.AND P1, PT, |R11|, 6.5827683646048100446e-37, PT ;  /* 0x036000000b00780b */ /* 0x000fe20003f2e200 */
[----:B------:R-:W-:-:S15]  /*5790*/  IMAD.MOV.U32 R21, RZ, RZ, R11 ;  /* 0x000000ffff157224 */ /* 0x000fde00078e000b */
[----:B------:R-:W-:-:S15]  /*57a0*/  NOP ;  /* 0x0000000000007918 */ /* 0x000fde0000000000 */
[----:B------:R-:W-:-:S15]  /*57b0*/  NOP ;  /* 0x0000000000007918 */ /* 0x000fde0000000000 */
[----:B------:R-:W-:-:S10]  /*57c0*/  NOP ;  /* 0x0000000000007918 */ /* 0x000fd40000000000 */
[----:B------:R-:W2:Y:S02]  /*57d0*/  DFMA R12, R20, 2, R8 ;  /* 0x40000000140c782b */ /* 0x000ea40000000008 */
[----:B--2---:R-:W2:-:S15]  /*57e0*/  MUFU.RCP64H R7, R13 ;  /* 0x0000000d00077308 */ /* 0x004e9e0000001800 */
[----:B------:R-:W-:-:S15]  /*57f0*/  NOP ;  /* 0x0000000000007918 */ /* 0x000fde0000000000 */
[----:B------:R-:W-:-:S15]  /*5800*/  NOP ;  /* 0x0000000000007918 */ /* 0x000fde0000000000 */
[----:B------:R-:W-:-:S15]  /*5810*/  NOP ;  /* 0x0000000000007918 */ /* 0x000fde0000000000 */
[----:B------:R-:W-:-:S02]  /*5820*/  NOP ;  /* 0x0000000000007918 */ /* 0x000fc40000000000 */
[----:B--2---:R-:W2:-:S15]  /*5830*/  DFMA R8, -R12, R6, 1 ;  /* 0x3ff000000c08742b */ /* 0x004e9e0000000106 */
        /* <DEDUP_REMOVED lines=29> */
[----:B--2---:R-:W2:-:S15]  /*5a10*/  DFMA R14, -R12, R8, R20 ;  /* 0x000000080c0e722b */ /* 0x004e9e0000000114 */
[----:B------:R-:W-:-:S15]  /*5a20*/  NOP ;  /* 0x0000000000007918 */ /* 0x000fde0000000000 */
[----:B------:R-:W-:-:S15]  /*5a30*/  NOP ;  /* 0x0000000000007918 */ /* 0x000fde0000000000 */
[----:B------:R-:W-:-:S15]  /*5a40*/  NOP ;  /* 0x0000000000007918 */ /* 0x000fde0000000000 */
[----:B------:R-:W-:-:S04]  /*5a50*/  NOP ;  /* 0x0000000000007918 */ /* 0x000fc80000000000 */
[----:B--2---:R-:W2:Y:S02]  /*5a60*/  DFMA R6, R6, R14, R8 ;  /* 0x0000000e0606722b */ /* 0x004ea40000000008 */
[----:B--2---:R-:W-:-:S05]  /*5a70*/  FFMA R0, RZ, R13, R7 ;  /* 0x0000000dff007223 */ /* 0x004fca0000000007 */
[----:B------:R-:W-:-:S13]  /*5a80*/  FSETP.GT.AND P0, PT, |R0|, 1.469367938527859385e-39, PT ;  /* 0x001000000000780b */ /* 0x000fda0003f04200 */
[----:B------:R-:W-:Y:S05]  /*5a90*/  @P0 BRA P1, `(.L_x_2329) ;  /* 0x00000000000c0947 */ /* 0x000fea0000800000 */
[----:B------:R-:W-:Y:S01]  /*5aa0*/  IMAD.MOV.U32 R10, RZ, RZ, R20 ;  /* 0x000000ffff0a7224 */ /* 0x000fe200078e0014 */
[----:B------:R-:W-:-:S07]  /*5ab0*/  MOV R0, 0x5ad0 ;  /* 0x00005ad000007802 */ /* 0x000fce0000000f00 */
[----:B01--4-:R-:W-:Y:S05]  /*5ac0*/  CALL.REL.NOINC `($__internal_1_$__cuda_sm20_div_rn_f64_full) ;  /* 0x00000074008c7944 */ /* 0x013fea0003c00000 */
.L_x_2329:
[----:B------:R-:W-:Y:S05]  /*5ad0*/  BSYNC.RECONVERGENT B3 ;  /* 0x0000000000037941 */ /* 0x000fea0003800200 */
.L_x_2328:
[----:B------:R-:W-:Y:S01]  /*5ae0*/  UMOV UR4, 0x8fb9f87e ;  /* 0x8fb9f87e00047882 */ /* 0x000fe20000000000 */
[----:B------:R-:W-:Y:S01]  /*5af0*/  UMOV UR5, 0x408633ce ;  /* 0x408633ce00057882 */ /* 0x000fe20000000000 */
[----:B------:R-:W-:-:S15]  /*5b00*/  DADD R6, R20, R6 ;  /* 0x0000000014067229 */ /* 0x000fde0000000006 */
[----:B------:R-:W-:-:S15]  /*5b10*/  NOP ;  /* 0x0000000000007918 */ /* 0x000fde0000000000 */
[----:B------:R-:W-:-:S15]  /*5b20*/  NOP ;  /* 0x0000000000007918 */ /* 0x000fde0000000000 */
[----:B------:R-:W-:-:S15]  /*5b30*/  NOP ;  /* 0x0000000000007918 */ /* 0x000fde0000000000 */
[----:B------:R-:W-:-:S04]  /*5b40*/  NOP ;  /* 0x0000000000007918 */ /* 0x000fc80000000000 */
[----:B------:R-:W2:Y:S02]  /*5b50*/  DSETP.GE.AND P0, PT, R28, UR4, PT ;  /* 0x000000041c007e2a */ /* 0x000ea4000bf06000 */
[----:B--2---:R-:W-:Y:S02]  /*5b60*/  FSEL R28, R6, RZ, !P0 ;  /* 0x000000ff061c7208 */ /* 0x004fe40004000000 */
[----:B------:R-:W-:Y:S01]  /*5b70*/  FSEL R29, R7, +QNAN , !P0 ;  /* 0x7ff00000071d7808 */ /* 0x000fe20004000000 */
[----:B------:R-:W-:Y:S06]  /*5b80*/  BRA `(.L_x_2330) ;  /* 0x0000000000dc7947 */ /* 0x000fec0003800000 */
.L_x_2327:
[----:B------:R-:W-:Y:S01]  /*5b90*/  IMAD.MOV.U32 R8, RZ, RZ, 0x61d87def ;  /* 0x61d87defff087424 */ /* 0x000fe200078e00ff */
[----:B------:R-:W-:Y:S01]  /*5ba0*/  UMOV UR4, 0xab274c53 ;  /* 0xab274c5300047882 */ /* 0x000fe20000000000 */
[----:B------:R-:W-:Y:S01]  /*5bb0*/  IMAD.MOV.U32 R9, RZ, RZ, 0x3de611a5 ;  /* 0x3de611a5ff097424 */ /* 0x000fe200078e00ff */
[----:B------:R-:W-:Y:S01]  /*5bc0*/  UMOV UR5, 0x3d6b4c75 ;  /* 0x3d6b4c7500057882 */ /* 0x000fe20000000000 */
[----:B------:R-:W2:-:S15]  /*5bd0*/  DMUL R6, R28, R28 ;  /* 0x0000001c1c067228 */ /* 0x000e9e0000000000 */
[----:B------:R-:W-:-:S15]  /*5be0*/  NOP ;  /* 0x0000000000007918 */ /* 0x000fde0000000000 */
[----:B------:R-:W-:-:S15]  /*5bf0*/  NOP ;  /* 0x0000000000007918 */ /* 0x000fde0000000000 */
[----:B------:R-:W-:-:S15]  /*5c00*/  NOP ;  /* 0x0000000000007918 */ /* 0x000fde0000000000 */
[----:B------:R-:W-:-:S04]  /*5c10*/  NOP ;  /* 0x0000000000007918 */ /* 0x000fc80000000000 */
[----:B--2---:R-:W2:Y:S01]  /*5c20*/  DFMA R8, R6, UR4, R8 ;  /* 0x0000000406087c2b */ /* 0x004ea20008000008 */
        /* <DEDUP_REMOVED lines=44> */
[----:B--2---:R2:W3:Y:S02]  /*5ef0*/  DFMA R28, R28, R8, R28 ;  /* 0x000000081c1c722b */ /* 0x0044e4000000001c */
.L_x_2330:
[----:B------:R-:W-:Y:S05]  /*5f00*/  BSYNC.RECONVERGENT B2 ;  /* 0x0000000000027941 */ /* 0x000fea0003800200 */
.L_x_2326:
[----:B---3--:R-:W-:-:S07]  /*5f10*/  LOP3.LUT R29, R29, 0x80000000, R25, 0xb8, !PT ;  /* 0x800000001d1d7812 */ /* 0x008fce00078eb819 */
.L_x_2325:
[----:B------:R-:W-:Y:S05]  /*5f20*/  BSYNC.RECONVERGENT B1 ;  /* 0x0000000000017941 */ /* 0x000fea0003800200 */
.L_x_2324:
[----:B------:R-:W-:Y:S01]  /*5f30*/  VIADD R3, R23, 0x100 ;  /* 0x0000010017037836 */ /* 0x000fe20000000000 */
[----:B------:R-:W-:Y:S04]  /*5f40*/  BSSY.RECONVERGENT B1, `(.L_x_2331) ;  /* 0x0000107000017945 */ /* 0x000fe80003800200 */
[----:B------:R-:W-:-:S13]  /*5f50*/  ISETP.GE.AND P0, PT, R3, R2, PT ;  /* 0x000000020300720c */ /* 0x000fda0003f06270 */
[----:B------:R-:W-:Y:S05]  /*5f60*/  @P0 BRA `(.L_x_2332) ;  /* 0x0000001000100947 */ /* 0x000fea0003800000 */
[----:B----4-:R-:W-:Y:S01]  /*5f70*/  LOP3.LUT R11, R19, 0x7fffffff, RZ, 0xc0, !PT ;  /* 0x7fffffff130b7812 */ /* 0x010fe200078ec0ff */
[----:B------:R-:W-:Y:S01]  /*5f80*/  BSSY.RECONVERGENT B2, `(.L_x_2333) ;  /* 0x0000101000027945 */ /* 0x000fe20003800200 */
[----:B--2---:R-:W-:Y:S02]  /*5f90*/  IMAD.MOV.U32 R24, RZ, RZ, R18 ;  /* 0x000000ffff187224 */ /* 0x004fe400078e0012 */
        /* <DEDUP_REMOVED lines=187> */
[----:B01----:R-:W-:Y:S05]  /*6b50*/  CALL.REL.NOINC `($__internal_1_$__cuda_sm20_div_rn_f64_full) ;  /* 0x0000006400687944 */ /* 0x003fea0003c00000 */
.L_x_2336:
[----:B------:R-:W-:Y:S05]  /*6b60*/  BSYNC.RECONVERGENT B3 ;  /* 0x0000000000037941 */ /* 0x000fea0003800200 */
.L_x_2335:
        /* <DEDUP_REMOVED lines=11> */
.L_x_2334:
        /* <DEDUP_REMOVED lines=55> */
.L_x_2337:
[----:B------:R-:W-:Y:S05]  /*6f90*/  BSYNC.RECONVERGENT B2 ;  /* 0x0000000000027941 */ /* 0x000fea0003800200 */
.L_x_2333:
[----:B---3--:R-:W-:-:S07]  /*6fa0*/  LOP3.LUT R25, R25, 0x80000000, R19, 0xb8, !PT ;  /* 0x8000000019197812 */ /* 0x008fce00078eb813 */
.L_x_2332:
[----:B------:R-:W-:Y:S05]  /*6fb0*/  BSYNC.RECONVERGENT B1 ;  /* 0x0000000000017941 */ /* 0x000fea0003800200 */
.L_x_2331:
[----:B------:R-:W-:Y:S01]  /*6fc0*/  VIADD R3, R23, 0x180 ;  /* 0x0000018017037836 */ /* 0x000fe20000000000 */
[----:B------:R-:W-:Y:S04]  /*6fd0*/  BSSY.RECONVERGENT B1, `(.L_x_2338) ;  /* 0x0000108000017945 */ /* 0x000fe80003800200 */
[----:B------:R-:W-:-:S13]  /*6fe0*/  ISETP.GE.AND P0, PT, R3, R2, PT ;  /* 0x000000020300720c */ /* 0x000fda0003f06270 */
[----:B------:R-:W-:Y:S05]  /*6ff0*/  @P0 BRA `(.L_x_2339) ;  /* 0x0000001000140947 */ /* 0x000fea0003800000 */
[----:B-1----:R-:W-:Y:S01]  /*7000*/  LOP3.LUT R11, R17, 0x7fffffff, RZ, 0xc0, !PT ;  /* 0x7fffffff110b7812 */ /* 0x002fe200078ec0ff */
[----:B------:R-:W-:Y:S01]  /*7010*/  BSSY.RECONVERGENT B2, `(.L_x_2340) ;  /* 0x0000101000027945 */ /* 0x000fe20003800200 */
[----:B----4-:R-:W-:Y:S02]  /*7020*/  IMAD.MOV.U32 R18, RZ, RZ, R16 ;  /* 0x000000ffff127224 */ /* 0x010fe400078e0010 */
[----:B------:R-:W-:Y:S01]  /*7030*/  ISETP.GE.U32.AND P0, PT, R11, 0x3ff00000, PT ;  /* 0x3ff000000b00780c */ /* 0x000fe20003f06070 */
[----:B------:R-:W-:-:S12]  /*7040*/  IMAD.MOV.U32 R19, RZ, RZ, R11 ;  /* 0x000000ffff137224 */ /* 0x000fd800078e000b */
[----:B------:R-:W-:Y:S05]  /*7050*/  @!P0 BRA `(.L_x_2341) ;  /* 0x0000000c00148947 */ /* 0x000fea0003800000 */
[----:B--2---:R-:W-:Y:S01]  /*7060*/  IMAD.MOV.U32 R8, RZ, RZ, 0x652b82fe ;  /* 0x652b82feff087424 */ /* 0x004fe200078e00ff */
[----:B------:R-:W-:Y:S01]  /*7070*/  UMOV UR4, 0xfefa39ef ;  /* 0xfefa39ef00047882 */ /* 0x000fe20000000000 */
[----:B------:R-:W-:Y:S01]  /*7080*/  IMAD.MOV.U32 R9, RZ, RZ, 0x3ff71547 ;  /* 0x3ff71547ff097424 */ /* 0x000fe200078e00ff */
[----:B------:R-:W-:Y:S01]  /*7090*/  UMOV UR5, 0x3fe62e42 ;  /* 0x3fe62e4200057882 */ /* 0x000fe20000000000 */
[----:B------:R-:W-:Y:S01]  /*70a0*/  IMAD.SHL.U32 R0, R11, 0x2, RZ ;  /* 0x000000020b007824 */ /* 0x000fe200078e00ff */
[----:B------:R-:W-:Y:S01]  /*70b0*/  BSSY.RECONVERGENT B3, `(.L_x_2342) ;  /* 0x00000b4000037945 */ /* 0x000fe20003800200 */
[----:B------:R-:W-:Y:S02]  /*70c0*/  IMAD.MOV.U32 R14, RZ, RZ, -0x7142ec33 ;  /* 0x8ebd13cdff0e7424 */ /* 0x000fe400078e00ff */
[----:B------:R-:W1:Y:S01]  /*70d0*/  DFMA R8, R18, R8, 6.75539944105574400000e+15 ;  /* 0x433800001208742b */ /* 0x000e620000000008 */
[C---:B------:R-:W-:Y:S01]  /*70e0*/  ISETP.GE.U32.AND P0, PT, R0.reuse, 0x7fb3e647, PT ;  /* 0x7fb3e6470000780c */ /* 0x040fe20003f06070 */
[----:B------:R-:W-:Y:S01]  /*70f0*/  IMAD.MOV.U32 R15, RZ, RZ, 0x3e5af86d ;  /* 0x3e5af86dff0f7424 */ /* 0x000fe200078e00ff */
[----:B------:R-:W-:-:S15]  /*7100*/  ISETP.NE.AND P1, PT, R0, RZ, PT ;  /* 0x000000ff0000720c */ /* 0x000fde0003f25270 */
[----:B------:R-:W-:-:S15]  /*7110*/  NOP ;  /* 0x0000000000007918 */ /* 0x000fde0000000000 */
[----:B------:R-:W-:-:S15]  /*7120*/  NOP ;  /* 0x0000000000007918 */ /* 0x000fde0000000000 */
[----:B------:R-:W-:-:S15]  /*7130*/  NOP ;  /* 0x0000000000007918 */ /* 0x000fde0000000000 */
[----:B------:R-:W-:-:S01]  /*7140*/  NOP ;  /* 0x0000000000007918 */ /* 0x000fc20000000000 */
[----:B-1----:R1:W2:Y:S02]  /*7150*/  DADD R6, R8, -6.75539944105574400000e+15 ;  /* 0xc338000008067429 */ /* 0x0022a40000000000 */
[----:B-1----:R-:W-:-:S05]  /*7160*/  VIADD R8, R8, 0xffffffff ;  /* 0xffffffff08087836 */ /* 0x002fca0000000000 */
[----:B------:R-:W-:-:S15]  /*7170*/  SEL R8, R8, RZ, P0 ;  /* 0x000000ff08087207 */ /* 0x000fde0000000000 */
[----:B------:R-:W-:-:S15]  /*7180*/  NOP ;  /* 0x0000000000007918 */ /* 0x000fde0000000000 */
[----:B------:R-:W-:-:S15]  /*7190*/  NOP ;  /* 0x0000000000007918 */ /* 0x000fde0000000000 */
[----:B------:R-:W-:-:S12]  /*71a0*/  NOP ;  /* 0x0000000000007918 */ /* 0x000fd80000000000 */
[----:B--2---:R-:W1:Y:S01]  /*71b0*/  DFMA R12, R6, -UR4, R18 ;  /* 0x80000004060c7c2b */ /* 0x004e620008000012 */
[----:B------:R-:W-:Y:S01]  /*71c0*/  UMOV UR4, 0x3b39803f ;  /* 0x3b39803f00047882 */ /* 0x000fe20000000000 */
[----:B------:R-:W-:-:S15]  /*71d0*/  UMOV UR5, 0x3c7abc9e ;  /* 0x3c7abc9e00057882 */ /* 0x000fde0000000000 */
[----:B------:R-:W-:-:S15]  /*71e0*/  NOP ;  /* 0x0000000000007918 */ /* 0x000fde0000000000 */
[----:B------:R-:W-:-:S15]  /*71f0*/  NOP ;  /* 0x0000000000007918 */ /* 0x000fde0000000000 */
[----:B------:R-:W-:-:S15]  /*7200*/  NOP ;  /* 0x0000000000007918 */ /* 0x000fde0000000000 */
[----:B------:R-:W-:-:S02]  /*7210*/  NOP ;  /* 0x0000000000007918 */ /* 0x000fc40000000000 */
[----:B-1----:R-:W1:Y:S01]  /*7220*/  DFMA R12, R6, -UR4, R12 ;  /* 0x80000004060c7c2b */ /* 0x002e62000800000c */
[----:B------:R-:W-:Y:S01]  /*7230*/  UMOV UR4, 0x6acd15b6 ;  /* 0x6acd15b600047882 */ /* 0x000fe20000000000 */
[----:B-1----:R-:W-:Y:S01]  /*7240*/  FSEL R6, R16, R12, !P0 ;  /* 0x0000000c10067208 */ /* 0x002fe20004000000 */
        /* <DEDUP_REMOVED lines=9> */
[----:B------:R-:W1:Y:S01]  /*72e0*/  DFMA R14, R6, UR4, R14 ;  /* 0x00000004060e7c2b */ /* 0x000e62000800000e */
[----:B------:R-:W-:Y:S01]  /*72f0*/  UMOV UR4, 0x92ba033d ;  /* 0x92ba033d00047882 */ /* 0x000fe20000000000 */
[----:B------:R-:W-:-:S15]  /*7300*/  UMOV UR5, 0x3e927e50 ;  /* 0x3e927e5000057882 */ /* 0x000fde0000000000 */
[----:B------:R-:W-:-:S15]  /*7310*/  NOP ;  /* 0x0000000000007918 */ /* 0x000fde0000000000 */
[----:B------:R-:W-:-:S15]  /*7320*/  NOP ;  /* 0x0000000000007918 */ /* 0x000fde0000000000 */
[----:B------:R-:W-:-:S15]  /*7330*/  NOP ;  /* 0x0000000000007918 */ /* 0x000fde0000000000 */
[----:B------:R-:W-:-:S02]  /*7340*/  NOP ;  /* 0x0000000000007918 */ /* 0x000fc40000000000 */
[----:B-1----:R-:W1:Y:S01]  /*7350*/  DFMA R14, R6, R14, UR4 ;  /* 0x00000004060e7e2b */ /* 0x002e62000800000e */
        /* <DEDUP_REMOVED lines=48> */
[----:B-1----:R-:W1:-:S15]  /*7660*/  DFMA R14, R6, R14, UR4 ;  /* 0x00000004060e7e2b */ /* 0x002e5e000800000e */
[----:B------:R-:W-:-:S15]  /*7670*/  NOP ;  /* 0x0000000000007918 */ /* 0x000fde0000000000 */
[----:B------:R-:W-:-:S15]  /*7680*/  NOP ;  /* 0x0000000000007918 */ /* 0x000fde0000000000 */
[----:B------:R-:W-:-:S15]  /*7690*/  NOP ;  /* 0x0000000000007918 */ /* 0x000fde0000000000 */
[----:B------:R-:W-:-:S04]  /*76a0*/  NOP ;  /* 0x0000000000007918 */ /* 0x000fc80000000000 */
[----:B-1----:R-:W1:-:S15]  /*76b0*/  DFMA R14, R6, R14, 0.5 ;  /* 0x3fe00000060e742b */ /* 0x002e5e000000000e */
[----:B------:R-:W-:-:S15]  /*76c0*/  NOP ;  /* 0x0000000000007918 */ /* 0x000fde0000000000 */
[----:B------:R-:W-:-:S15]  /*76d0*/  NOP ;  /* 0x0000000000007918 */ /* 0x000fde0000000000 */
[----:B------:R-:W-:-:S15]  /*76e0*/  NOP ;  /* 0x0000000000007918 */ /* 0x000fde0000000000 */
[----:B------:R-:W-:-:S04]  /*76f0*/  NOP ;  /* 0x0000000000007918 */ /* 0x000fc80000000000 */
[----:B-1----:R-:W1:-:S15]  /*7700*/  DMUL R14, R6, R14 ;  /* 0x0000000e060e7228 */ /* 0x002e5e0000000000 */
        /* <DEDUP_REMOVED lines=9> */
[----:B-1----:R-:W1:-:S15]  /*77a0*/  DFMA R14, R6, R14, R6 ;  /* 0x0000000e060e722b */ /* 0x002e5e0000000006 */
[----:B------:R-:W-:-:S15]  /*77b0*/  NOP ;  /* 0x0000000000007918 */ /* 0x000fde0000000000 */
[----:B------:R-:W-:-:S15]  /*77c0*/  NOP ;  /* 0x0000000000007918 */ /* 0x000fde0000000000 */
[----:B------:R-:W-:-:S15]  /*77d0*/  NOP ;  /* 0x0000000000007918 */ /* 0x000fde0000000000 */
[----:B------:R-:W-:-:S04]  /*77e0*/  NOP ;  /* 0x0000000000007918 */ /* 0x000fc80000000000 */
[----:B-1----:R1:W2:Y:S02]  /*77f0*/  DFMA R12, R14, R8, R12 ;  /* 0x000000080e0c722b */ /* 0x0022a4000000000c */
[----:B-1----:R-:W-:Y:S02]  /*7800*/  IMAD.MOV.U32 R8, RZ, RZ, 0x0 ;  /* 0x00000000ff087424 */ /* 0x002fe400078e00ff */
[----:B------:R-:W-:-:S15]  /*7810*/  IMAD.MOV.U32 R9, RZ, RZ, 0x3ff00000 ;  /* 0x3ff00000ff097424 */ /* 0x000fde00078e00ff */
[----:B------:R-:W-:-:S15]  /*7820*/  NOP ;  /* 0x0000000000007918 */ /* 0x000fde0000000000 */
[----:B------:R-:W-:-:S15]  /*7830*/  NOP ;  /* 0x0000000000007918 */ /* 0x000fde0000000000 */
[----:B------:R-:W-:-:S15]  /*7840*/  NOP ;  /* 0x0000000000007918 */ /* 0x000fde0000000000 */
[----:B--2---:R-:W1:Y:S02]  /*7850*/  DADD R6, R12, R12 ;  /* 0x000000000c067229 */ /* 0x004e64000000000c */
[----:B-1----:R-:W-:Y:S01]  /*7860*/  FSEL R21, R6, R12, !P0 ;  /* 0x0000000c06157208 */ /* 0x002fe20004000000 */
        /* <DEDUP_REMOVED lines=8> */
[----:B------:R-:W1:Y:S02]  /*78f0*/  DFMA R12, R20, 2, R8 ;  /* 0x40000000140c782b */ /* 0x000e640000000008 */
[----:B-1----:R-:W1:-:S15]  /*7900*/  MUFU.RCP64H R7, R13 ;  /* 0x0000000d00077308 */ /* 0x002e5e0000001800 */
[----:B------:R-:W-:-:S15]  /*7910*/  NOP ;  /* 0x0000000000007918 */ /* 0x000fde0000000000 */
[----:B------:R-:W-:-:S15]  /*7920*/  NOP ;  /* 0x0000000000007918 */ /* 0x000fde0000000000 */
[----:B------:R-:W-:-:S15]  /*7930*/  NOP ;  /* 0x0000000000007918 */ /* 0x000fde0000000000 */
[----:B------:R-:W-:-:S02]  /*7940*/  NOP ;  /* 0x0000000000007918 */ /* 0x000fc40000000000 */
[----:B-1----:R-:W1:-:S15]  /*7950*/  DFMA R8, -R12, R6, 1 ;  /* 0x3ff000000c08742b */ /* 0x002e5e0000000106 */
        /* <DEDUP_REMOVED lines=29> */
[----:B-1----:R-:W1:-:S15]  /*7b30*/  DFMA R14, -R12, R8, R20 ;  /* 0x000000080c0e722b */ /* 0x002e5e0000000114 */
[----:B------:R-:W-:-:S15]  /*7b40*/  NOP ;  /* 0x0000000000007918 */ /* 0x000fde0000000000 */
[----:B------:R-:W-:-:S15]  /*7b50*/  NOP ;  /* 0x0000000000007918 */ /* 0x000fde0000000000 */
[----:B------:R-:W-:-:S15]  /*7b60*/  NOP ;  /* 0x0000000000007918 */ /* 0x000fde0000000000 */
[----:B------:R-:W-:-:S04]  /*7b70*/  NOP ;  /* 0x0000000000007918 */ /* 0x000fc80000000000 */
[----:B-1----:R-:W1:Y:S02]  /*7b80*/  DFMA R6, R6, R14, R8 ;  /* 0x0000000e0606722b */ /* 0x002e640000000008 */
[----:B-1----:R-:W-:-:S05]  /*7b90*/  FFMA R0, RZ, R13, R7 ;  /* 0x0000000dff007223 */ /* 0x002fca0000000007 */
[----:B------:R-:W-:-:S13]  /*7ba0*/  FSETP.GT.AND P0, PT, |R0|, 1.469367938527859385e-39, PT ;  /* 0x001000000000780b */ /* 0x000fda0003f04200 */
[----:B------:R-:W-:Y:S05]  /*7bb0*/  @P0 BRA P1, `(.L_x_2343) ;  /* 0x00000000000c0947 */ /* 0x000fea0000800000 */
[----:B------:R-:W-:Y:S01]  /*7bc0*/  IMAD.MOV.U32 R10, RZ, RZ, R20 ;  /* 0x000000ffff0a7224 */ /* 0x000fe200078e0014 */
[----:B------:R-:W-:-:S07]  /*7bd0*/  MOV R0, 0x7bf0 ;  /* 0x00007bf000007802 */ /* 0x000fce0000000f00 */
[----:B0-----:R-:W-:Y:S05]  /*7be0*/  CALL.REL.NOINC `($__internal_1_$__cuda_sm20_div_rn_f64_full) ;  /* 0x0000005400447944 */ /* 0x001fea0003c00000 */
.L_x_2343:
[----:B------:R-:W-:Y:S05]  /*7bf0*/  BSYNC.RECONVERGENT B3 ;  /* 0x0000000000037941 */ /* 0x000fea0003800200 */
.L_x_2342:
[----:B------:R-:W-:Y:S01]  /*7c00*/  UMOV UR4, 0x8fb9f87e ;  /* 0x8fb9f87e00047882 */ /* 0x000fe20000000000 */
[----:B------:R-:W-:Y:S01]  /*7c10*/  UMOV UR5, 0x408633ce ;  /* 0x408633ce00057882 */ /* 0x000fe20000000000 */
[----:B------:R-:W-:-:S15]  /*7c20*/  DADD R6, R20, R6 ;  /* 0x0000000014067229 */ /* 0x000fde0000000006 */
[----:B------:R-:W-:-:S15]  /*7c30*/  NOP ;  /* 0x0000000000007918 */ /* 0x000fde0000000000 */
[----:B------:R-:W-:-:S15]  /*7c40*/  NOP ;  /* 0x0000000000007918 */ /* 0x000fde0000000000 */
[----:B------:R-:W-:-:S15]  /*7c50*/  NOP ;  /* 0x0000000000007918 */ /* 0x000fde0000000000 */
[----:B------:R-:W-:-:S04]  /*7c60*/  NOP ;  /* 0x0000000000007918 */ /* 0x000fc80000000000 */
[----:B------:R-:W1:Y:S02]  /*7c70*/  DSETP.GE.AND P0, PT, R18, UR4, PT ;  /* 0x0000000412007e2a */ /* 0x000e64000bf06000 */
[----:B-1----:R-:W-:Y:S02]  /*7c80*/  FSEL R18, R6, RZ, !P0 ;  /* 0x000000ff06127208 */ /* 0x002fe40004000000 */
[----:B------:R-:W-:Y:S01]  /*7c90*/  FSEL R19, R7, +QNAN , !P0 ;  /* 0x7ff0000007137808 */ /* 0x000fe20004000000 */
[----:B------:R-:W-:Y:S06]  /*7ca0*/  BRA `(.L_x_2344) ;  /* 0x0000000000dc7947 */ /* 0x000fec0003800000 */
.L_x_2341:
[----:B--2---:R-:W-:Y:S01]  /*7cb0*/  IMAD.MOV.U32 R8, RZ, RZ, 0x61d87def ;  /* 0x61d87defff087424 */ /* 0x004fe200078e00ff */
[----:B------:R-:W-:Y:S01]  /*7cc0*/  UMOV UR4, 0xab274c53 ;  /* 0xab274c5300047882 */ /* 0x000fe20000000000 */
[----:B------:R-:W-:Y:S01]  /*7cd0*/  IMAD.MOV.U32 R9, RZ, RZ, 0x3de611a5 ;  /* 0x3de611a5ff097424 */ /* 0x000fe200078e00ff */
[----:B------:R-:W-:Y:S01]  /*7ce0*/  UMOV UR5, 0x3d6b4c75 ;  /* 0x3d6b4c7500057882 */ /* 0x000fe20000000000 */
[----:B------:R-:W1:-:S15]  /*7cf0*/  DMUL R6, R18, R18 ;  /* 0x0000001212067228 */ /* 0x000e5e0000000000 */
[----:B------:R-:W-:-:S15]  /*7d00*/  NOP ;  /* 0x0000000000007918 */ /* 0x000fde0000000000 */
[----:B------:R-:W-:-:S15]  /*7d10*/  NOP ;  /* 0x0000000000007918 */ /* 0x000fde0000000000 */
[----:B------:R-:W-:-:S15]  /*7d20*/  NOP ;  /* 0x0000000000007918 */ /* 0x000fde0000000000 */
[----:B------:R-:W-:-:S04]  /*7d30*/  NOP ;  /* 0x0000000000007918 */ /* 0x000fc80000000000 */
[----:B-1----:R-:W1:Y:S01]  /*7d40*/  DFMA R8, R6, UR4, R8 ;  /* 0x0000000406087c2b */ /* 0x002e620008000008 */
        /* <DEDUP_REMOVED lines=44> */
[----:B-1----:R1:W2:Y:S02]  /*8010*/  DFMA R18, R18, R8, R18 ;  /* 0x000000081212722b */ /* 0x0022a40000000012 */
.L_x_2344:
[----:B------:R-:W-:Y:S05]  /*8020*/  BSYNC.RECONVERGENT B2 ;  /* 0x0000000000027941 */ /* 0x000fea0003800200 */
.L_x_2340:
[----:B--2---:R-:W-:Y:S01]  /*8030*/  LOP3.LUT R17, R19, 0x80000000, R17, 0xb8, !PT ;  /* 0x8000000013117812 */ /* 0x004fe200078eb811 */
[----:B------:R-:W-:-:S07]  /*8040*/  IMAD.MOV.U32 R16, RZ, RZ, R18 ;  /* 0x000000ffff107224 */ /* 0x000fce00078e0012 */
.L_x_2339:
[----:B------:R-:W-:Y:S05]  /*8050*/  BSYNC.RECONVERGENT B1 ;  /* 0x0000000000017941 */ /* 0x000fea0003800200 */
.L_x_2338:
[----:B----4-:R-:W3:Y:S01]  /*8060*/  LDC.U8 R18, c[0x0][0x3a4] ;  /* 0x0000e900ff127b82 */ /* 0x010ee20000000000 */
[----:B------:R-:W-:Y:S01]  /*8070*/  ISETP.GE.AND P0, PT, R23, R2, PT ;  /* 0x000000021700720c */ /* 0x000fe20003f06270 */
[----:B------:R-:W-:Y:S04]  /*8080*/  BSSY.RECONVERGENT B7, `(.L_x_2345) ;  /* 0x00003cc000077945 */ /* 0x000fe80003800200 */
[----:B------:R-:W-:Y:S08]  /*8090*/  BSSY.RELIABLE B6, `(.L_x_2346) ;  /* 0x0000290000067945 */ /* 0x000ff00003800100 */
[----:B------:R-:W-:Y:S05]  /*80a0*/  @P0 BRA `(.L_x_2347) ;  /* 0x00000028002c0947 */ /* 0x000fea0003800000 */
[----:B------:R-:W4:Y:S01]  /*80b0*/  LDCU UR4, c[0x0][0x3a8] ;  /* 0x00007500ff0477ac */ /* 0x000f220008000800 */
[----:B-12---:R-:W1:Y:S01]  /*80c0*/  LDC.64 R8, c[0x0][0x388] ;  /* 0x0000e200ff087b82 */ /* 0x006e620000000a00 */
[----:B------:R-:W-:Y:S01]  /*80d0*/  IMAD R0, R22, 0x200, R23 ;  /* 0x0000020016007824 */ /* 0x000fe200078e0217 */
[----:B---3--:R-:W-:-:S03]  /*80e0*/  PRMT R6, R18, 0x9910, RZ ;  /* 0x0000991012067816 */ /* 0x008fc600000000ff */
[----:B----4-:R-:W-:Y:S02]  /*80f0*/  IMAD R3, R0, UR4, RZ ;  /* 0x0000000400037c24 */ /* 0x010fe4000f8e02ff */
        /* <DEDUP_REMOVED lines=13> */
[----:B0-----:R-:W0:Y:S01]  /*81d0*/  F2I.F64.TRUNC R5, R4 ;  /* 0x0000000400057311 */ /* 0x001e22000030d100 */
[----:B------:R-:W-:Y:S01]  /*81e0*/  IMAD.MOV.U32 R23, RZ, RZ, R27 ;  /* 0x000000ffff177224 */ /* 0x000fe200078e001b */
[----:B0-----:R4:W-:Y:S01]  /*81f0*/  STG.E.U8 desc[UR36][R8.64], R5 ;  /* 0x0000000508007986 */ /* 0x0019e2000c101124 */
[----:B------:R-:W-:Y:S05]  /*8200*/  BRA `(.L_x_2353) ;  /* 0x0000001000e07947 */ /* 0x000fea0003800000 */
.L_x_2351:
[----:B0-----:R-:W0:Y:S01]  /*8210*/  F2I.S64.F64.TRUNC R4, R4 ;  /* 0x0000000400047311 */ /* 0x001e22000030d900 */
[----:B------:R-:W-:Y:S02]  /*8220*/  IMAD.MOV.U32 R23, RZ, RZ, R27 ;  /* 0x000000ffff177224 */ /* 0x000fe400078e001b */
[----:B0-----:R-:W-:-:S05]  /*8230*/  IMAD.MOV.U32 R3, RZ, RZ, R4 ;  /* 0x000000ffff037224 */ /* 0x001fca00078e0004 */
[----:B------:R3:W-:Y:S01]  /*8240*/  STG.E.U8 desc[UR36][R8.64], R3 ;  /* 0x0000000308007986 */ /* 0x0007e2000c101124 */
[----:B------:R-:W-:Y:S05]  /*8250*/  BRA `(.L_x_2353) ;  /* 0x0000001000cc7947 */ /* 0x000fea0003800000 */
.L_x_2350:
[----:B------:R-:W-:-:S13]  /*8260*/  ISETP.NE.AND P0, PT, R0, 0x2, PT ;  /* 0x000000020000780c */ /* 0x000fda0003f05270 */
[----:B------:R-:W-:Y:S05]  /*8270*/  @!P0 BRA `(.L_x_2354) ;  /* 0x0000000000308947 */ /* 0x000fea0003800000 */
[----:B------:R-:W-:-:S13]  /*8280*/  ISETP.NE.AND P0, PT, R0, 0x3, PT ;  /* 0x000000030000780c */ /* 0x000fda0003f05270 */
[----:B------:R-:W-:Y:S05]  /*8290*/  @!P0 BRA `(.L_x_2355) ;  /* 0x0000000000188947 */ /* 0x000fea0003800000 */
[----:B------:R-:W-:-:S13]  /*82a0*/  ISETP.NE.AND P0, PT, R0, 0x4, PT ;  /* 0x000000040000780c */ /* 0x000fda0003f05270 */
[----:B------:R-:W-:Y:S05]  /*82b0*/  @P0 BRA `(.L_x_2352) ;  /* 0x0000000c00ec0947 */ /* 0x000fea0003800000 */
[----:B0-----:R-:W0:Y:S01]  /*82c0*/  F2I.S64.F64.TRUNC R4, R4 ;  /* 0x0000000400047311 */ /* 0x001e22000030d900 */
[----:B------:R-:W-:Y:S01]  /*82d0*/  IMAD.MOV.U32 R23, RZ, RZ, R27 ;  /* 0x000000ffff177224 */ /* 0x000fe200078e001b */
[----:B0-----:R1:W-:Y:S01]  /*82e0*/  STG.E.64 desc[UR36][R8.64], R4 ;  /* 0x0000000408007986 */ /* 0x0013e2000c101b24 */
[----:B------:R-:W-:Y:S05]  /*82f0*/  BRA `(.L_x_2353) ;  /* 0x0000001000a47947 */ /* 0x000fea0003800000 */
.L_x_2355:
[----:B0-----:R-:W0:Y:S01]  /*8300*/  F2I.F64.TRUNC R5, R4 ;  /* 0x0000000400057311 */ /* 0x001e22000030d100 */
[----:B------:R-:W-:Y:S01]  /*8310*/  IMAD.MOV.U32 R23, RZ, RZ, R27 ;  /* 0x000000ffff177224 */ /* 0x000fe200078e001b */
[----:B0-----:R2:W-:Y:S01]  /*8320*/  STG.E desc[UR36][R8.64], R5 ;  /* 0x0000000508007986 */ /* 0x0015e2000c101924 */
[----:B------:R-:W-:Y:S05]  /*8330*/  BRA `(.L_x_2353) ;  /* 0x0000001000947947 */ /* 0x000fea0003800000 */
.L_x_2354:
[----:B0-----:R-:W0:Y:S01]  /*8340*/  F2I.F64.TRUNC R5, R4 ;  /* 0x0000000400057311 */ /* 0x001e22000030d100 */
[----:B------:R-:W-:Y:S01]  /*8350*/  IMAD.MOV.U32 R23, RZ, RZ, R27 ;  /* 0x000000ffff177224 */ /* 0x000fe200078e001b */
[----:B0-----:R0:W-:Y:S01]  /*8360*/  STG.E.U16 desc[UR36][R8.64], R5 ;  /* 0x0000000508007986 */ /* 0x0011e2000c101524 */
[----:B------:R-:W-:Y:S05]  /*8370*/  BRA `(.L_x_2353) ;  /* 0x0000001000847947 */ /* 0x000fea0003800000 */
.L_x_2349:
[----:B------:R-:W-:-:S13]  /*8380*/  ISETP.GT.AND P0, PT, R0, 0x6, PT ;  /* 0x000000060000780c */ /* 0x000fda0003f04270 */
[----:B------:R-:W-:Y:S05]  /*8390*/  @P0 BRA `(.L_x_2356) ;  /* 0x0000000000740947 */ /* 0x000fea0003800000 */
[----:B------:R-:W-:-:S13]  /*83a0*/  ISETP.NE.AND P0, PT, R0, 0x5, PT ;  /* 0x000000050000780c */ /* 0x000fda0003f05270 */
[----:B------:R-:W-:Y:S05]  /*83b0*/  @!P0 BRA `(.L_x_2357) ;  /* 0x0000000000388947 */ /* 0x000fea0003800000 */
[----:B------:R-:W-:-:S13]  /*83c0*/  ISETP.NE.AND P0, PT, R0, 0x6, PT ;  /* 0x000000060000780c */ /* 0x000fda0003f05270 */
[----:B------:R-:W-:Y:S05]  /*83d0*/  @P0 BRA `(.L_x_2352) ;  /* 0x0000000c00a40947 */ /* 0x000fea0003800000 */
        /* <DEDUP_REMOVED lines=8> */
[----:B------:R-:W-:Y:S02]  /*8460*/  IMAD.MOV.U32 R23, RZ, RZ, R27 ;  /* 0x000000ffff177224 */ /* 0x000fe400078e001b */
[----:B-1----:R-:W-:-:S05]  /*8470*/  @!P0 FMUL R3, R3, 1.175494350822287508e-38 ;  /* 0x0080000003038820 */ /* 0x002fca0000400000 */
[----:B------:R1:W-:Y:S01]  /*8480*/  STG.E desc[UR36][R8.64], R3 ;  /* 0x0000000308007986 */ /* 0x0003e2000c101924 */
[----:B------:R-:W-:Y:S05]  /*8490*/  BRA `(.L_x_2353) ;  /* 0x00000010003c7947 */ /* 0x000fea0003800000 */
.L_x_2357:
        /* <DEDUP_REMOVED lines=10> */
[----:B------:R-:W-:-:S05]  /*8540*/  F2FP.F16.F32.PACK_AB R0, RZ, R0 ;  /* 0x00000000ff00723e */ /* 0x000fca00000000ff */
[----:B------:R1:W-:Y:S01]  /*8550*/  STG.E.U16 desc[UR36][R8.64], R0 ;  /* 0x0000000008007986 */ /* 0x0003e2000c101524 */
[----:B------:R-:W-:Y:S05]  /*8560*/  BRA `(.L_x_2353) ;  /* 0x0000001000087947 */ /* 0x000fea0003800000 */
.L_x_2356:
[----:B------:R-:W-:-:S13]  /*8570*/  ISETP.NE.AND P0, PT, R0, 0x7, PT ;  /* 0x000000070000780c */ /* 0x000fda0003f05270 */
[----:B------:R-:W-:Y:S05]  /*8580*/  @!P0 BRA `(.L_x_2358) ;  /* 0x00000000007c8947 */ /* 0x000fea0003800000 */
        /* <DEDUP_REMOVED lines=13> */
[----:B-1----:R-:W-:Y:S01]  /*8660*/  @!P0 FMUL R6, R6, 1.175494350822287508e-38 ;  /* 0x0080000006068820 */ /* 0x002fe20000400000 */
[----:B------:R-:W-:-:S04]  /*8670*/  IMAD.MOV.U32 R23, RZ, RZ, R27 ;  /* 0x000000ffff177224 */ /* 0x000fc800078e001b */
[----:B------:R1:W-:Y:S01]  /*8680*/  STG.E.64 desc[UR36][R8.64], R6 ;  /* 0x0000000608007986 */ /* 0x0003e2000c101b24 */
[----:B------:R-:W-:Y:S05]  /*8690*/  BRA `(.L_x_2353) ;  /* 0x0000000c00bc7947 */ /* 0x000fea0003800000 */
.L_x_2359:
        /* <DEDUP_REMOVED lines=10> */
[----:B------:R-:W-:-:S04]  /*8740*/  F2FP.F16.F32.PACK_AB R3, RZ, R0 ;  /* 0x00000000ff03723e */ /* 0x000fc800000000ff */
[----:B------:R-:W-:-:S05]  /*8750*/  PRMT R3, R3, 0x5410, RZ ;  /* 0x0000541003037816 */ /* 0x000fca00000000ff */
[----:B------:R1:W-:Y:S01]  /*8760*/  STG.E desc[UR36][R8.64], R3 ;  /* 0x0000000308007986 */ /* 0x0003e2000c101924 */
[----:B------:R-:W-:Y:S05]  /*8770*/  BRA `(.L_x_2353) ;  /* 0x0000000c00847947 */ /* 0x000fea0003800000 */
.L_x_2358:
[----:B------:R1:W-:Y:S01]  /*8780*/  STG.E.64 desc[UR36][R8.64], R4 ;  /* 0x0000000408007986 */ /* 0x0003e2000c101b24 */
[----:B------:R-:W-:Y:S01]  /*8790*/  IMAD.MOV.U32 R23, RZ, RZ, R27 ;  /* 0x000000ffff177224 */ /* 0x000fe200078e001b */
[----:B------:R-:W-:Y:S06]  /*87a0*/  BRA `(.L_x_2353) ;  /* 0x0000000c00787947 */ /* 0x000fec0003800000 */
.L_x_2348:
        /* <DEDUP_REMOVED lines=8> */
[----:B------:R-:W1:Y:S01]  /*8830*/  DSETP.NEU.AND P0, PT, R4, RZ, PT ;  /* 0x000000ff0400722a */ /* 0x000e620003f0d000 */
[----:B------:R-:W-:Y:S01]  /*8840*/  IMAD.MOV.U32 R23, RZ, RZ, R27 ;  /* 0x000000ffff177224 */ /* 0x000fe200078e001b */
[----:B-1----:R-:W-:-:S05]  /*8850*/  SEL R3, RZ, 0x1, !P0 ;  /* 0x00000001ff037807 */ /* 0x002fca0004000000 */
[----:B------:R1:W-:Y:S01]  /*8860*/  STG.E.U8 desc[UR36][R8.64], R3 ;  /* 0x0000000308007986 */ /* 0x0003e2000c101124 */
[----:B------:R-:W-:Y:S05]  /*8870*/  BRA `(.L_x_2353) ;  /* 0x0000000c00447947 */ /* 0x000fea0003800000 */
.L_x_2362:
[----:B------:R-:W-:Y:S01]  /*8880*/  CS2R R6, SRZ ;  /* 0x0000000000067805 */ /* 0x000fe2000001ff00 */
[----:B------:R-:W-:-:S04]  /*8890*/  IMAD.MOV.U32 R23, RZ, RZ, R27 ;  /* 0x000000ffff177224 */ /* 0x000fc800078e001b */
[----:B------:R1:W-:Y:S01]  /*88a0*/  STG.E.128 desc[UR36][R8.64], R4 ;  /* 0x0000000408007986 */ /* 0x0003e2000c101d24 */
[----:B------:R-:W-:Y:S05]  /*88b0*/  BRA `(.L_x_2353) ;  /* 0x0000000c00347947 */ /* 0x000fea0003800000 */
.L_x_2361:
        /* <DEDUP_REMOVED lines=27> */
.L_x_2366:
[----:B------:R-:W-:Y:S05]  /*8a70*/  BSYNC.RECONVERGENT B0 ;  /* 0x0000000000007941 */ /* 0x000fea0003800200 */
.L_x_2365:
[----:B------:R-:W-:Y:S01]  /*8a80*/  LOP3.LUT R7, R0, 0x80, R7, 0xf8, !PT ;  /* 0x0000008000077812 */ /* 0x000fe200078ef807 */
[----:B------:R-:W-:-:S04]  /*8a90*/  IMAD.MOV.U32 R23, RZ, RZ, R27 ;  /* 0x000000ffff177224 */ /* 0x000fc800078e001b */
[----:B------:R1:W-:Y:S01]  /*8aa0*/  STG.E.U8 desc[UR36][R8.64], R7 ;  /* 0x0000000708007986 */ /* 0x0003e2000c101124 */
[----:B------:R-:W-:Y:S05]  /*8ab0*/  BRA `(.L_x_2353) ;  /* 0x0000000800b47947 */ /* 0x000fea0003800000 */
.L_x_2364:
        /* <DEDUP_REMOVED lines=23> */
.L_x_2368:
[----:B------:R-:W-:Y:S05]  /*8c30*/  BSYNC.RECONVERGENT B0 ;  /* 0x0000000000007941 */ /* 0x000fea0003800200 */
.L_x_2367:
[----:B------:R-:W-:Y:S01]  /*8c40*/  LOP3.LUT R7, R0, 0x80, R7, 0xf8, !PT ;  /* 0x0000008000077812 */ /* 0x000fe200078ef807 */
[----:B------:R-:W-:-:S04]  /*8c50*/  IMAD.MOV.U32 R23, RZ, RZ, R27 ;  /* 0x000000ffff177224 */ /* 0x000fc800078e001b */
[----:B------:R1:W-:Y:S01]  /*8c60*/  STG.E.U8 desc[UR36][R8.64], R7 ;  /* 0x0000000708007986 */ /* 0x0003e2000c101124 */
[----:B------:R-:W-:Y:S05]  /*8c70*/  BRA `(.L_x_2353) ;  /* 0x0000000800447947 */ /* 0x000fea0003800000 */
.L_x_2363:
        /* <DEDUP_REMOVED lines=10> */
[----:B------:R-:W-:-:S05]  /*8d20*/  F2FP.BF16.F32.PACK_AB R0, RZ, R0 ;  /* 0x00000000ff00723e */ /* 0x000fca00000010ff */
[----:B------:R1:W-:Y:S01]  /*8d30*/  STG.E.U16 desc[UR36][R8.64], R0 ;  /* 0x0000000008007986 */ /* 0x0003e2000c101524 */
[----:B------:R-:W-:Y:S05]  /*8d40*/  BRA `(.L_x_2353) ;  /* 0x0000000800107947 */ /* 0x000fea0003800000 */
.L_x_2360:
        /* <DEDUP_REMOVED lines=8> */
[----:B0-----:R-:W0:Y:S01]  /*8dd0*/  F2I.U32.F64.TRUNC R5, R4 ;  /* 0x0000000400057311 */ /* 0x001e22000030d000 */
[----:B------:R-:W-:Y:S01]  /*8de0*/  IMAD.MOV.U32 R23, RZ, RZ, R27 ;  /* 0x000000ffff177224 */ /* 0x000fe200078e001b */
[----:B0-----:R0:W-:Y:S01]  /*8df0*/  STG.E.U16 desc[UR36][R8.64], R5 ;  /* 0x0000000508007986 */ /* 0x0011e2000c101524 */
[----:B------:R-:W-:Y:S05]  /*8e00*/  BRA `(.L_x_2353) ;  /* 0x0000000400e07947 */ /* 0x000fea0003800000 */
.L_x_2371:
        /* <DEDUP_REMOVED lines=21> */
.L_x_2374:
[----:B------:R-:W-:-:S04]  /*8f60*/  SHF.R.U32.HI R0, RZ, 0x14, R7 ;  /* 0x00000014ff007819 */ /* 0x000fc80000011607 */
[----:B------:R-:W-:-:S04]  /*8f70*/  LOP3.LUT R0, R0, 0x1, RZ, 0xc0, !PT ;  /* 0x0000000100007812 */ /* 0x000fc800078ec0ff */
[----:B------:R-:W-:-:S04]  /*8f80*/  IADD3 R0, PT, PT, R7, 0x487ffff, R0 ;  /* 0x0487ffff07007810 */ /* 0x000fc80007ffe000 */
[----:B------:R-:W-:-:S04]  /*8f90*/  SHF.R.U32.HI R0, RZ, 0x14, R0 ;  /* 0x00000014ff007819 */ /* 0x000fc80000011600 */
[----:B------:R-:W-:-:S07]  /*8fa0*/  LOP3.LUT R3, R0, 0xff, RZ, 0xc0, !PT ;  /* 0x000000ff00037812 */ /* 0x000fce00078ec0ff */
.L_x_2375:
[----:B------:R-:W-:-:S04]  /*8fb0*/  SHF.R.U32.HI R0, RZ, 0x18, R7 ;  /* 0x00000018ff007819 */ /* 0x000fc80000011607 */
[----:B------:R-:W-:-:S07]  /*8fc0*/  LOP3.LUT R0, R3, 0x80, R0, 0xf8, !PT ;  /* 0x0000008003007812 */ /* 0x000fce00078ef800 */
.L_x_2373:
[----:B------:R-:W-:Y:S05]  /*8fd0*/  BSYNC.RECONVERGENT B0 ;  /* 0x0000000000007941 */ /* 0x000fea0003800200 */
.L_x_2372:
[----:B------:R1:W-:Y:S01]  /*8fe0*/  STG.E.U8 desc[UR36][R8.64], R0 ;  /* 0x0000000008007986 */ /* 0x0003e2000c101124 */
[----:B------:R-:W-:Y:S01]  /*8ff0*/  IMAD.MOV.U32 R23, RZ, RZ, R27 ;  /* 0x000000ffff177224 */ /* 0x000fe200078e001b */
[----:B------:R-:W-:Y:S06]  /*9000*/  BRA `(.L_x_2353) ;  /* 0x0000000400607947 */ /* 0x000fec0003800000 */
.L_x_2370:
        /* <DEDUP_REMOVED lines=21> */
.L_x_2378:
[----:B------:R-:W-:-:S04]  /*9160*/  SHF.R.U32.HI R0, RZ, 0x15, R7 ;  /* 0x00000015ff007819 */ /* 0x000fc80000011607 */
[----:B------:R-:W-:-:S04]  /*9170*/  LOP3.LUT R0, R0, 0x1, RZ, 0xc0, !PT ;  /* 0x0000000100007812 */ /* 0x000fc800078ec0ff */
[----:B------:R-:W-:-:S04]  /*9180*/  IADD3 R0, PT, PT, R7, 0x88fffff, R0 ;  /* 0x088fffff07007810 */ /* 0x000fc80007ffe000 */
[----:B------:R-:W-:-:S04]  /*9190*/  SHF.R.U32.HI R0, RZ, 0x15, R0 ;  /* 0x00000015ff007819 */ /* 0x000fc80000011600 */
[----:B------:R-:W-:-:S07]  /*91a0*/  LOP3.LUT R3, R0, 0xff, RZ, 0xc0, !PT ;  /* 0x000000ff00037812 */ /* 0x000fce00078ec0ff */
.L_x_2379:
[----:B------:R-:W-:-:S04]  /*91b0*/  SHF.R.U32.HI R0, RZ, 0x18, R7 ;  /* 0x00000018ff007819 */ /* 0x000fc80000011607 */
[----:B------:R-:W-:-:S07]  /*91c0*/  LOP3.LUT R0, R3, 0x80, R0, 0xf8, !PT ;  /* 0x0000008003007812 */ /* 0x000fce00078ef800 */
.L_x_2377:
[----:B------:R-:W-:Y:S05]  /*91d0*/  BSYNC.RECONVERGENT B0 ;  /* 0x0000000000007941 */ /* 0x000fea0003800200 */
.L_x_2376:
[----:B------:R1:W-:Y:S01]  /*91e0*/  STG.E.U8 desc[UR36][R8.64], R0 ;  /* 0x0000000008007986 */ /* 0x0003e2000c101124 */
[----:B------:R-:W-:Y:S01]  /*91f0*/  IMAD.MOV.U32 R23, RZ, RZ, R27 ;  /* 0x000000ffff177224 */ /* 0x000fe200078e001b */
[----:B------:R-:W-:Y:S06]  /*9200*/  BRA `(.L_x_2353) ;  /* 0x0000000000e07947 */ /* 0x000fec0003800000 */
.L_x_2369:
[----:B------:R-:W-:-:S13]  /*9210*/  ISETP.NE.AND P0, PT, R0, 0x1c, PT ;  /* 0x0000001c0000780c */ /* 0x000fda0003f05270 */
[----:B------:R-:W-:Y:S05]  /*9220*/  @!P0 BRA `(.L_x_2380) ;  /* 0x0000000000cc8947 */ /* 0x000fea0003800000 */
[----:B------:R-:W-:-:S13]  /*9230*/  ISETP.NE.AND P0, PT, R0, 0x1d, PT ;  /* 0x0000001d0000780c */ /* 0x000fda0003f05270 */
[----:B------:R-:W-:Y:S05]  /*9240*/  @!P0 BRA `(.L_x_2381) ;  /* 0x0000000000b48947 */ /* 0x000fea0003800000 */
[----:B------:R-:W-:-:S13]  /*9250*/  ISETP.NE.AND P0, PT, R0, 0x2c, PT ;  /* 0x0000002c0000780c */ /* 0x000fda0003f05270 */
[----:B------:R-:W-:Y:S05]  /*9260*/  @!P0 BRA `(.L_x_2382) ;  /* 0x0000000000488947 */ /* 0x000fea0003800000 */
.L_x_2352:
        /* <DEDUP_REMOVED lines=16> */
.L_x_2383:
[----:B------:R-:W-:Y:S01]  /*9370*/  IMAD.MOV.U32 R23, RZ, RZ, R27 ;  /* 0x000000ffff177224 */ /* 0x000fe200078e001b */
[----:B------:R-:W-:Y:S06]  /*9380*/  BRA `(.L_x_2353) ;  /* 0x0000000000807947 */ /* 0x000fec0003800000 */
.L_x_2382:
        /* <DEDUP_REMOVED lines=25> */
.L_x_2381:
[----:B0-----:R-:W0:Y:S01]  /*9520*/  F2I.U64.F64.TRUNC R4, R4 ;  /* 0x0000000400047311 */ /* 0x001e22000030d800 */
[----:B------:R-:W-:Y:S01]  /*9530*/  IMAD.MOV.U32 R23, RZ, RZ, R27 ;  /* 0x000000ffff177224 */ /* 0x000fe200078e001b */
[----:B0-----:R0:W-:Y:S01]  /*9540*/  STG.E.64 desc[UR36][R8.64], R4 ;  /* 0x0000000408007986 */ /* 0x0011e2000c101b24 */
[----:B------:R-:W-:Y:S05]  /*9550*/  BRA `(.L_x_2353) ;  /* 0x00000000000c7947 */ /* 0x000fea0003800000 */
.L_x_2380:
[----:B0-----:R-:W0:Y:S01]  /*9560*/  F2I.U32.F64.TRUNC R5, R4 ;  /* 0x0000000400057311 */ /* 0x001e22000030d000 */
[----:B------:R-:W-:Y:S01]  /*9570*/  IMAD.MOV.U32 R23, RZ, RZ, R27 ;  /* 0x000000ffff177224 */ /* 0x000fe200078e001b */
[----:B0-----:R0:W-:Y:S06]  /*9580*/  STG.E desc[UR36][R8.64], R5 ;  /* 0x0000000508007986 */ /* 0x0011ec000c101924 */
.L_x_2353:
[----:B------:R-:W-:-:S13]  /*9590*/  ISETP.GE.AND P0, PT, R23, R2, PT ;  /* 0x000000021700720c */ /* 0x000fda0003f06270 */
[----:B------:R-:W-:Y:S05]  /*95a0*/  @P0 BREAK.RELIABLE B6 ;  /* 0x0000000000060942 */ /* 0x000fea0003800100 */
[----:B------:R-:W-:Y:S05]  /*95b0*/  @P0 BRA `(.L_x_2384) ;  /* 0x0000002400e00947 */ /* 0x000fea0003800000 */
[----:B------:R-:W3:Y:S01]  /*95c0*/  LDCU UR4, c[0x0][0x3a8] ;  /* 0x00007500ff0477ac */ /* 0x000ee20008000800 */
[----:B012-4-:R-:W0:Y:S01]  /*95d0*/  LDC.64 R4, c[0x0][0x388] ;  /* 0x0000e200ff047b82 */ /* 0x017e220000000a00 */
[----:B------:R-:W-:Y:S01]  /*95e0*/  IMAD R0, R22, 0x200, R23 ;  /* 0x0000020016007824 */ /* 0x000fe200078e0217 */
[----:B------:R-:W-:-:S03]  /*95f0*/  PRMT R6, R18, 0x9910, RZ ;  /* 0x0000991012067816 */ /* 0x000fc600000000ff */
        /* <DEDUP_REMOVED lines=14> */
[----:B------:R-:W0:Y:S02]  /*96e0*/  F2I.F64.TRUNC R29, R28 ;  /* 0x0000001c001d7311 */ /* 0x000e24000030d100 */
[----:B0-----:R0:W-:Y:S01]  /*96f0*/  STG.E.U8 desc[UR36][R4.64], R29 ;  /* 0x0000001d04007986 */ /* 0x0011e2000c101124 */
[----:B------:R-:W-:Y:S05]  /*9700*/  BRA `(.L_x_2390) ;  /* 0x0000001000907947 */ /* 0x000fea0003800000 */
.L_x_2388:
[----:B------:R-:W0:Y:S02]  /*9710*/  F2I.S64.F64.TRUNC R28, R28 ;  /* 0x0000001c001c7311 */ /* 0x000e24000030d900 */
[----:B0-----:R-:W-:-:S05]  /*9720*/  IMAD.MOV.U32 R3, RZ, RZ, R28 ;  /* 0x000000ffff037224 */ /* 0x001fca00078e001c */
[----:B------:R0:W-:Y:S01]  /*9730*/  STG.E.U8 desc[UR36][R4.64], R3 ;  /* 0x0000000304007986 */ /* 0x0001e2000c101124 */
[----:B------:R-:W-:Y:S05]  /*9740*/  BRA `(.L_x_2390) ;  /* 0x0000001000807947 */ /* 0x000fea0003800000 */
.L_x_2387:
[----:B------:R-:W-:-:S13]  /*9750*/  ISETP.NE.AND P0, PT, R0, 0x2, PT ;  /* 0x000000020000780c */ /* 0x000fda0003f05270 */
[----:B------:R-:W-:Y:S05]  /*9760*/  @!P0 BRA `(.L_x_2391) ;  /* 0x0000000000288947 */ /* 0x000fea0003800000 */
[----:B------:R-:W-:-:S13]  /*9770*/  ISETP.NE.AND P0, PT, R0, 0x3, PT ;  /* 0x000000030000780c */ /* 0x000fda0003f05270 */
[----:B------:R-:W-:Y:S05]  /*9780*/  @!P0 BRA `(.L_x_2392) ;  /* 0x0000000000148947 */ /* 0x000fea0003800000 */
[----:B------:R-:W-:-:S13]  /*9790*/  ISETP.NE.AND P0, PT, R0, 0x4, PT ;  /* 0x000000040000780c */ /* 0x000fda0003f05270 */
[----:B------:R-:W-:Y:S05]  /*97a0*/  @P0 BRA `(.L_x_2389) ;  /* 0x0000000c00240947 */ /* 0x000fea0003800000 */
[----:B------:R-:W0:Y:S02]  /*97b0*/  F2I.S64.F64.TRUNC R28, R28 ;  /* 0x0000001c001c7311 */ /* 0x000e24000030d900 */
[----:B0-----:R0:W-:Y:S01]  /*97c0*/  STG.E.64 desc[UR36][R4.64], R28 ;  /* 0x0000001c04007986 */ /* 0x0011e2000c101b24 */
[----:B------:R-:W-:Y:S05]  /*97d0*/  BRA `(.L_x_2390) ;  /* 0x00000010005c7947 */ /* 0x000fea0003800000 */
.L_x_2392:
[----:B------:R-:W0:Y:S02]  /*97e0*/  F2I.F64.TRUNC R29, R28 ;  /* 0x0000001c001d7311 */ /* 0x000e24000030d100 */
[----:B0-----:R0:W-:Y:S01]  /*97f0*/  STG.E desc[UR36][R4.64], R29 ;  /* 0x0000001d04007986 */ /* 0x0011e2000c101924 */
[----:B------:R-:W-:Y:S05]  /*9800*/  BRA `(.L_x_2390) ;  /* 0x0000001000507947 */ /* 0x000fea0003800000 */
.L_x_2391:
[----:B------:R-:W0:Y:S02]  /*9810*/  F2I.F64.TRUNC R29, R28 ;  /* 0x0000001c001d7311 */ /* 0x000e24000030d100 */
[----:B0-----:R0:W-:Y:S01]  /*9820*/  STG.E.U16 desc[UR36][R4.64], R29 ;  /* 0x0000001d04007986 */ /* 0x0011e2000c101524 */
[----:B------:R-:W-:Y:S05]  /*9830*/  BRA `(.L_x_2390) ;  /* 0x0000001000447947 */ /* 0x000fea0003800000 */
.L_x_2386:
        /* <DEDUP_REMOVED lines=17> */
.L_x_2394:
        /* <DEDUP_REMOVED lines=12> */
.L_x_2393:
        /* <DEDUP_REMOVED lines=18> */
.L_x_2396:
        /* <DEDUP_REMOVED lines=13> */
.L_x_2395:
[----:B------:R0:W-:Y:S01]  /*9c00*/  STG.E.64 desc[UR36][R4.64], R28 ;  /* 0x0000001c04007986 */ /* 0x0001e2000c101b24 */
[----:B------:R-:W-:Y:S05]  /*9c10*/  BRA `(.L_x_2390) ;  /* 0x0000000c004c7947 */ /* 0x000fea0003800000 */
.L_x_2385:
        /* <DEDUP_REMOVED lines=10> */
[----:B------:R-:W0:Y:S02]  /*9cc0*/  F2I.U32.F64.TRUNC R29, R28 ;  /* 0x0000001c001d7311 */ /* 0x000e24000030d000 */
[----:B0-----:R0:W-:Y:S01]  /*9cd0*/  STG.E.U16 desc[UR36][R4.64], R29 ;  /* 0x0000001d04007986 */ /* 0x0011e2000c101524 */
[----:B------:R-:W-:Y:S05]  /*9ce0*/  BRA `(.L_x_2390) ;  /* 0x0000000c00187947 */ /* 0x000fea0003800000 */
.L_x_2400:
        /* <DEDUP_REMOVED lines=26> */
.L_x_2403:
[----:B------:R-:W-:-:S04]  /*9e90*/  SHF.R.U32.HI R3, RZ, 0x18, R7 ;  /* 0x00000018ff037819 */ /* 0x000fc80000011607 */
[----:B------:R-:W-:-:S07]  /*9ea0*/  LOP3.LUT R0, R0, 0x80, R3, 0xf8, !PT ;  /* 0x0000008000007812 */ /* 0x000fce00078ef803 */
.L_x_2402:
[----:B------:R-:W-:Y:S05]  /*9eb0*/  BSYNC.RECONVERGENT B0 ;  /* 0x0000000000007941 */ /* 0x000fea0003800200 */
.L_x_2401:
[----:B------:R0:W-:Y:S01]  /*9ec0*/  STG.E.U8 desc[UR36][R4.64], R0 ;  /* 0x0000000004007986 */ /* 0x0001e2000c101124 */
[----:B------:R-:W-:Y:S05]  /*9ed0*/  BRA `(.L_x_2390) ;  /* 0x00000008009c7947 */ /* 0x000fea0003800000 */
.L_x_2399:
        /* <DEDUP_REMOVED lines=26> */
.L_x_2406:
[----:B------:R-:W-:-:S04]  /*a080*/  SHF.R.U32.HI R3, RZ, 0x18, R7 ;  /* 0x00000018ff037819 */ /* 0x000fc80000011607 */
[----:B------:R-:W-:-:S07]  /*a090*/  LOP3.LUT R0, R0, 0x80, R3, 0xf8, !PT ;  /* 0x0000008000007812 */ /* 0x000fce00078ef803 */
.L_x_2405:
[----:B------:R-:W-:Y:S05]  /*a0a0*/  BSYNC.RECONVERGENT B0 ;  /* 0x0000000000007941 */ /* 0x000fea0003800200 */
.L_x_2404:
[----:B------:R0:W-:Y:S01]  /*a0b0*/  STG.E.U8 desc[UR36][R4.64], R0 ;  /* 0x0000000004007986 */ /* 0x0001e2000c101124 */
[----:B------:R-:W-:Y:S05]  /*a0c0*/  BRA `(.L_x_2390) ;  /* 0x0000000800207947 */ /* 0x000fea0003800000 */
.L_x_2398:
        /* <DEDUP_REMOVED lines=30> */
.L_x_2408:
[----:B------:R-:W0:Y:S02]  /*a2b0*/  F2I.U64.F64.TRUNC R28, R28 ;  /* 0x0000001c001c7311 */ /* 0x000e24000030d800 */
[----:B0-----:R0:W-:Y:S01]  /*a2c0*/  STG.E.64 desc[UR36][R4.64], R28 ;  /* 0x0000001c04007986 */ /* 0x0011e2000c101b24 */
[----:B------:R-:W-:Y:S05]  /*a2d0*/  BRA `(.L_x_2390) ;  /* 0x00000004009c7947 */ /* 0x000fea0003800000 */
.L_x_2407:
[----:B------:R-:W0:Y:S02]  /*a2e0*/  F2I.U32.F64.TRUNC R29, R28 ;  /* 0x0000001c001d7311 */ /* 0x000e24000030d000 */
[----:B0-----:R0:W-:Y:S01]  /*a2f0*/  STG.E desc[UR36][R4.64], R29 ;  /* 0x0000001d04007986 */ /* 0x0011e2000c101924 */
[----:B------:R-:W-:Y:S05]  /*a300*/  BRA `(.L_x_2390) ;  /* 0x0000000400907947 */ /* 0x000fea0003800000 */
.L_x_2397:
[----:B------:R-:W-:-:S13]  /*a310*/  ISETP.GT.AND P0, PT, R0, 0xe, PT ;  /* 0x0000000e0000780c */ /* 0x000fda0003f04270 */
[----:B------:R-:W-:Y:S05]  /*a320*/  @P0 BRA `(.L_x_2409) ;  /* 0x00000000002c0947 */ /* 0x000fea0003800000 */
[----:B------:R-:W-:-:S13]  /*a330*/  ISETP.NE.AND P0, PT, R0, 0xa, PT ;  /* 0x0000000a0000780c */ /* 0x000fda0003f05270 */
[----:B------:R-:W-:Y:S05]  /*a340*/  @!P0 BRA `(.L_x_2410) ;  /* 0x0000000000188947 */ /* 0x000fea0003800000 */
[----:B------:R-:W-:-:S13]  /*a350*/  ISETP.NE.AND P0, PT, R0, 0xb, PT ;  /* 0x0000000b0000780c */ /* 0x000fda0003f05270 */
[----:B------:R-:W-:Y:S05]  /*a360*/  @P0 BRA `(.L_x_2389) ;  /* 0x0000000000340947 */ /* 0x000fea0003800000 */
[----:B------:R-:W0:Y:S02]  /*a370*/  DSETP.NEU.AND P0, PT, R28, RZ, PT ;  /* 0x000000ff1c00722a */ /* 0x000e240003f0d000 */
[----:B0-----:R-:W-:-:S05]  /*a380*/  SEL R3, RZ, 0x1, !P0 ;  /* 0x00000001ff037807 */ /* 0x001fca0004000000 */
[----:B------:R3:W-:Y:S01]  /*a390*/  STG.E.U8 desc[UR36][R4.64], R3 ;  /* 0x0000000304007986 */ /* 0x0007e2000c101124 */
[----:B------:R-:W-:Y:S05]  /*a3a0*/  BRA `(.L_x_2390) ;  /* 0x0000000400687947 */ /* 0x000fea0003800000 */
.L_x_2410:
[----:B------:R-:W-:-:S05]  /*a3b0*/  CS2R R30, SRZ ;  /* 0x00000000001e7805 */ /* 0x000fca000001ff00 */
[----:B------:R4:W-:Y:S01]  /*a3c0*/  STG.E.128 desc[UR36][R4.64], R28 ;  /* 0x0000001c04007986 */ /* 0x0009e2000c101d24 */
[----:B------:R-:W-:Y:S05]  /*a3d0*/  BRA `(.L_x_2390) ;  /* 0x00000004005c7947 */ /* 0x000fea0003800000 */
.L_x_2409:
[----:B------:R-:W-:-:S13]  /*a3e0*/  ISETP.NE.AND P0, PT, R0, 0xf, PT ;  /* 0x0000000f0000780c */ /* 0x000fda0003f05270 */
[----:B------:R-:W-:Y:S05]  /*a3f0*/  @!P0 BRA `(.L_x_2411) ;  /* 0x0000000400288947 */ /* 0x000fea0003800000 */
[----:B------:R-:W-:-:S13]  /*a400*/  ISETP.NE.AND P0, PT, R0, 0x17, PT ;  /* 0x000000170000780c */ /* 0x000fda0003f05270 */
[----:B------:R-:W-:Y:S05]  /*a410*/  @!P0 BRA `(.L_x_2412) ;  /* 0x0000000000b08947 */ /* 0x000fea0003800000 */
[----:B------:R-:W-:-:S13]  /*a420*/  ISETP.NE.AND P0, PT, R0, 0x18, PT ;  /* 0x000000180000780c */ /* 0x000fda0003f05270 */
[----:B------:R-:W-:Y:S05]  /*a430*/  @!P0 BRA `(.L_x_2413) ;  /* 0x0000000000448947 */ /* 0x000fea0003800000 */
.L_x_2389:
        /* <DEDUP_REMOVED lines=16> */
.L_x_2414:
[----:B------:R-:W-:Y:S05]  /*a540*/  BRA `(.L_x_2390) ;  /* 0x0000000400007947 */ /* 0x000fea0003800000 */
.L_x_2413:
        /* <DEDUP_REMOVED lines=21> */
.L_x_2416:
[----:B------:R-:W-:Y:S05]  /*a6a0*/  BSYNC.RECONVERGENT B0 ;  /* 0x0000000000007941 */ /* 0x000fea0003800200 */
.L_x_2415:
[----:B------:R-:W-:-:S05]  /*a6b0*/  LOP3.LUT R3, R0, 0x80, R3, 0xf8, !PT ;  /* 0x0000008000037812 */ /* 0x000fca00078ef803 */
[----:B------:R2:W-:Y:S01]  /*a6c0*/  STG.E.U8 desc[UR36][R4.64], R3 ;  /* 0x0000000304007986 */ /* 0x0005e2000c101124 */
[----:B------:R-:W-:Y:S05]  /*a6d0*/  BRA `(.L_x_2390) ;  /* 0x00000000009c7947 */ /* 0x000fea0003800000 */
.L_x_2412:
        /* <DEDUP_REMOVED lines=20> */
.L_x_2418:
[----:B------:R-:W-:Y:S01]  /*a820*/  IMAD.MOV.U32 R0, RZ, RZ, 0x7f ;  /* 0x0000007fff007424 */ /* 0x000fe200078e00ff */
[----:B------:R-:W-:-:S04]  /*a830*/  ISETP.GT.U32.AND P0, PT, R3, 0x7f800000, PT ;  /* 0x7f8000000300780c */ /* 0x000fc80003f04070 */
[----:B------:R-:W-:-:S09]  /*a840*/  SEL R0, R0, 0x7c, P0 ;  /* 0x0000007c00007807 */ /* 0x000fd20000000000 */
.L_x_2419:
[----:B------:R-:W-:Y:S05]  /*a850*/  BSYNC.RECONVERGENT B0 ;  /* 0x0000000000007941 */ /* 0x000fea0003800200 */
.L_x_2417:
[----:B------:R-:W-:-:S04]  /*a860*/  SHF.R.U32.HI R3, RZ, 0x18, R7 ;  /* 0x00000018ff037819 */ /* 0x000fc80000011607 */
[----:B------:R-:W-:-:S05]  /*a870*/  LOP3.LUT R3, R0, 0x80, R3, 0xf8, !PT ;  /* 0x0000008000037812 */ /* 0x000fca00078ef803 */
[----:B------:R1:W-:Y:S01]  /*a880*/  STG.E.U8 desc[UR36][R4.64], R3 ;  /* 0x0000000304007986 */ /* 0x0003e2000c101124 */
[----:B------:R-:W-:Y:S05]  /*a890*/  BRA `(.L_x_2390) ;  /* 0x00000000002c7947 */ /* 0x000fea0003800000 */
.L_x_2411:
        /* <DEDUP_REMOVED lines=10> */
[----:B------:R0:W-:Y:S02]  /*a940*/  STG.E.U16 desc[UR36][R4.64], R0 ;  /* 0x0000000004007986 */ /* 0x0001e4000c101524 */
.L_x_2390:
[----:B------:R-:W-:-:S07]  /*a950*/  VIADD R23, R23, 0x80 ;  /* 0x0000008017177836 */ /* 0x000fce0000000000 */
.L_x_2347:
[----:B------:R-:W-:-:S13]  /*a960*/  ISETP.GE.AND P0, PT, R23, R2, PT ;  /* 0x000000021700720c */ /* 0x000fda0003f06270 */
[----:B------:R-:W-:Y:S05]  /*a970*/  @P0 BREAK.RELIABLE B6 ;  /* 0x0000000000060942 */ /* 0x000fea0003800100 */
[----:B------:R-:W-:Y:S05]  /*a980*/  @P0 BRA `(.L_x_2384) ;  /* 0x0000001000ec0947 */ /* 0x000fea0003800000 */
[----:B------:R-:W-:Y:S05]  /*a990*/  BSYNC.RELIABLE B6 ;  /* 0x0000000000067941 */ /* 0x000fea0003800100 */
.L_x_2346:
        /* <DEDUP_REMOVED lines=21> */
.L_x_2423:
[----:B------:R-:W0:Y:S02]  /*aaf0*/  F2I.S64.F64.TRUNC R24, R24 ;  /* 0x0000001800187311 */ /* 0x000e24000030d900 */
[----:B0-----:R-:W-:-:S05]  /*ab00*/  IMAD.MOV.U32 R3, RZ, RZ, R24 ;  /* 0x000000ffff037224 */ /* 0x001fca00078e0018 */
[----:B------:R4:W-:Y:S01]  /*ab10*/  STG.E.U8 desc[UR36][R4.64], R3 ;  /* 0x0000000304007986 */ /* 0x0009e2000c101124 */
[----:B------:R-:W-:Y:S05]  /*ab20*/  BRA `(.L_x_2425) ;  /* 0x0000001000807947 */ /* 0x000fea0003800000 */
.L_x_2422:
        /* <DEDUP_REMOVED lines=9> */
.L_x_2427:
[----:B------:R-:W0:Y:S02]  /*abc0*/  F2I.F64.TRUNC R25, R24 ;  /* 0x0000001800197311 */ /* 0x000e24000030d100 */
[----:B0-----:R2:W-:Y:S01]  /*abd0*/  STG.E desc[UR36][R4.64], R25 ;  /* 0x0000001904007986 */ /* 0x0015e2000c101924 */
[----:B------:R-:W-:Y:S05]  /*abe0*/  BRA `(.L_x_2425) ;  /* 0x0000001000507947 */ /* 0x000fea0003800000 */
.L_x_2426:
[----:B------:R-:W0:Y:S02]  /*abf0*/  F2I.F64.TRUNC R25, R24 ;  /* 0x0000001800197311 */ /* 0x000e24000030d100 */
[----:B0-----:R0:W-:Y:S01]  /*ac00*/  STG.E.U16 desc[UR36][R4.64], R25 ;  /* 0x0000001904007986 */ /* 0x0011e2000c101524 */
[----:B------:R-:W-:Y:S05]  /*ac10*/  BRA `(.L_x_2425) ;  /* 0x0000001000447947 */ /* 0x000fea0003800000 */
.L_x_2421:
        /* <DEDUP_REMOVED lines=17> */
.L_x_2429:
        /* <DEDUP_REMOVED lines=12> */
.L_x_2428:
        /* <DEDUP_REMOVED lines=18> */
.L_x_2431:
        /* <DEDUP_REMOVED lines=13> */
.L_x_2430:
[----:B------:R0:W-:Y:S01]  /*afe0*/  STG.E.64 desc[UR36][R4.64], R24 ;  /* 0x0000001804007986 */ /* 0x0001e2000c101b24 */
[----:B------:R-:W-:Y:S05]  /*aff0*/  BRA `(.L_x_2425) ;  /* 0x0000000c004c7947 */ /* 0x000fea0003800000 */
.L_x_2420:
        /* <DEDUP_REMOVED lines=13> */
.L_x_2435:
        /* <DEDUP_REMOVED lines=26> */
.L_x_2438:
[----:B------:R-:W-:-:S04]  /*b270*/  SHF.R.U32.HI R3, RZ, 0x18, R7 ;  /* 0x00000018ff037819 */ /* 0x000fc80000011607 */
[----:B------:R-:W-:-:S07]  /*b280*/  LOP3.LUT R0, R0, 0x80, R3, 0xf8, !PT ;  /* 0x0000008000007812 */ /* 0x000fce00078ef803 */
.L_x_2437:
[----:B------:R-:W-:Y:S05]  /*b290*/  BSYNC.RECONVERGENT B0 ;  /* 0x0000000000007941 */ /* 0x000fea0003800200 */
.L_x_2436:
[----:B------:R0:W-:Y:S01]  /*b2a0*/  STG.E.U8 desc[UR36][R4.64], R0 ;  /* 0x0000000004007986 */ /* 0x0001e2000c101124 */
[----:B------:R-:W-:Y:S05]  /*b2b0*/  BRA `(.L_x_2425) ;  /* 0x00000008009c7947 */ /* 0x000fea0003800000 */
.L_x_2434:
        /* <DEDUP_REMOVED lines=26> */
.L_x_2441:
[----:B------:R-:W-:-:S04]  /*b460*/  SHF.R.U32.HI R3, RZ, 0x18, R7 ;  /* 0x00000018ff037819 */ /* 0x000fc80000011607 */
[----:B------:R-:W-:-:S07]  /*b470*/  LOP3.LUT R0, R0, 0x80, R3, 0xf8, !PT ;  /* 0x0000008000007812 */ /* 0x000fce00078ef803 */
.L_x_2440:
[----:B------:R-:W-:Y:S05]  /*b480*/  BSYNC.RECONVERGENT B0 ;  /* 0x0000000000007941 */ /* 0x000fea0003800200 */
.L_x_2439:
[----:B------:R0:W-:Y:S01]  /*b490*/  STG.E.U8 desc[UR36][R4.64], R0 ;  /* 0x0000000004007986 */ /* 0x0001e2000c101124 */
[----:B------:R-:W-:Y:S05]  /*b4a0*/  BRA `(.L_x_2425) ;  /* 0x0000000800207947 */ /* 0x000fea0003800000 */
.L_x_2433:
        /* <DEDUP_REMOVED lines=30> */
.L_x_2443:
[----:B------:R-:W0:Y:S02]  /*b690*/  F2I.U64.F64.TRUNC R24, R24 ;  /* 0x0000001800187311 */ /* 0x000e24000030d800 */
[----:B0-----:R0:W-:Y:S01]  /*b6a0*/  STG.E.64 desc[UR36][R4.64], R24 ;  /* 0x0000001804007986 */ /* 0x0011e2000c101b24 */
[----:B------:R-:W-:Y:S05]  /*b6b0*/  BRA `(.L_x_2425) ;  /* 0x00000004009c7947 */ /* 0x000fea0003800000 */
.L_x_2442:
[----:B------:R-:W0:Y:S02]  /*b6c0*/  F2I.U32.F64.TRUNC R25, R24 ;  /* 0x0000001800197311 */ /* 0x000e24000030d000 */
[----:B0-----:R0:W-:Y:S01]  /*b6d0*/  STG.E desc[UR36][R4.64], R25 ;  /* 0x0000001904007986 */ /* 0x0011e2000c101924 */
[----:B------:R-:W-:Y:S05]  /*b6e0*/  BRA `(.L_x_2425) ;  /* 0x0000000400907947 */ /* 0x000fea0003800000 */
.L_x_2432:
        /* <DEDUP_REMOVED lines=10> */
.L_x_2445:
[----:B------:R-:W-:-:S05]  /*b790*/  CS2R R26, SRZ ;  /* 0x00000000001a7805 */ /* 0x000fca000001ff00 */
[----:B------:R0:W-:Y:S01]  /*b7a0*/  STG.E.128 desc[UR36][R4.64], R24 ;  /* 0x0000001804007986 */ /* 0x0001e2000c101d24 */
[----:B------:R-:W-:Y:S05]  /*b7b0*/  BRA `(.L_x_2425) ;  /* 0x00000004005c7947 */ /* 0x000fea0003800000 */
.L_x_2444:
[----:B------:R-:W-:-:S13]  /*b7c0*/  ISETP.NE.AND P0, PT, R0, 0xf, PT ;  /* 0x0000000f0000780c */ /* 0x000fda0003f05270 */
[----:B------:R-:W-:Y:S05]  /*b7d0*/  @!P0 BRA `(.L_x_2446) ;  /* 0x0000000400288947 */ /* 0x000fea0003800000 */
[----:B------:R-:W-:-:S13]  /*b7e0*/  ISETP.NE.AND P0, PT, R0, 0x17, PT ;  /* 0x000000170000780c */ /* 0x000fda0003f05270 */
[----:B------:R-:W-:Y:S05]  /*b7f0*/  @!P0 BRA `(.L_x_2447) ;  /* 0x0000000000b08947 */ /* 0x000fea0003800000 */
[----:B------:R-:W-:-:S13]  /*b800*/  ISETP.NE.AND P0, PT, R0, 0x18, PT ;  /* 0x000000180000780c */ /* 0x000fda0003f05270 */
[----:B------:R-:W-:Y:S05]  /*b810*/  @!P0 BRA `(.L_x_2448) ;  /* 0x0000000000448947 */ /* 0x000fea0003800000 */
.L_x_2424:
        /* <DEDUP_REMOVED lines=16> */
.L_x_2449:
[----:B------:R-:W-:Y:S05]  /*b920*/  BRA `(.L_x_2425) ;  /* 0x0000000400007947 */ /* 0x000fea0003800000 */
.L_x_2448:
        /* <DEDUP_REMOVED lines=21> */
.L_x_2451:
[----:B------:R-:W-:Y:S05]  /*ba80*/  BSYNC.RECONVERGENT B0 ;  /* 0x0000000000007941 */ /* 0x000fea0003800200 */
.L_x_2450:
[----:B------:R-:W-:-:S05]  /*ba90*/  LOP3.LUT R3, R0, 0x80, R3, 0xf8, !PT ;  /* 0x0000008000037812 */ /* 0x000fca00078ef803 */
[----:B------:R0:W-:Y:S01]  /*baa0*/  STG.E.U8 desc[UR36][R4.64], R3 ;  /* 0x0000000304007986 */ /* 0x0001e2000c101124 */
[----:B------:R-:W-:Y:S05]  /*bab0*/  BRA `(.L_x_2425) ;  /* 0x00000000009c7947 */ /* 0x000fea0003800000 */
.L_x_2447:
        /* <DEDUP_REMOVED lines=20> */
.L_x_2453:
[----:B------:R-:W-:Y:S01]  /*bc00*/  IMAD.MOV.U32 R0, RZ, RZ, 0x7f ;  /* 0x0000007fff007424 */ /* 0x000fe200078e00ff */
[----:B------:R-:W-:-:S04]  /*bc10*/  ISETP.GT.U32.AND P0, PT, R3, 0x7f800000, PT ;  /* 0x7f8000000300780c */ /* 0x000fc80003f04070 */
[----:B------:R-:W-:-:S09]  /*bc20*/  SEL R0, R0, 0x7c, P0 ;  /* 0x0000007c00007807 */ /* 0x000fd20000000000 */
.L_x_2454:
[----:B------:R-:W-:Y:S05]  /*bc30*/  BSYNC.RECONVERGENT B0 ;  /* 0x0000000000007941 */ /* 0x000fea0003800200 */
.L_x_2452:
[----:B------:R-:W-:-:S04]  /*bc40*/  SHF.R.U32.HI R3, RZ, 0x18, R7 ;  /* 0x00000018ff037819 */ /* 0x000fc80000011607 */
[----:B------:R-:W-:-:S05]  /*bc50*/  LOP3.LUT R3, R0, 0x80, R3, 0xf8, !PT ;  /* 0x0000008000037812 */ /* 0x000fca00078ef803 */
[----:B------:R0:W-:Y:S01]  /*bc60*/  STG.E.U8 desc[UR36][R4.64], R3 ;  /* 0x0000000304007986 */ /* 0x0001e2000c101124 */
[----:B------:R-:W-:Y:S05]  /*bc70*/  BRA `(.L_x_2425) ;  /* 0x00000000002c7947 */ /* 0x000fea0003800000 */
.L_x_2446:
        /* <DEDUP_REMOVED lines=11> */
.L_x_2425:
[----:B------:R-:W-:-:S07]  /*bd30*/  VIADD R23, R23, 0x80 ;  /* 0x0000008017177836 */ /* 0x000fce0000000000 */
.L_x_2384:
[----:B------:R-:W-:Y:S05]  /*bd40*/  BSYNC.RECONVERGENT B7 ;  /* 0x0000000000077941 */ /* 0x000fea0003800200 */
.L_x_2345:
[----:B------:R-:W-:-:S13]  /*bd50*/  ISETP.GE.AND P0, PT, R23, R2, PT ;  /* 0x000000021700720c */ /* 0x000fda0003f06270 */
[----:B------:R-:W-:Y:S05]  /*bd60*/  @P0 EXIT ;  /* 0x000000000000094d */ /* 0x000fea0003800000 */
[----:B01234-:R-:W0:Y:S01]  /*bd70*/  LDC.64 R2, c[0x0][0x388] ;  /* 0x0000e200ff027b82 */ /* 0x01fe220000000a00 */
[----:B------:R-:W1:Y:S01]  /*bd80*/  LDCU UR4, c[0x0][0x3a8] ;  /* 0x00007500ff0477ac */ /* 0x000e620008000800 */
[----:B------:R-:W-:Y:S01]  /*bd90*/  PRMT R0, R18, 0x9910, RZ ;  /* 0x0000991012007816 */ /* 0x000fe200000000ff */
        /* <DEDUP_REMOVED lines=15> */
[----:B0-----:R-:W-:Y:S01]  /*be90*/  STG.E.U8 desc[UR36][R2.64], R17 ;  /* 0x0000001102007986 */ /* 0x001fe2000c101124 */
[----:B------:R-:W-:Y:S05]  /*bea0*/  EXIT ;  /* 0x000000000000794d */ /* 0x000fea0003800000 */
.L_x_2458:
[----:B------:R-:W0:Y:S02]  /*beb0*/  F2I.S64.F64.TRUNC R16, R16 ;  /* 0x0000001000107311 */ /* 0x000e24000030d900 */
[----:B0-----:R-:W-:-:S05]  /*bec0*/  IMAD.MOV.U32 R5, RZ, RZ, R16 ;  /* 0x000000ffff057224 */ /* 0x001fca00078e0010 */
[----:B------:R-:W-:Y:S01]  /*bed0*/  STG.E.U8 desc[UR36][R2.64], R5 ;  /* 0x0000000502007986 */ /* 0x000fe2000c101124 */
[----:B------:R-:W-:Y:S05]  /*bee0*/  EXIT ;  /* 0x000000000000794d */ /* 0x000fea0003800000 */
.L_x_2457:
[----:B------:R-:W-:-:S13]  /*bef0*/  ISETP.NE.AND P0, PT, R0, 0x2, PT ;  /* 0x000000020000780c */ /* 0x000fda0003f05270 */
[----:B------:R-:W-:Y:S05]  /*bf00*/  @!P0 BRA `(.L_x_2460) ;  /* 0x0000000000288947 */ /* 0x000fea0003800000 */
[----:B------:R-:W-:-:S13]  /*bf10*/  ISETP.NE.AND P0, PT, R0, 0x3, PT ;  /* 0x000000030000780c */ /* 0x000fda0003f05270 */
[----:B------:R-:W-:Y:S05]  /*bf20*/  @!P0 BRA `(.L_x_2461) ;  /* 0x0000000000148947 */ /* 0x000fea0003800000 */
[----:B------:R-:W-:-:S13]  /*bf30*/  ISETP.NE.AND P0, PT, R0, 0x4, PT ;  /* 0x000000040000780c */ /* 0x000fda0003f05270 */
[----:B------:R-:W-:Y:S05]  /*bf40*/  @P0 BRA `(.L_x_2459) ;  /* 0x0000000c00240947 */ /* 0x000fea0003800000 */
[----:B------:R-:W0:Y:S02]  /*bf50*/  F2I.S64.F64.TRUNC R16, R16 ;  /* 0x0000001000107311 */ /* 0x000e24000030d900 */
[----:B0-----:R-:W-:Y:S01]  /*bf60*/  STG.E.64 desc[UR36][R2.64], R16 ;  /* 0x0000001002007986 */ /* 0x001fe2000c101b24 */
[----:B------:R-:W-:Y:S05]  /*bf70*/  EXIT ;  /* 0x000000000000794d */ /* 0x000fea0003800000 */
.L_x_2461:
[----:B------:R-:W0:Y:S02]  /*bf80*/  F2I.F64.TRUNC R17, R16 ;  /* 0x0000001000117311 */ /* 0x000e24000030d100 */
[----:B0-----:R-:W-:Y:S01]  /*bf90*/  STG.E desc[UR36][R2.64], R17 ;  /* 0x0000001102007986 */ /* 0x001fe2000c101924 */
[----:B------:R-:W-:Y:S05]  /*bfa0*/  EXIT ;  /* 0x000000000000794d */ /* 0x000fea0003800000 */
.L_x_2460:
[----:B------:R-:W0:Y:S02]  /*bfb0*/  F2I.F64.TRUNC R17, R16 ;  /* 0x0000001000117311 */ /* 0x000e24000030d100 */
[----:B0-----:R-:W-:Y:S01]  /*bfc0*/  STG.E.U16 desc[UR36][R2.64], R17 ;  /* 0x0000001102007986 */ /* 0x001fe2000c101524 */
[----:B------:R-:W-:Y:S05]  /*bfd0*/  EXIT ;  /* 0x000000000000794d */ /* 0x000fea0003800000 */
.L_x_2456:
        /* <DEDUP_REMOVED lines=15> */
[----:B------:R-:W-:Y:S01]  /*c0d0*/  STG.E desc[UR36][R2.64], R5 ;  /* 0x0000000502007986 */ /* 0x000fe2000c101924 */
[----:B------:R-:W-:Y:S05]  /*c0e0*/  EXIT ;  /* 0x000000000000794d */ /* 0x000fea0003800000 */
.L_x_2463:
        /* <DEDUP_REMOVED lines=10> */
[----:B------:R-:W-:Y:S01]  /*c190*/  STG.E.U16 desc[UR36][R2.64], R0 ;  /* 0x0000000002007986 */ /* 0x000fe2000c101524 */
[----:B------:R-:W-:Y:S05]  /*c1a0*/  EXIT ;  /* 0x000000000000794d */ /* 0x000fea0003800000 */
.L_x_2462:
        /* <DEDUP_REMOVED lines=16> */
[----:B------:R-:W-:Y:S01]  /*c2b0*/  STG.E.64 desc[UR36][R2.64], R4 ;  /* 0x0000000402007986 */ /* 0x000fe2000c101b24 */
[----:B------:R-:W-:Y:S05]  /*c2c0*/  EXIT ;  /* 0x000000000000794d */ /* 0x000fea0003800000 */
.L_x_2465:
        /* <DEDUP_REMOVED lines=11> */
[----:B------:R-:W-:Y:S01]  /*c380*/  STG.E desc[UR36][R2.64], R5 ;  /* 0x0000000502007986 */ /* 0x000fe2000c101924 */
[----:B------:R-:W-:Y:S05]  /*c390*/  EXIT ;  /* 0x000000000000794d */ /* 0x000fea0003800000 */
.L_x_2464:
[----:B------:R-:W-:Y:S01]  /*c3a0*/  STG.E.64 desc[UR36][R2.64], R16 ;  /* 0x0000001002007986 */ /* 0x000fe2000c101b24 */
[----:B------:R-:W-:Y:S05]  /*c3b0*/  EXIT ;  /* 0x000000000000794d */ /* 0x000fea0003800000 */
.L_x_2455:
        /* <DEDUP_REMOVED lines=11> */
[----:B0-----:R-:W-:Y:S01]  /*c470*/  STG.E.U16 desc[UR36][R2.64], R17 ;  /* 0x0000001102007986 */ /* 0x001fe2000c101524 */
[----:B------:R-:W-:Y:S05]  /*c480*/  EXIT ;  /* 0x000000000000794d */ /* 0x000fea0003800000 */
.L_x_2469:
        /* <DEDUP_REMOVED lines=26> */
.L_x_2472:
[----:B------:R-:W-:-:S04]  /*c630*/  SHF.R.U32.HI R5, RZ, 0x18, R5 ;  /* 0x00000018ff057819 */ /* 0x000fc80000011605 */
[----:B------:R-:W-:-:S07]  /*c640*/  LOP3.LUT R0, R0, 0x80, R5, 0xf8, !PT ;  /* 0x0000008000007812 */ /* 0x000fce00078ef805 */
.L_x_2471:
[----:B------:R-:W-:Y:S05]  /*c650*/  BSYNC.RECONVERGENT B0 ;  /* 0x0000000000007941 */ /* 0x000fea0003800200 */
.L_x_2470:
[----:B------:R-:W-:Y:S01]  /*c660*/  STG.E.U8 desc[UR36][R2.64], R0 ;  /* 0x0000000002007986 */ /* 0x000fe2000c101124 */
[----:B------:R-:W-:Y:S05]  /*c670*/  EXIT ;  /* 0x000000000000794d */ /* 0x000fea0003800000 */
.L_x_2468:
        /* <DEDUP_REMOVED lines=26> */
.L_x_2475:
[----:B------:R-:W-:-:S04]  /*c820*/  SHF.R.U32.HI R5, RZ, 0x18, R5 ;  /* 0x00000018ff057819 */ /* 0x000fc80000011605 */
[----:B------:R-:W-:-:S07]  /*c830*/  LOP3.LUT R0, R0, 0x80, R5, 0xf8, !PT ;  /* 0x0000008000007812 */ /* 0x000fce00078ef805 */
.L_x_2474:
[----:B------:R-:W-:Y:S05]  /*c840*/  BSYNC.RECONVERGENT B0 ;  /* 0x0000000000007941 */ /* 0x000fea0003800200 */
.L_x_2473:
[----:B------:R-:W-:Y:S01]  /*c850*/  STG.E.U8 desc[UR36][R2.64], R0 ;  /* 0x0000000002007986 */ /* 0x000fe2000c101124 */
[----:B------:R-:W-:Y:S05]  /*c860*/  EXIT ;  /* 0x000000000000794d */ /* 0x000fea0003800000 */
.L_x_2467:
        /* <DEDUP_REMOVED lines=30> */
.L_x_2477:
[----:B------:R-:W0:Y:S02]  /*ca50*/  F2I.U64.F64.TRUNC R16, R16 ;  /* 0x0000001000107311 */ /* 0x000e24000030d800 */
[----:B0-----:R-:W-:Y:S01]  /*ca60*/  STG.E.64 desc[UR36][R2.64], R16 ;  /* 0x0000001002007986 */ /* 0x001fe2000c101b24 */
[----:B------:R-:W-:Y:S05]  /*ca70*/  EXIT ;  /* 0x000000000000794d */ /* 0x000fea0003800000 */
.L_x_2476:
[----:B------:R-:W0:Y:S02]  /*ca80*/  F2I.U32.F64.TRUNC R17, R16 ;  /* 0x0000001000117311 */ /* 0x000e24000030d000 */
[----:B0-----:R-:W-:Y:S01]  /*ca90*/  STG.E desc[UR36][R2.64], R17 ;  /* 0x0000001102007986 */ /* 0x001fe2000c101924 */
[----:B------:R-:W-:Y:S05]  /*caa0*/  EXIT ;  /* 0x000000000000794d */ /* 0x000fea0003800000 */
.L_x_2466:
        /* <DEDUP_REMOVED lines=8> */
[----:B------:R-:W-:Y:S01]  /*cb30*/  STG.E.U8 desc[UR36][R2.64], R5 ;  /* 0x0000000502007986 */ /* 0x000fe2000c101124 */
[----:B------:R-:W-:Y:S05]  /*cb40*/  EXIT ;  /* 0x000000000000794d */ /* 0x000fea0003800000 */
.L_x_2479:
[----:B------:R-:W-:-:S05]  /*cb50*/  CS2R R18, SRZ ;  /* 0x0000000000127805 */ /* 0x000fca000001ff00 */
[----:B------:R-:W-:Y:S01]  /*cb60*/  STG.E.128 desc[UR36][R2.64], R16 ;  /* 0x0000001002007986 */ /* 0x000fe2000c101d24 */
[----:B------:R-:W-:Y:S05]  /*cb70*/  EXIT ;  /* 0x000000000000794d */ /* 0x000fea0003800000 */
.L_x_2478:
[----:B------:R-:W-:-:S13]  /*cb80*/  ISETP.NE.AND P0, PT, R0, 0xf, PT ;  /* 0x0000000f0000780c */ /* 0x000fda0003f05270 */
[----:B------:R-:W-:Y:S05]  /*cb90*/  @!P0 BRA `(.L_x_2480) ;  /* 0x0000000400288947 */ /* 0x000fea0003800000 */
[----:B------:R-:W-:-:S13]  /*cba0*/  ISETP.NE.AND P0, PT, R0, 0x17, PT ;  /* 0x000000170000780c */ /* 0x000fda0003f05270 */
[----:B------:R-:W-:Y:S05]  /*cbb0*/  @!P0 BRA `(.L_x_2481) ;  /* 0x0000000000b08947 */ /* 0x000fea0003800000 */
[----:B------:R-:W-:-:S13]  /*cbc0*/  ISETP.NE.AND P0, PT, R0, 0x18, PT ;  /* 0x000000180000780c */ /* 0x000fda0003f05270 */
[----:B------:R-:W-:Y:S05]  /*cbd0*/  @!P0 BRA `(.L_x_2482) ;  /* 0x0000000000448947 */ /* 0x000fea0003800000 */
.L_x_2459:
        /* <DEDUP_REMOVED lines=16> */
.L_x_2483:
[----:B------:R-:W-:Y:S05]  /*cce0*/  EXIT ;  /* 0x000000000000794d */ /* 0x000fea0003800000 */
.L_x_2482:
        /* <DEDUP_REMOVED lines=21> */
.L_x_2485:
[----:B------:R-:W-:Y:S05]  /*ce40*/  BSYNC.RECONVERGENT B0 ;  /* 0x0000000000007941 */ /* 0x000fea0003800200 */
.L_x_2484:
[----:B------:R-:W-:-:S05]  /*ce50*/  LOP3.LUT R5, R0, 0x80, R5, 0xf8, !PT ;  /* 0x0000008000057812 */ /* 0x000fca00078ef805 */
[----:B------:R-:W-:Y:S01]  /*ce60*/  STG.E.U8 desc[UR36][R2.64], R5 ;  /* 0x0000000502007986 */ /* 0x000fe2000c101124 */
[----:B------:R-:W-:Y:S05]  /*ce70*/  EXIT ;  /* 0x000000000000794d */ /* 0x000fea0003800000 */
.L_x_2481:
        /* <DEDUP_REMOVED lines=20> */
.L_x_2487:
[----:B------:R-:W-:Y:S01]  /*cfc0*/  IMAD.MOV.U32 R0, RZ, RZ, 0x7f ;  /* 0x0000007fff007424 */ /* 0x000fe200078e00ff */
[----:B------:R-:W-:-:S04]  /*cfd0*/  ISETP.GT.U32.AND P0, PT, R4, 0x7f800000, PT ;  /* 0x7f8000000400780c */ /* 0x000fc80003f04070 */
[----:B------:R-:W-:-:S09]  /*cfe0*/  SEL R0, R0, 0x7c, P0 ;  /* 0x0000007c00007807 */ /* 0x000fd20000000000 */
.L_x_2488:
[----:B------:R-:W-:Y:S05]  /*cff0*/  BSYNC.RECONVERGENT B0 ;  /* 0x0000000000007941 */ /* 0x000fea0003800200 */
.L_x_2486:
[----:B------:R-:W-:-:S04]  /*d000*/  SHF.R.U32.HI R5, RZ, 0x18, R5 ;  /* 0x00000018ff057819 */ /* 0x000fc80000011605 */
[----:B------:R-:W-:-:S05]  /*d010*/  LOP3.LUT R5, R0, 0x80, R5, 0xf8, !PT ;  /* 0x0000008000057812 */ /* 0x000fca00078ef805 */
[----:B------:R-:W-:Y:S01]  /*d020*/  STG.E.U8 desc[UR36][R2.64], R5 ;  /* 0x0000000502007986 */ /* 0x000fe2000c101124 */
[----:B------:R-:W-:Y:S05]  /*d030*/  EXIT ;  /* 0x000000000000794d */ /* 0x000fea0003800000 */
.L_x_2480:
        /* <DEDUP_REMOVED lines=10> */
[----:B------:R-:W-:Y:S01]  /*d0e0*/  STG.E.U16 desc[UR36][R2.64], R0 ;  /* 0x0000000002007986 */ /* 0x000fe2000c101524 */
[----:B------:R-:W-:Y:S05]  /*d0f0*/  EXIT ;  /* 0x000000000000794d */ /* 0x000fea0003800000 */
        .weak           $__internal_1_$__cuda_sm20_div_rn_f64_full
        .type           $__internal_1_$__cuda_sm20_div_rn_f64_full,@function
        .size           $__internal_1_$__cuda_sm20_div_rn_f64_full,(.L_x_2786 - $__internal_1_$__cuda_sm20_div_rn_f64_full)
$__internal_1_$__cuda_sm20_div_rn_f64_full:
[C---:B------:R-:W-:Y:S01]  /*d100*/  FSETP.GEU.AND P0, PT, |R11|.reuse, 1.469367938527859385e-39, PT ;  /* 0x001000000b00780b */ /* 0x040fe20003f0e200 */
[----:B------:R-:W-:Y:S01]  /*d110*/  IMAD.MOV.U32 R6, RZ, RZ, 0x1ca00000 ;  /* 0x1ca00000ff067424 */ /* 0x000fe200078e00ff */
[----:B------:R-:W-:Y:S01]  /*d120*/  LOP3.LUT R3, R11, 0x7ff00000, RZ, 0xc0, !PT ;  /* 0x7ff000000b037812 */ /* 0x000fe200078ec0ff */
[----:B------:R-:W-:Y:S01]  /*d130*/  IMAD.MOV.U32 R32, RZ, RZ, R12 ;  /* 0x000000ffff207224 */ /* 0x000fe200078e000c */
[----:B------:R-:W-:Y:S01]  /*d140*/  LOP3.LUT R8, R13, 0x7ff00000, RZ, 0xc0, !PT ;  /* 0x7ff000000d087812 */ /* 0x000fe200078ec0ff */
[----:B------:R-:W-:Y:S01]  /*d150*/  IMAD.MOV.U32 R34, RZ, RZ, 0x1 ;  /* 0x00000001ff227424 */ /* 0x000fe200078e00ff */
[----:B------:R-:W-:Y:S02]  /*d160*/  BSSY.RECONVERGENT B0, `(.L_x_2489) ;  /* 0x000007a000007945 */ /* 0x000fe40003800200 */
[----:B------:R-:W-:-:S04]  /*d170*/  ISETP.GE.U32.AND P1, PT, R3, R8, PT ;  /* 0x000000080300720c */ /* 0x000fc80003f26070 */
[C---:B------:R-:W-:Y:S01]  /*d180*/  SEL R15, R6.reuse, 0x63400000, !P1 ;  /* 0x63400000060f7807 */ /* 0x040fe20004800000 */
[----:B------:R-:W-:Y:S01]  /*d190*/  @!P0 IMAD.MOV.U32 R30, RZ, RZ, RZ ;  /* 0x000000ffff1e8224 */ /* 0x000fe200078e00ff */
[C---:B------:R-:W-:Y:S02]  /*d1a0*/  @!P0 LOP3.LUT R14, R13.reuse, 0x7ff00000, RZ, 0xc0, !PT ;  /* 0x7ff000000d0e8812 */ /* 0x040fe400078ec0ff */
[----:B------:R-:W-:Y:S02]  /*d1b0*/  FSETP.GEU.AND P1, PT, |R13|, 1.469367938527859385e-39, PT ;  /* 0x001000000d00780b */ /* 0x000fe40003f2e200 */
[----:B------:R-:W-:Y:S01]  /*d1c0*/  @!P0 ISETP.GE.U32.AND P2, PT, R3, R14, PT ;  /* 0x0000000e0300820c */ /* 0x000fe20003f46070 */
[----:B------:R-:W-:Y:S01]  /*d1d0*/  IMAD.MOV.U32 R14, RZ, RZ, R10 ;  /* 0x000000ffff0e7224 */ /* 0x000fe200078e000a */
[----:B------:R-:W-:Y:S02]  /*d1e0*/  LOP3.LUT R15, R15, 0x800fffff, R11, 0xf8, !PT ;  /* 0x800fffff0f0f7812 */ /* 0x000fe400078ef80b */
[----:B------:R-:W-:-:S04]  /*d1f0*/  @!P0 SEL R7, R6, 0x63400000, !P2 ;  /* 0x6340000006078807 */ /* 0x000fc80005000000 */
[----:B------:R-:W-:-:S04]  /*d200*/  @!P0 LOP3.LUT R7, R7, 0x80000000, R11, 0xf8, !PT ;  /* 0x8000000007078812 */ /* 0x000fc800078ef80b */
[----:B------:R-:W-:Y:S02]  /*d210*/  @!P0 LOP3.LUT R31, R7, 0x100000, RZ, 0xfc, !PT ;  /* 0x00100000071f8812 */ /* 0x000fe400078efcff */
[----:B------:R-:W-:-:S04]  /*d220*/  LOP3.LUT R7, R13, 0x800fffff, RZ, 0xc0, !PT ;  /* 0x800fffff0d077812 */ /* 0x000fc800078ec0ff */
[----:B------:R-:W-:Y:S01]  /*d230*/  LOP3.LUT R33, R7, 0x3ff00000, RZ, 0xfc, !PT ;  /* 0x3ff0000007217812 */ /* 0x000fe200078efcff */
[----:B------:R-:W0:Y:S01]  /*d240*/  @!P0 DFMA R14, R14, 2, -R30 ;  /* 0x400000000e0e882b */ /* 0x000e22000000081e */
[----:B------:R-:W-:Y:S01]  /*d250*/  IMAD.MOV.U32 R7, RZ, RZ, R3 ;  /* 0x000000ffff077224 */ /* 0x000fe200078e0003 */
[----:B0-----:R-:W-:-:S05]  /*d260*/  @!P0 LOP3.LUT R7, R15, 0x7ff00000, RZ, 0xc0, !PT ;  /* 0x7ff000000f078812 */ /* 0x001fca00078ec0ff */
[----:B------:R-:W-:-:S05]  /*d270*/  VIADD R9, R7, 0xffffffff ;  /* 0xffffffff07097836 */ /* 0x000fca0000000000 */
[----:B------:R-:W-:-:S15]  /*d280*/  ISETP.GT.U32.AND P0, PT, R9, 0x7feffffe, PT ;  /* 0x7feffffe0900780c */ /* 0x000fde0003f04070 */
[----:B------:R-:W-:-:S15]  /*d290*/  NOP ;  /* 0x0000000000007918 */ /* 0x000fde0000000000 */
[----:B------:R-:W-:-:S15]  /*d2a0*/  NOP ;  /* 0x0000000000007918 */ /* 0x000fde0000000000 */
[----:B------:R-:W-:-:S07]  /*d2b0*/  NOP ;  /* 0x0000000000007918 */ /* 0x000fce0000000000 */
[----:B------:R-:W0:Y:S02]  /*d2c0*/  @!P1 DMUL R32, R12, 8.98846567431157953865e+307 ;  /* 0x7fe000000c209828 */ /* 0x000e240000000000 */
[----:B0-----:R-:W0:Y:S01]  /*d2d0*/  MUFU.RCP64H R35, R33 ;  /* 0x0000002100237308 */ /* 0x001e220000001800 */
[----:B------:R-:W-:-:S05]  /*d2e0*/  @!P1 LOP3.LUT R8, R33, 0x7ff00000, RZ, 0xc0, !PT ;  /* 0x7ff0000021089812 */ /* 0x000fca00078ec0ff */
[----:B------:R-:W-:-:S05]  /*d2f0*/  VIADD R9, R8, 0xffffffff ;  /* 0xffffffff08097836 */ /* 0x000fca0000000000 */
[----:B------:R-:W-:-:S15]  /*d300*/  ISETP.GT.U32.OR P0, PT, R9, 0x7feffffe, P0 ;  /* 0x7feffffe0900780c */ /* 0x000fde0000704470 */
[----:B------:R-:W-:-:S15]  /*d310*/  NOP ;  /* 0x0000000000007918 */ /* 0x000fde0000000000 */
[----:B------:R-:W-:-:S15]  /*d320*/  NOP ;  /* 0x0000000000007918 */ /* 0x000fde0000000000 */
[----:B------:R-:W-:-:S06]  /*d330*/  NOP ;  /* 0x0000000000007918 */ /* 0x000fcc0000000000 */
        /* <DEDUP_REMOVED lines=43> */
[----:B------:R-:W-:-:S04]  /*d5f0*/  IMAD.IADD R6, R7, 0x1, -R6 ;  /* 0x0000000107067824 */ /* 0x000fc800078e0a06 */
[----:B------:R-:W-:-:S06]  /*d600*/  VIADD R9, R6, 0x7fe00000 ;  /* 0x7fe0000006097836 */ /* 0x000fcc0000000000 */
[----:B------:R-:W0:Y:S02]  /*d610*/  DMUL R34, R30, R8 ;  /* 0x000000081e227228 */ /* 0x000e240000000000 */
[----:B0-----:R-:W-:-:S13]  /*d620*/  FSETP.GTU.AND P0, PT, |R35|, 1.469367938527859385e-39, PT ;  /* 0x001000002300780b */ /* 0x001fda0003f0c200 */
[----:B------:R-:W-:Y:S05]  /*d630*/  @P0 BRA `(.L_x_2491) ;  /* 0x0000000000b00947 */ /* 0x000fea0003800000 */
[----:B------:R-:W0:Y:S01]  /*d640*/  DFMA R14, R30, -R32, R14 ;  /* 0x800000201e0e722b */ /* 0x000e22000000000e */
[----:B------:R-:W-:Y:S01]  /*d650*/  IMAD.MOV.U32 R10, RZ, RZ, RZ ;  /* 0x000000ffff0a7224 */ /* 0x000fe200078e00ff */
[C---:B0-----:R-:W-:Y:S02]  /*d660*/  FSETP.NEU.AND P0, PT, R15.reuse, RZ, PT ;  /* 0x000000ff0f00720b */ /* 0x041fe40003f0d000 */
[----:B------:R-:W-:-:S04]  /*d670*/  LOP3.LUT R12, R15, 0x80000000, R13, 0x48, !PT ;  /* 0x800000000f0c7812 */ /* 0x000fc800078e480d */
[----:B------:R-:W-:-:S07]  /*d680*/  LOP3.LUT R11, R12, R9, RZ, 0xfc, !PT ;  /* 0x000000090c0b7212 */ /* 0x000fce00078efcff */
[----:B------:R-:W-:Y:S05]  /*d690*/  @!P0 BRA `(.L_x_2491) ;  /* 0x0000000000988947 */ /* 0x000fea0003800000 */
[----:B------:R-:W-:Y:S01]  /*d6a0*/  IMAD.MOV R9, RZ, RZ, -R6 ;  /* 0x000000ffff097224 */ /* 0x000fe200078e0a06 */
[----:B------:R-:W-:Y:S01]  /*d6b0*/  IADD3 R6, PT, PT, -R6, -0x43300000, RZ ;  /* 0xbcd0000006067810 */ /* 0x000fe20007ffe1ff */
[----:B------:R-:W-:Y:S01]  /*d6c0*/  IMAD.MOV.U32 R8, RZ, RZ, RZ ;  /* 0x000000ffff087224 */ /* 0x000fe200078e00ff */
[----:B------:R-:W0:Y:S02]  /*d6d0*/  DMUL.RP R10, R30, R10 ;  /* 0x0000000a1e0a7228 */ /* 0x000e240000008000 */
[----:B0-----:R-:W-:-:S15]  /*d6e0*/  LOP3.LUT R12, R11, R12, RZ, 0x3c, !PT ;  /* 0x0000000c0b0c7212 */ /* 0x001fde00078e3cff */
[----:B------:R-:W-:-:S15]  /*d6f0*/  NOP ;  /* 0x0000000000007918 */ /* 0x000fde0000000000 */
[----:B------:R-:W-:-:S15]  /*d700*/  NOP ;  /* 0x0000000000007918 */ /* 0x000fde0000000000 */
[----:B------:R-:W-:-:S15]  /*d710*/  NOP ;  /* 0x0000000000007918 */ /* 0x000fde0000000000 */
[----:B------:R-:W-:-:S02]  /*d720*/  NOP ;  /* 0x0000000000007918 */ /* 0x000fc40000000000 */
[----:B------:R-:W0:Y:S02]  /*d730*/  DFMA R8, R34, -R8, R30 ;  /* 0x800000082208722b */ /* 0x000e24000000001e */
[----:B0-----:R-:W-:-:S04]  /*d740*/  FSETP.NEU.AND P0, PT, |R9|, R6, PT ;  /* 0x000000060900720b */ /* 0x001fc80003f0d200 */
[----:B------:R-:W-:Y:S02]  /*d750*/  FSEL R6, R10, R34, !P0 ;  /* 0x000000220a067208 */ /* 0x000fe40004000000 */
[----:B------:R-:W-:-:S03]  /*d760*/  FSEL R35, R12, R35, !P0 ;  /* 0x000000230c237208 */ /* 0x000fc60004000000 */
[----:B------:R-:W-:Y:S01]  /*d770*/  IMAD.MOV.U32 R34, RZ, RZ, R6 ;  /* 0x000000ffff227224 */ /* 0x000fe200078e0006 */
[----:B------:R-:W-:Y:S06]  /*d780*/  BRA `(.L_x_2491) ;  /* 0x00000000005c7947 */ /* 0x000fec0003800000 */
.L_x_2490:
[----:B------:R-:W0:Y:S02]  /*d790*/  DSETP.NAN.AND P0, PT, R10, R10, PT ;  /* 0x0000000a0a00722a */ /* 0x000e240003f08000 */
[----:B0-----:R-:W-:Y:S05]  /*d7a0*/  @P0 BRA `(.L_x_2492) ;  /* 0x0000000000480947 */ /* 0x001fea0003800000 */
[----:B------:R-:W0:Y:S02]  /*d7b0*/  DSETP.NAN.AND P0, PT, R12, R12, PT ;  /* 0x0000000c0c00722a */ /* 0x000e240003f08000 */
[----:B0-----:R-:W-:Y:S05]  /*d7c0*/  @P0 BRA `(.L_x_2493) ;  /* 0x0000000000300947 */ /* 0x001fea0003800000 */
[----:B------:R-:W-:Y:S01]  /*d7d0*/  ISETP.NE.AND P0, PT, R7, R8, PT ;  /* 0x000000080700720c */ /* 0x000fe20003f05270 */
[----:B------:R-:W-:Y:S02]  /*d7e0*/  IMAD.MOV.U32 R34, RZ, RZ, 0x0 ;  /* 0x00000000ff227424 */ /* 0x000fe400078e00ff */
[----:B------:R-:W-:-:S10]  /*d7f0*/  IMAD.MOV.U32 R35, RZ, RZ, -0x80000 ;  /* 0xfff80000ff237424 */ /* 0x000fd400078e00ff */
[----:B------:R-:W-:Y:S05]  /*d800*/  @!P0 BRA `(.L_x_2491) ;  /* 0x00000000003c8947 */ /* 0x000fea0003800000 */
[----:B------:R-:W-:Y:S02]  /*d810*/  ISETP.NE.AND P0, PT, R7, 0x7ff00000, PT ;  /* 0x7ff000000700780c */ /* 0x000fe40003f05270 */
[----:B------:R-:W-:Y:S02]  /*d820*/  LOP3.LUT R35, R11, 0x80000000, R13, 0x48, !PT ;  /* 0x800000000b237812 */ /* 0x000fe400078e480d */
[----:B------:R-:W-:-:S13]  /*d830*/  ISETP.EQ.OR P0, PT, R8, RZ, !P0 ;  /* 0x000000ff0800720c */ /* 0x000fda0004702670 */
[----:B------:R-:W-:Y:S01]  /*d840*/  @P0 LOP3.LUT R3, R35, 0x7ff00000, RZ, 0xfc, !PT ;  /* 0x7ff0000023030812 */ /* 0x000fe200078efcff */
[----:B------:R-:W-:Y:S02]  /*d850*/  @!P0 IMAD.MOV.U32 R34, RZ, RZ, RZ ;  /* 0x000000ffff228224 */ /* 0x000fe400078e00ff */
[----:B------:R-:W-:Y:S02]  /*d860*/  @P0 IMAD.MOV.U32 R34, RZ, RZ, RZ ;  /* 0x000000ffff220224 */ /* 0x000fe400078e00ff */
[----:B------:R-:W-:Y:S01]  /*d870*/  @P0 IMAD.MOV.U32 R35, RZ, RZ, R3 ;  /* 0x000000ffff230224 */ /* 0x000fe200078e0003 */
[----:B------:R-:W-:Y:S06]  /*d880*/  BRA `(.L_x_2491) ;  /* 0x00000000001c7947 */ /* 0x000fec0003800000 */
.L_x_2493:
[----:B------:R-:W-:Y:S01]  /*d890*/  LOP3.LUT R3, R13, 0x80000, RZ, 0xfc, !PT ;  /* 0x000800000d037812 */ /* 0x000fe200078efcff */
[----:B------:R-:W-:-:S04]  /*d8a0*/  IMAD.MOV.U32 R34, RZ, RZ, R12 ;  /* 0x000000ffff227224 */ /* 0x000fc800078e000c */
[----:B------:R-:W-:Y:S01]  /*d8b0*/  IMAD.MOV.U32 R35, RZ, RZ, R3 ;  /* 0x000000ffff237224 */ /* 0x000fe200078e0003 */
[----:B------:R-:W-:Y:S06]  /*d8c0*/  BRA `(.L_x_2491) ;  /* 0x00000000000c7947 */ /* 0x000fec0003800000 */
.L_x_2492:
[----:B------:R-:W-:Y:S01]  /*d8d0*/  LOP3.LUT R3, R11, 0x80000, RZ, 0xfc, !PT ;  /* 0x000800000b037812 */ /* 0x000fe200078efcff */
[----:B------:R-:W-:-:S04]  /*d8e0*/  IMAD.MOV.U32 R34, RZ, RZ, R10 ;  /* 0x000000ffff227224 */ /* 0x000fc800078e000a */
[----:B------:R-:W-:-:S07]  /*d8f0*/  IMAD.MOV.U32 R35, RZ, RZ, R3 ;  /* 0x000000ffff237224 */ /* 0x000fce00078e0003 */
.L_x_2491:
[----:B------:R-:W-:Y:S05]  /*d900*/  BSYNC.RECONVERGENT B0 ;  /* 0x0000000000007941 */ /* 0x000fea0003800200 */
.L_x_2489:
[----:B------:R-:W-:Y:S02]  /*d910*/  IMAD.MOV.U32 R8, RZ, RZ, R0 ;  /* 0x000000ffff087224 */ /* 0x000fe400078e0000 */
[----:B------:R-:W-:Y:S02]  /*d920*/  IMAD.MOV.U32 R9, RZ, RZ, 0x0 ;  /* 0x00000000ff097424 */ /* 0x000fe400078e00ff */
[----:B------:R-:W-:Y:S02]  /*d930*/  IMAD.MOV.U32 R6, RZ, RZ, R34 ;  /* 0x000000ffff067224 */ /* 0x000fe400078e0022 */
[----:B------:R-:W-:Y:S01]  /*d940*/  IMAD.MOV.U32 R7, RZ, RZ, R35 ;  /* 0x000000ffff077224 */ /* 0x000fe200078e0023 */
[----:B------:R-:W-:Y:S06]  /*d950*/  RET.REL.NODEC R8 `(_ZN2at6native27unrolled_elementwise_kernelIZZZNS0_16sinh_kernel_cudaERNS_18TensorIteratorBaseEENKUlvE0_clEvENKUlvE_clEvEUldE_St5arrayIPcLm2EELi4E23TrivialOffsetCalculatorILi1EjESB_NS0_6memory12LoadWithCastILi1EEENSC_13StoreWithCastILi1EEEEEviT_T0_T2_T3_T4_T5_) ;  /* 0xffffff2408a87950 */ /* 0x000fec0003c3ffff */
.L_x_2494:
        /* <DEDUP_REMOVED lines=10> */
.L_x_2786:


//--------------------- .text._ZN2at6native18elementwise_kernelILi128ELi2EZNS0_22gpu_kernel_impl_nocastIZZZNS0_16sinh_kernel_cudaERNS_18TensorIteratorBaseEENKUlvE0_clEvENKUlvE_clEvEUldE_EEvS4_RKT_EUliE_EEviT1_ --------------------------
	.section	.text._ZN2at6native18elementwise_kernelILi128ELi2EZNS0_22gpu_kernel_impl_nocastIZZZNS0_16sinh_kernel_cudaERNS_18TensorIteratorBaseEENKUlvE0_clEvENKUlvE_clEvEUldE_EEvS4_RKT_EUliE_EEviT1_,"ax",@progbits
	.align	128
        .global         _ZN2at6native18elementwise_kernelILi128ELi2EZNS0_22gpu_kernel_impl_nocastIZZZNS0_16sinh_kernel_cudaERNS_18TensorIteratorBaseEENKUlvE0_clEvENKUlvE_clEvEUldE_EEvS4_RKT_EUliE_EEviT1_
        .type           _ZN2at6native18elementwise_kernelILi128ELi2EZNS0_22gpu_kernel_impl_nocastIZZZNS0_16sinh_kernel_cudaERNS_18TensorIteratorBaseEENKUlvE0_clEvENKUlvE_clEvEUldE_EEvS4_RKT_EUliE_EEviT1_,@function
        .size           _ZN2at6native18elementwise_kernelILi128ELi2EZNS0_22gpu_kernel_impl_nocastIZZZNS0_16sinh_kernel_cudaERNS_18TensorIteratorBaseEENKUlvE0_clEvENKUlvE_clEvEUldE_EEvS4_RKT_EUliE_EEviT1_,(.L_x_2787 - _ZN2at6native18elementwise_kernelILi128ELi2EZNS0_22gpu_kernel_impl_nocastIZZZNS0_16sinh_kernel_cudaERNS_18TensorIteratorBaseEENKUlvE0_clEvENKUlvE_clEvEUldE_EEvS4_RKT_EUliE_EEviT1_)
        .other          _ZN2at6native18elementwise_kernelILi128ELi2EZNS0_22gpu_kernel_impl_nocastIZZZNS0_16sinh_kernel_cudaERNS_18TensorIteratorBaseEENKUlvE0_clEvENKUlvE_clEvEUldE_EEvS4_RKT_EUliE_EEviT1_,@"STO_CUDA_ENTRY STV_DEFAULT"
_ZN2at6native18elementwise_kernelILi128ELi2EZNS0_22gpu_kernel_impl_nocastIZZZNS0_16sinh_kernel_cudaERNS_18TensorIteratorBaseEENKUlvE0_clEvENKUlvE_clEvEUldE_EEvS4_RKT_EUliE_EEviT1_:
.text._ZN2at6native18elementwise_kernelILi128ELi2EZNS0_22gpu_kernel_impl_nocastIZZZNS0_16sinh_kernel_cudaERNS_18TensorIteratorBaseEENKUlvE0_clEvENKUlvE_clEvEUldE_EEvS4_RKT_EUliE_EEviT1_:
        /* <DEDUP_REMOVED lines=14> */
[----:B0-----:R-:W2:Y:S02]  /*00e0*/  LDG.E.64 R14, desc[UR6][R14.64] ;  /* 0x000000060e0e7981 */ /* 0x001ea4000c1e1b00 */
[----:B--2---:R-:W-:Y:S01]  /*00f0*/  LOP3.LUT R13, R15, 0x7fffffff, RZ, 0xc0, !PT ;  /* 0x7fffffff0f0d7812 */ /* 0x004fe200078ec0ff */
[----:B------:R-:W-:-:S03]  /*0100*/  IMAD.MOV.U32 R16, RZ, RZ, R14 ;  /* 0x000000ffff107224 */ /* 0x000fc600078e000e */
[----:B------:R-:W-:Y:S01]  /*0110*/  ISETP.GE.U32.AND P0, PT, R13, 0x3ff00000, PT ;  /* 0x3ff000000d00780c */ /* 0x000fe20003f06070 */
[----:B------:R-:W-:-:S12]  /*0120*/  IMAD.MOV.U32 R17, RZ, RZ, R13 ;  /* 0x000000ffff117224 */ /* 0x000fd800078e000d */
[----:B------:R-:W-:Y:S05]  /*0130*/  @!P0 BRA `(.L_x_2498) ;  /* 0x0000000c00188947 */ /* 0x000fea0003800000 */
[----:B------:R-:W-:Y:S02]  /*0140*/  HFMA2 R4, -RZ, RZ, 1323, -4.565715789794921875e-05 ;  /* 0x652b82feff047431 */ /* 0x000fe400000001ff */
[----:B------:R-:W-:Y:S01]  /*0150*/  IMAD.MOV.U32 R5, RZ, RZ, 0x3ff71547 ;  /* 0x3ff71547ff057424 */ /* 0x000fe200078e00ff */
[----:B------:R-:W-:Y:S01]  /*0160*/  UMOV UR4, 0xfefa39ef ;  /* 0xfefa39ef00047882 */ /* 0x000fe20000000000 */
[----:B------:R-:W-:Y:S01]  /*0170*/  IMAD.SHL.U32 R0, R13, 0x2, RZ ;  /* 0x000000020d007824 */ /* 0x000fe200078e00ff */
[----:B------:R-:W-:Y:S01]  /*0180*/  UMOV UR5, 0x3fe62e42 ;  /* 0x3fe62e4200057882 */ /* 0x000fe20000000000 */
[----:B------:R-:W-:Y:S01]  /*0190*/  MOV R8, 0x8ebd13cd ;  /* 0x8ebd13cd00087802 */ /* 0x000fe20000000f00 */
[----:B------:R-:W-:Y:S02]  /*01a0*/  IMAD.MOV.U32 R9, RZ, RZ, 0x3e5af86d ;  /* 0x3e5af86dff097424 */ /* 0x000fe400078e00ff */
[C---:B------:R-:W-:Y:S01]  /*01b0*/  ISETP.GE.U32.AND P0, PT, R0.reuse, 0x7fb3e647, PT ;  /* 0x7fb3e6470000780c */ /* 0x040fe20003f06070 */
[----:B------:R-:W-:Y:S01]  /*01c0*/  IMAD.MOV.U32 R10, RZ, RZ, 0x0 ;  /* 0x00000000ff0a7424 */ /* 0x000fe200078e00ff */
[----:B------:R-:W0:Y:S01]  /*01d0*/  DFMA R4, R16, R4, 6.75539944105574400000e+15 ;  /* 0x433800001004742b */ /* 0x000e220000000004 */
[----:B------:R-:W-:Y:S01]  /*01e0*/  ISETP.NE.AND P1, PT, R0, RZ, PT ;  /* 0x000000ff0000720c */ /* 0x000fe20003f25270 */
[----:B------:R-:W-:-:S15]  /*01f0*/  IMAD.MOV.U32 R11, RZ, RZ, 0x3ff00000 ;  /* 0x3ff00000ff0b7424 */ /* 0x000fde00078e00ff */
[----:B------:R-:W-:-:S15]  /*0200*/  NOP ;  /* 0x0000000000007918 */ /* 0x000fde0000000000 */
[----:B------:R-:W-:-:S15]  /*0210*/  NOP ;  /* 0x0000000000007918 */ /* 0x000fde0000000000 */
[----:B------:R-:W-:-:S15]  /*0220*/  NOP ;  /* 0x0000000000007918 */ /* 0x000fde0000000000 */
[----:B------:R-:W-:-:S02]  /*0230*/  NOP ;  /* 0x0000000000007918 */ /* 0x000fc40000000000 */
        /* <DEDUP_REMOVED lines=19> */
[----:B------:R-:W-:Y:S02]  /*0370*/  LEA R4, R4, 0x3ff00000, 0x14 ;  /* 0x3ff0000004047811 */ /* 0x000fe400078ea0ff */
[----:B------:R-:W-:-:S02]  /*0380*/  MOV R6, RZ ;  /* 0x000000ff00067202 */ /* 0x000fc40000000f00 */
[----:B------:R-:W-:-:S15]  /*0390*/  SEL R7, R4, 0x7fe00000, P0 ;  /* 0x7fe0000004077807 */ /* 0x000fde0000000000 */
[----:B------:R-:W-:-:S15]  /*03a0*/  NOP ;  /* 0x0000000000007918 */ /* 0x000fde0000000000 */
[----:B------:R-:W-:-:S15]  /*03b0*/  NOP ;  /* 0x0000000000007918 */ /* 0x000fde0000000000 */
[----:B------:R-:W-:-:S07]  /*03c0*/  NOP ;  /* 0x0000000000007918 */ /* 0x000fce0000000000 */
        /* <DEDUP_REMOVED lines=91> */
[----:B------:R-:W-:Y:S02]  /*0980*/  MOV R19, R13 ;  /* 0x0000000d00137202 */ /* 0x000fe40000000f00 */
[----:B------:R-:W-:-:S15]  /*0990*/  FSETP.GEU.AND P0, PT, |R13|, 6.5827683646048100446e-37, PT ;  /* 0x036000000d00780b */ /* 0x000fde0003f0e200 */
[----:B------:R-:W-:-:S15]  /*09a0*/  NOP ;  /* 0x0000000000007918 */ /* 0x000fde0000000000 */
[----:B------:R-:W-:-:S15]  /*09b0*/  NOP ;  /* 0x0000000000007918 */ /* 0x000fde0000000000 */
[----:B------:R-:W-:-:S09]  /*09c0*/  NOP ;  /* 0x0000000000007918 */ /* 0x000fd20000000000 */
        /* <DEDUP_REMOVED lines=46> */
[----:B------:R-:W-:-:S07]  /*0cb0*/  MOV R0, 0xcd0 ;  /* 0x00000cd000007802 */ /* 0x000fce0000000f00 */
[----:B------:R-:W-:Y:S05]  /*0cc0*/  CALL.REL.NOINC `($__internal_2_$__cuda_sm20_div_rn_f64_full) ;  /* 0x0000005c00407944 */ /* 0x000fea0003c00000 */
[----:B------:R-:W-:Y:S01]  /*0cd0*/  MOV R2, R24 ;  /* 0x0000001800027202 */ /* 0x000fe20000000f00 */
[----:B------:R-:W-:-:S07]  /*0ce0*/  IMAD.MOV.U32 R3, RZ, RZ, R25 ;  /* 0x000000ffff037224 */ /* 0x000fce00078e0019 */
.L_x_2499:
        /* <DEDUP_REMOVED lines=11> */
.L_x_2498:
[----:B------:R-:W-:Y:S01]  /*0da0*/  IMAD.MOV.U32 R4, RZ, RZ, 0x61d87def ;  /* 0x61d87defff047424 */ /* 0x000fe200078e00ff */
[----:B------:R-:W-:Y:S01]  /*0db0*/  MOV R5, 0x3de611a5 ;  /* 0x3de611a500057802 */ /* 0x000fe20000000f00 */
[----:B------:R-:W-:Y:S01]  /*0dc0*/  UMOV UR4, 0xab274c53 ;  /* 0xab274c5300047882 */ /* 0x000fe20000000000 */
[----:B------:R-:W-:Y:S01]  /*0dd0*/  UMOV UR5, 0x3d6b4c75 ;  /* 0x3d6b4c7500057882 */ /* 0x000fe20000000000 */
[----:B------:R-:W0:-:S15]  /*0de0*/  DMUL R2, R16, R16 ;  /* 0x0000001010027228 */ /* 0x000e1e0000000000 */
        /* <DEDUP_REMOVED lines=50> */
.L_x_2500:
[----:B------:R-:W2:Y:S01]  /*1110*/  LDC.64 R2, c[0x0][0x580] ;  /* 0x00016000ff027b82 */ /* 0x000ea20000000a00 */
[----:B-1----:R-:W-:Y:S01]  /*1120*/  LOP3.LUT R17, R17, 0x80000000, R15, 0xb8, !PT ;  /* 0x8000000011117812 */ /* 0x002fe200078eb80f */
[----:B------:R-:W-:-:S04]  /*1130*/  VIADD R21, R21, 0x80 ;  /* 0x0000008015157836 */ /* 0x000fc80000000000 */
[----:B--2---:R1:W-:Y:S03]  /*1140*/  STG.E.64 desc[UR6][R2.64], R16 ;  /* 0x0000001002007986 */ /* 0x0043e6000c101b06 */
.L_x_2497:
[----:B------:R-:W-:Y:S05]  /*1150*/  BSYNC.RECONVERGENT B0 ;  /* 0x0000000000007941 */ /* 0x000fea0003800200 */
.L_x_2496:
[----:B------:R-:W2:Y:S02]  /*1160*/  LDCU UR4, c[0x0][0x380] ;  /* 0x00007000ff0477ac */ /* 0x000ea40008000800 */
[----:B--2---:R-:W-:-:S13]  /*1170*/  ISETP.GE.AND P0, PT, R21, UR4, PT ;  /* 0x0000000415007c0c */ /* 0x004fda000bf06270 */
[----:B------:R-:W-:Y:S05]  /*1180*/  @P0 EXIT ;  /* 0x000000000000094d */ /* 0x000fea0003800000 */
[----:B------:R-:W2:Y:S02]  /*1190*/  LDC.64 R18, c[0x0][0x588] ;  /* 0x00016200ff127b82 */ /* 0x000ea40000000a00 */
[----:B--2---:R-:W2:Y:S02]  /*11a0*/  LDG.E.64 R18, desc[UR6][R18.64] ;  /* 0x0000000612127981 */ /* 0x004ea4000c1e1b00 */
[----:B--2---:R-:W-:Y:S01]  /*11b0*/  LOP3.LUT R13, R19, 0x7fffffff, RZ, 0xc0, !PT ;  /* 0x7fffffff130d7812 */ /* 0x004fe200078ec0ff */
[----:B-1----:R-:W-:-:S03]  /*11c0*/  IMAD.MOV.U32 R16, RZ, RZ, R18 ;  /* 0x000000ffff107224 */ /* 0x002fc600078e0012 */
[----:B------:R-:W-:Y:S02]  /*11d0*/  ISETP.GE.U32.AND P0, PT, R13, 0x3ff00000, PT ;  /* 0x3ff000000d00780c */ /* 0x000fe40003f06070 */
[----:B------:R-:W-:-:S11]  /*11e0*/  MOV R17, R13 ;  /* 0x0000000d00117202 */ /* 0x000fd60000000f00 */
[----:B------:R-:W-:Y:S05]  /*11f0*/  @!P0 BRA `(.L_x_2501) ;  /* 0x0000000c00188947 */ /* 0x000fea0003800000 */
[----:B0-----:R-:W-:Y:S01]  /*1200*/  IMAD.MOV.U32 R4, RZ, RZ, 0x652b82fe ;  /* 0x652b82feff047424 */ /* 0x001fe200078e00ff */
        /* <DEDUP_REMOVED lines=10> */
[----:B------:R-:W-:-:S15]  /*12b0*/  IMAD.MOV.U32 R10, RZ, RZ, 0x0 ;  /* 0x00000000ff0a7424 */ /* 0x000fde00078e00ff */
[----:B------:R-:W-:-:S15]  /*12c0*/  NOP ;  /* 0x0000000000007918 */ /* 0x000fde0000000000 */
[----:B------:R-:W-:-:S15]  /*12d0*/  NOP ;  /* 0x0000000000007918 */ /* 0x000fde0000000000 */
[----:B------:R-:W-:-:S15]  /*12e0*/  NOP ;  /* 0x0000000000007918 */ /* 0x000fde0000000000 */
[----:B------:R-:W-:-:S01]  /*12f0*/  NOP ;  /* 0x0000000000007918 */ /* 0x000fc20000000000 */
[----:B0-----:R0:W1:Y:S02]  /*1300*/  DADD R2, R4, -6.75539944105574400000e+15 ;  /* 0xc338000004027429 */ /* 0x0010640000000000 */
        /* <DEDUP_REMOVED lines=165> */
[----:B------:R-:W-:Y:S02]  /*1d60*/  MOV R12, R14 ;  /* 0x0000000e000c7202 */ /* 0x000fe40000000f00 */
[----:B------:R-:W-:-:S07]  /*1d70*/  MOV R0, 0x1d90 ;  /* 0x00001d9000007802 */ /* 0x000fce0000000f00 */
[----:B------:R-:W-:Y:S05]  /*1d80*/  CALL.REL.NOINC `($__internal_2_$__cuda_sm20_div_rn_f64_full) ;  /* 0x0000004c00107944 */ /* 0x000fea0003c00000 */
[----:B------:R-:W-:Y:S02]  /*1d90*/  IMAD.MOV.U32 R2, RZ, RZ, R24 ;  /* 0x000000ffff027224 */ /* 0x000fe400078e0018 */
[----:B------:R-:W-:-:S07]  /*1da0*/  IMAD.MOV.U32 R3, RZ, RZ, R25 ;  /* 0x000000ffff037224 */ /* 0x000fce00078e0019 */
.L_x_2502:
        /* <DEDUP_REMOVED lines=11> */
.L_x_2501:
[----:B0-----:R-:W-:Y:S01]  /*1e60*/  MOV R4, 0x61d87def ;  /* 0x61d87def00047802 */ /* 0x001fe20000000f00 */
[----:B------:R-:W-:Y:S01]  /*1e70*/  IMAD.MOV.U32 R5, RZ, RZ, 0x3de611a5 ;  /* 0x3de611a5ff057424 */ /* 0x000fe200078e00ff */
        /* <DEDUP_REMOVED lines=53> */
.L_x_2503:
[----:B------:R-:W2:Y:S01]  /*21d0*/  LDC.64 R2, c[0x0][0x580] ;  /* 0x00016000ff027b82 */ /* 0x000ea20000000a00 */
[----:B-1----:R-:W-:-:S05]  /*21e0*/  LOP3.LUT R17, R17, 0x80000000, R19, 0xb8, !PT ;  /* 0x8000000011117812 */ /* 0x002fca00078eb813 */
[----:B--2---:R-:W-:Y:S01]  /*21f0*/  STG.E.64 desc[UR6][R2.64], R16 ;  /* 0x0000001002007986 */ /* 0x004fe2000c101b06 */
[----:B------:R-:W-:Y:S05]  /*2200*/  EXIT ;  /* 0x000000000000794d */ /* 0x000fea0003800000 */
.L_x_2495:
[----:B------:R-:W0:Y:S01]  /*2210*/  LDCU UR4, c[0x0][0x380] ;  /* 0x00007000ff0477ac */ /* 0x000e220008000800 */
[----:B------:R-:W-:Y:S01]  /*2220*/  VIADD R20, R20, 0xffffffff ;  /* 0xffffffff14147836 */ /* 0x000fe20000000000 */
[----:B------:R-:W-:Y:S04]  /*2230*/  BSSY.RECONVERGENT B0, `(.L_x_2504) ;  /* 0x000023e000007945 */ /* 0x000fe80003800200 */
[----:B------:R-:W-:-:S04]  /*2240*/  VIMNMX.U32 R26, PT, PT, R20, 0x18, PT ;  /* 0x00000018141a7848 */ /* 0x000fc80003fe0000 */
[----:B------:R-:W-:Y:S02]  /*2250*/  IADD3 R26, PT, PT, R26, 0x1, RZ ;  /* 0x000000011a1a7810 */ /* 0x000fe40007ffe0ff */
[----:B0-----:R-:W-:-:S13]  /*2260*/  ISETP.GE.AND P0, PT, R21, UR4, PT ;  /* 0x0000000415007c0c */ /* 0x001fda000bf06270 */
[----:B------:R-:W-:Y:S05]  /*2270*/  @P0 BRA `(.L_x_2505) ;  /* 0x0000002000e40947 */ /* 0x000fea0003800000 */
[----:B------:R-:W0:Y:S01]  /*2280*/  LDCU.64 UR4, c[0x0][0x390] ;  /* 0x00007200ff0477ac */ /* 0x000e220008000a00 */
[----:B------:R-:W-:Y:S01]  /*2290*/  IMAD.MOV.U32 R2, RZ, RZ, RZ ;  /* 0x000000ffff027224 */ /* 0x000fe200078e00ff */
[----:B------:R-:W-:Y:S01]  /*22a0*/  ISETP.NE.AND P0, PT, R20, RZ, PT ;  /* 0x000000ff1400720c */ /* 0x000fe20003f05270 */
[----:B------:R-:W-:Y:S01]  /*22b0*/  IMAD.MOV.U32 R3, RZ, RZ, R21 ;  /* 0x000000ffff037224 */ /* 0x000fe200078e0015 */
[----:B------:R-:W1:Y:S01]  /*22c0*/  LDCU UR8, c[0x0][0x38c] ;  /* 0x00007180ff0877ac */ /* 0x000e620008000800 */
        /* <DEDUP_REMOVED lines=9> */
[----:B------:R-:W-:Y:S01]  /*2360*/  IMAD.MOV.U32 R2, RZ, RZ, RZ ;  /* 0x000000ffff027224 */ /* 0x000fe200078e00ff */
[----:B------:R-:W-:Y:S01]  /*2370*/  ISETP.NE.AND P0, PT, R26, 0x2, PT ;  /* 0x000000021a00780c */ /* 0x000fe20003f05270 */
[----:B------:R-:W1:Y:S01]  /*2380*/  LDCU UR4, c[0x0][0x3a0] ;  /* 0x00007400ff0477ac */ /* 0x000e620008000800 */
[----:B------:R-:W2:Y:S01]  /*2390*/  LDCU.64 UR10, c[0x0][0x4c0] ;  /* 0x00009800ff0a77ac */ /* 0x000ea20008000a00 */
[----:B0-----:R-:W-:-:S05]  /*23a0*/  IMAD.HI.U32 R4, R3, UR9, R2 ;  /* 0x0000000903047c27 */ /* 0x001fca000f8e0002 */
[----:B-1----:R-:W-:-:S05]  /*23b0*/  SHF.R.U32.HI R5, RZ, UR4, R4 ;  /* 0x00000004ff057c19 */ /* 0x002fca0008011604 */
[----:B------:R-:W-:-:S04]  /*23c0*/  IMAD.MOV R2, RZ, RZ, -R5 ;  /* 0x000000ffff027224 */ /* 0x000fc800078e0a05 */
        /* <DEDUP_REMOVED lines=10> */
[----:B------:R-:W-:-:S05]  /*2470*/  SHF.R.U32.HI R3, RZ, UR5, R2 ;  /* 0x00000005ff037c19 */ /* 0x000fca0008011602 */
[----:B------:R-:W-:-:S04]  /*2480*/  IMAD.MOV R4, RZ, RZ, -R3 ;  /* 0x000000ffff047224 */ /* 0x000fc800078e0a03 */
[----:B-1----:R-:W-:-:S04]  /*2490*/  IMAD R4, R4, UR8, R5 ;  /* 0x0000000804047c24 */ /* 0x002fc8000f8e0205 */
[C---:B--2---:R-:W-:Y:S02]  /*24a0*/  IMAD R27, R4.reuse, UR10, R27 ;  /* 0x0000000a041b7c24 */ /* 0x044fe4000f8e021b */
[----:B------:R-:W-:Y:S01]  /*24b0*/  IMAD R0, R4, UR11, R0 ;  /* 0x0000000b04007c24 */ /* 0x000fe2000f8e0200 */
[----:B------:R-:W-:Y:S06]  /*24c0*/  @!P0 BRA `(.L_x_2506) ;  /* 0x0000001000148947 */ /* 0x000fec0003800000 */
[----:B------:R-:W0:Y:S01]  /*24d0*/  LDCU.64 UR8, c[0x0][0x3b0] ;  /* 0x00007600ff0877ac */ /* 0x000e220008000a00 */
[----:B------:R-:W-:Y:S01]  /*24e0*/  IMAD.MOV.U32 R2, RZ, RZ, RZ ;  /* 0x000000ffff027224 */ /* 0x000fe200078e00ff */
        /* <DEDUP_REMOVED lines=247> */
[----:B------:R-:W-:Y:S02]  /*3460*/  @P0 IMAD.MOV.U32 R4, RZ, RZ, RZ ;  /* 0x000000ffff040224 */ /* 0x000fe400078e00ff */
[----:B------:R-:W-:-:S03]  /*3470*/  IADD3 R7, PT, PT, -R5, RZ, RZ ;  /* 0x000000ff05077210 */ /* 0x000fc60007ffe1ff */
[----:B------:R-:W3:Y:S01]  /*3480*/  @P0 LDC.64 R12, c[0x0][0x578] ;  /* 0x00015e00ff0c0b82 */ /* 0x000ee20000000a00 */
[----:B--2---:R-:W-:-:S05]  /*3490*/  @P0 IMAD.HI.U32 R2, R5, R8, R4 ;  /* 0x0000000805020227 */ /* 0x004fca00078e0004 */
[----:B------:R-:W-:Y:S01]  /*34a0*/  @P0 SHF.R.U32.HI R4, RZ, R9, R2 ;  /* 0x00000009ff040219 */ /* 0x000fe20000011602 */
[----:B------:R-:W-:-:S04]  /*34b0*/  IMAD R2, R7, UR8, R3 ;  /* 0x0000000807027c24 */ /* 0x000fc8000f8e0203 */
[----:B------:R-:W-:Y:S02]  /*34c0*/  @P0 IMAD.MOV R4, RZ, RZ, -R4 ;  /* 0x000000ffff040224 */ /* 0x000fe400078e0a04 */
[----:B-1----:R-:W-:Y:S02]  /*34d0*/  IMAD R27, R2, UR4, R27 ;  /* 0x00000004021b7c24 */ /* 0x002fe4000f8e021b */
[----:B0-----:R-:W-:Y:S02]  /*34e0*/  @P0 IMAD R4, R4, R11, R5 ;  /* 0x0000000b04040224 */ /* 0x001fe400078e0205 */
[----:B------:R-:W-:Y:S02]  /*34f0*/  IMAD R0, R2, UR5, R0 ;  /* 0x0000000502007c24 */ /* 0x000fe4000f8e0200 */
[C---:B---3--:R-:W-:Y:S02]  /*3500*/  @P0 IMAD R27, R4.reuse, R12, R27 ;  /* 0x0000000c041b0224 */ /* 0x048fe400078e021b */
[----:B------:R-:W-:-:S07]  /*3510*/  @P0 IMAD R0, R4, R13, R0 ;  /* 0x0000000d04000224 */ /* 0x000fce00078e0200 */
.L_x_2506:
[----:B------:R-:W0:Y:S02]  /*3520*/  LDCU.64 UR4, c[0x0][0x588] ;  /* 0x0000b100ff0477ac */ /* 0x000e240008000a00 */
[----:B0-----:R-:W-:-:S04]  /*3530*/  IADD3 R14, P0, PT, R0, UR4, RZ ;  /* 0x00000004000e7c10 */ /* 0x001fc8000ff1e0ff */
[----:B------:R-:W-:-:S06]  /*3540*/  IADD3.X R15, PT, PT, RZ, UR5, RZ, P0, !PT ;  /* 0x00000005ff0f7c10 */ /* 0x000fcc00087fe4ff */
[----:B------:R-:W2:Y:S01]  /*3550*/  LDG.E.64 R14, desc[UR6][R14.64] ;  /* 0x000000060e0e7981 */ /* 0x000ea2000c1e1b00 */
[----:B------:R-:W-:Y:S01]  /*3560*/  BSSY.RECONVERGENT B1, `(.L_x_2507) ;  /* 0x0000104000017945 */ /* 0x000fe20003800200 */
[----:B--2---:R-:W-:Y:S01]  /*3570*/  LOP3.LUT R13, R15, 0x7fffffff, RZ, 0xc0, !PT ;  /* 0x7fffffff0f0d7812 */ /* 0x004fe200078ec0ff */
[----:B------:R-:W-:-:S03]  /*3580*/  IMAD.MOV.U32 R16, RZ, RZ, R14 ;  /* 0x000000ffff107224 */ /* 0x000fc600078e000e */
[----:B------:R-:W-:Y:S02]  /*3590*/  ISETP.GT.U32.AND P0, PT, R13, 0x3fefffff, PT ;  /* 0x3fefffff0d00780c */ /* 0x000fe40003f04070 */
[----:B------:R-:W-:-:S11]  /*35a0*/  MOV R17, R13 ;  /* 0x0000000d00117202 */ /* 0x000fd60000000f00 */
[----:B------:R-:W-:Y:S05]  /*35b0*/  @P0 BRA `(.L_x_2508) ;  /* 0x0000000000e00947 */ /* 0x000fea0003800000 */
        /* <DEDUP_REMOVED lines=56> */
.L_x_2508:
[----:B------:R-:W-:Y:S01]  /*3940*/  IMAD.MOV.U32 R4, RZ, RZ, 0x652b82fe ;  /* 0x652b82feff047424 */ /* 0x000fe200078e00ff */
[----:B------:R-:W-:Y:S01]  /*3950*/  MOV R5, 0x3ff71547 ;  /* 0x3ff7154700057802 */ /* 0x000fe20000000f00 */
[----:B------:R-:W-:Y:S01]  /*3960*/  IMAD.SHL.U32 R0, R13, 0x2, RZ ;  /* 0x000000020d007824 */ /* 0x000fe200078e00ff */
[----:B------:R-:W-:Y:S01]  /*3970*/  UMOV UR4, 0xfefa39ef ;  /* 0xfefa39ef00047882 */ /* 0x000fe20000000000 */
[----:B------:R-:W-:Y:S01]  /*3980*/  UMOV UR5, 0x3fe62e42 ;  /* 0x3fe62e4200057882 */ /* 0x000fe20000000000 */
[----:B------:R-:W-:Y:S01]  /*3990*/  MOV R8, 0x8ebd13cd ;  /* 0x8ebd13cd00087802 */ /* 0x000fe20000000f00 */
[----:B------:R-:W-:Y:S01]  /*39a0*/  IMAD.MOV.U32 R9, RZ, RZ, 0x3e5af86d ;  /* 0x3e5af86dff097424 */ /* 0x000fe200078e00ff */
[----:B------:R-:W0:Y:S01]  /*39b0*/  DFMA R4, R16, R4, 6.75539944105574400000e+15 ;  /* 0x433800001004742b */ /* 0x000e220000000004 */
[C---:B------:R-:W-:Y:S01]  /*39c0*/  ISETP.GE.U32.AND P0, PT, R0.reuse, 0x7fb3e647, PT ;  /* 0x7fb3e6470000780c */ /* 0x040fe20003f06070 */
[----:B------:R-:W-:Y:S01]  /*39d0*/  IMAD.MOV.U32 R11, RZ, RZ, 0x3ff00000 ;  /* 0x3ff00000ff0b7424 */ /* 0x000fe200078e00ff */
[----:B------:R-:W-:Y:S01]  /*39e0*/  ISETP.NE.AND P1, PT, R0, RZ, PT ;  /* 0x000000ff0000720c */ /* 0x000fe20003f25270 */
[----:B------:R-:W-:Y:S01]  /*39f0*/  BSSY.RECONVERGENT B2, `(.L_x_2510) ;  /* 0x00000b0000027945 */ /* 0x000fe20003800200 */
[----:B------:R-:W-:-:S15]  /*3a00*/  MOV R10, 0x0 ;  /* 0x00000000000a7802 */ /* 0x000fde0000000f00 */
[----:B------:R-:W-:-:S15]  /*3a10*/  NOP ;  /* 0x0000000000007918 */ /* 0x000fde0000000000 */
[----:B------:R-:W-:-:S15]  /*3a20*/  NOP ;  /* 0x0000000000007918 */ /* 0x000fde0000000000 */
[----:B------:R-:W-:-:S14]  /*3a30*/  NOP ;  /* 0x0000000000007918 */ /* 0x000fdc0000000000 */
        /* <DEDUP_REMOVED lines=169> */
[----:B------:R-:W-:Y:S01]  /*44d0*/  IMAD.MOV.U32 R2, RZ, RZ, R24 ;  /* 0x000000ffff027224 */ /* 0x000fe200078e0018 */
[----:B------:R-:W-:-:S07]  /*44e0*/  MOV R3, R25 ;  /* 0x0000001900037202 */ /* 0x000fce0000000f00 */
.L_x_2511:
[----:B------:R-:W-:Y:S05]  /*44f0*/  BSYNC.RECONVERGENT B2 ;  /* 0x0000000000027941 */ /* 0x000fea0003800200 */
.L_x_2510:
        /* <DEDUP_REMOVED lines=10> */
.L_x_2509:
[----:B------:R-:W-:Y:S05]  /*45a0*/  BSYNC.RECONVERGENT B1 ;  /* 0x0000000000017941 */ /* 0x000fea0003800200 */
.L_x_2507:
[----:B------:R-:W0:Y:S01]  /*45b0*/  LDCU.64 UR4, c[0x0][0x580] ;  /* 0x0000b000ff0477ac */ /* 0x000e220008000a00 */
[----:B------:R-:W-:Y:S02]  /*45c0*/  LOP3.LUT R5, R5, 0x80000000, R15, 0xb8, !PT ;  /* 0x8000000005057812 */ /* 0x000fe400078eb80f */
[----:B------:R-:W-:Y:S02]  /*45d0*/  IADD3 R21, PT, PT, R21, 0x80, RZ ;  /* 0x0000008015157810 */ /* 0x000fe40007ffe0ff */
[----:B0-----:R-:W-:-:S05]  /*45e0*/  IADD3 R2, P0, PT, R27, UR4, RZ ;  /* 0x000000041b027c10 */ /* 0x001fca000ff1e0ff */
[----:B------:R-:W-:-:S05]  /*45f0*/  IMAD.X R3, RZ, RZ, UR5, P0 ;  /* 0x00000005ff037e24 */ /* 0x000fca00080e06ff */
[----:B------:R0:W-:Y:S03]  /*4600*/  STG.E.64 desc[UR6][R2.64], R4 ;  /* 0x0000000402007986 */ /* 0x0001e6000c101b06 */
.L_x_2505:
[----:B------:R-:W-:Y:S05]  /*4610*/  BSYNC.RECONVERGENT B0 ;  /* 0x0000000000007941 */ /* 0x000fea0003800200 */
.L_x_2504:
[----:B------:R-:W1:Y:S02]  /*4620*/  LDCU UR4, c[0x0][0x380] ;  /* 0x00007000ff0477ac */ /* 0x000e640008000800 */
[----:B-1----:R-:W-:-:S13]  /*4630*/  ISETP.GE.AND P0, PT, R21, UR4, PT ;  /* 0x0000000415007c0c */ /* 0x002fda000bf06270 */
[----:B------:R-:W-:Y:S05]  /*4640*/  @P0 EXIT ;  /* 0x000000000000094d */ /* 0x000fea0003800000 */
[----:B------:R-:W1:Y:S01]  /*4650*/  LDCU.64 UR4, c[0x0][0x390] ;  /* 0x00007200ff0477ac */ /* 0x000e620008000a00 */
[----:B0-----:R-:W-:Y:S01]  /*4660*/  MOV R3, R21 ;  /* 0x0000001500037202 */ /* 0x001fe20000000f00 */
[----:B------:R-:W-:Y:S01]  /*4670*/  IMAD.MOV.U32 R2, RZ, RZ, RZ ;  /* 0x000000ffff027224 */ /* 0x000fe200078e00ff */
[----:B------:R-:W-:Y:S01]  /*4680*/  ISETP.NE.AND P0, PT, R20, RZ, PT ;  /* 0x000000ff1400720c */ /* 0x000fe20003f05270 */
[----:B------:R-:W0:Y:S01]  /*4690*/  LDCU UR8, c[0x0][0x38c] ;  /* 0x00007180ff0877ac */ /* 0x000e220008000800 */
[----:B------:R-:W2:Y:S01]  /*46a0*/  LDCU.64 UR10, c[0x0][0x4b8] ;  /* 0x00009700ff0a77ac */ /* 0x000ea20008000a00 */
[----:B-1----:R-:W-:-:S05]  /*46b0*/  IMAD.HI.U32 R2, R21, UR4, R2 ;  /* 0x0000000415027c27 */ /* 0x002fca000f8e0002 */
[----:B------:R-:W-:-:S05]  /*46c0*/  SHF.R.U32.HI R3, RZ, UR5, R2 ;  /* 0x00000005ff037c19 */ /* 0x000fca0008011602 */
[----:B------:R-:W-:-:S04]  /*46d0*/  IMAD.MOV R0, RZ, RZ, -R3 ;  /* 0x000000ffff007224 */ /* 0x000fc800078e0a03 */
[----:B0-----:R-:W-:-:S04]  /*46e0*/  IMAD R0, R0, UR8, R21 ;  /* 0x0000000800007c24 */ /* 0x001fc8000f8e0215 */
[C---:B--2---:R-:W-:Y:S02]  /*46f0*/  IMAD R19, R0.reuse, UR10, RZ ;  /* 0x0000000a00137c24 */ /* 0x044fe4000f8e02ff */
[----:B------:R-:W-:Y:S01]  /*4700*/  IMAD R0, R0, UR11, RZ ;  /* 0x0000000b00007c24 */ /* 0x000fe2000f8e02ff */
        /* <DEDUP_REMOVED lines=267> */
[----:B------:R-:W-:Y:S01]  /*57c0*/  MOV R2, RZ ;  /* 0x000000ff00027202 */ /* 0x000fe20000000f00 */
        /* <DEDUP_REMOVED lines=13> */
[C---:B-1----:R-:W-:Y:S02]  /*58a0*/  IMAD R19, R2.reuse, UR4, R19 ;  /* 0x0000000402137c24 */ /* 0x042fe4000f8e0213 */
[----:B0-----:R-:W-:Y:S02]  /*58b0*/  @P0 IMAD R4, R11, R4, R5 ;  /* 0x000000040b040224 */ /* 0x001fe400078e0205 */
[----:B------:R-:W-:Y:S02]  /*58c0*/  IMAD R0, R2, UR5, R0 ;  /* 0x0000000502007c24 */ /* 0x000fe4000f8e0200 */
[C---:B---3--:R-:W-:Y:S02]  /*58d0*/  @P0 IMAD R19, R4.reuse, R12, R19 ;  /* 0x0000000c04130224 */ /* 0x048fe400078e0213 */
[----:B------:R-:W-:-:S07]  /*58e0*/  @P0 IMAD R0, R4, R13, R0 ;  /* 0x0000000d04000224 */ /* 0x000fce00078e0200 */
.L_x_2512:
[----:B------:R-:W0:Y:S02]  /*58f0*/  LDCU.128 UR8, c[0x0][0x580] ;  /* 0x0000b000ff0877ac */ /* 0x000e240008000c00 */
[----:B0-----:R-:W-:-:S04]  /*5900*/  IADD3 R20, P0, PT, R0, UR10, RZ ;  /* 0x0000000a00147c10 */ /* 0x001fc8000ff1e0ff */
[----:B------:R-:W-:-:S06]  /*5910*/  IADD3.X R21, PT, PT, RZ, UR11, RZ, P0, !PT ;  /* 0x0000000bff157c10 */ /* 0x000fcc00087fe4ff */
[----:B------:R-:W2:Y:S01]  /*5920*/  LDG.E.64 R20, desc[UR6][R20.64] ;  /* 0x0000000614147981 */ /* 0x000ea2000c1e1b00 */
[----:B------:R-:W-:Y:S01]  /*5930*/  IADD3 R18, P1, PT, R19, UR8, RZ ;  /* 0x0000000813127c10 */ /* 0x000fe2000ff3e0ff */
[----:B------:R-:W-:Y:S04]  /*5940*/  BSSY.RECONVERGENT B0, `(.L_x_2513) ;  /* 0x0000105000007945 */ /* 0x000fe80003800200 */
[----:B------:R-:W-:Y:S01]  /*5950*/  IMAD.X R19, RZ, RZ, UR9, P1 ;  /* 0x00000009ff137e24 */ /* 0x000fe200088e06ff */
[----:B--2---:R-:W-:Y:S02]  /*5960*/  LOP3.LUT R13, R21, 0x7fffffff, RZ, 0xc0, !PT ;  /* 0x7fffffff150d7812 */ /* 0x004fe400078ec0ff */
[----:B------:R-:W-:Y:S02]  /*5970*/  MOV R16, R20 ;  /* 0x0000001400107202 */ /* 0x000fe40000000f00 */
[----:B------:R-:W-:Y:S01]  /*5980*/  ISETP.GE.U32.AND P0, PT, R13, 0x3ff00000, PT ;  /* 0x3ff000000d00780c */ /* 0x000fe20003f06070 */
[----:B------:R-:W-:-:S12]  /*5990*/  IMAD.MOV.U32 R17, RZ, RZ, R13 ;  /* 0x000000ffff117224 */ /* 0x000fd800078e000d */
[----:B------:R-:W-:Y:S05]  /*59a0*/  @!P0 BRA `(.L_x_2514) ;  /* 0x0000000c001c8947 */ /* 0x000fea0003800000 */
[----:B------:R-:W-:Y:S01]  /*59b0*/  MOV R4, 0x652b82fe ;  /* 0x652b82fe00047802 */ /* 0x000fe20000000f00 */
[----:B------:R-:W-:Y:S01]  /*59c0*/  IMAD.MOV.U32 R5, RZ, RZ, 0x3ff71547 ;  /* 0x3ff71547ff057424 */ /* 0x000fe200078e00ff */
[----:B------:R-:W-:Y:S01]  /*59d0*/  SHF.L.U32 R0, R13, 0x1, RZ ;  /* 0x000000010d007819 */ /* 0x000fe200000006ff */
[----:B------:R-:W-:Y:S01]  /*59e0*/  UMOV UR4, 0xfefa39ef ;  /* 0xfefa39ef00047882 */ /* 0x000fe20000000000 */
[----:B------:R-:W-:Y:S01]  /*59f0*/  UMOV UR5, 0x3fe62e42 ;  /* 0x3fe62e4200057882 */ /* 0x000fe20000000000 */
[----:B------:R-:W-:Y:S01]  /*5a00*/  IMAD.MOV.U32 R8, RZ, RZ, -0x7142ec33 ;  /* 0x8ebd13cdff087424 */ /* 0x000fe200078e00ff */
[C---:B------:R-:W-:Y:S01]  /*5a10*/  ISETP.GE.U32.AND P0, PT, R0.reuse, 0x7fb3e647, PT ;  /* 0x7fb3e6470000780c */ /* 0x040fe20003f06070 */
[----:B------:R-:W0:Y:S01]  /*5a20*/  DFMA R4, R16, R4, 6.75539944105574400000e+15 ;  /* 0x433800001004742b */ /* 0x000e220000000004 */
[----:B------:R-:W-:Y:S01]  /*5a30*/  MOV R9, 0x3e5af86d ;  /* 0x3e5af86d00097802 */ /* 0x000fe20000000f00 */
        /* <DEDUP_REMOVED lines=119> */
[----:B0-----:R-:W-:Y:S02]  /*61b0*/  FSEL R15, R2, R4, !P0 ;  /* 0x00000004020f7208 */ /* 0x001fe40004000000 */
[----:B------:R-:W-:Y:S02]  /*61c0*/  @P1 FSEL R13, R3, R5, !P0 ;  /* 0x00000005030d1208 */ /* 0x000fe40004000000 */
[----:B------:R-:W-:Y:S02]  /*61d0*/  FSEL R14, R20, R15, !P1 ;  /* 0x0000000f140e7208 */ /* 0x000fe40004800000 */
[----:B------:R-:W-:Y:S01]  /*61e0*/  MOV R2, 0x1 ;  /* 0x0000000100027802 */ /* 0x000fe20000000f00 */
[----:B------:R-:W-:Y:S01]  /*61f0*/  IMAD.MOV.U32 R15, RZ, RZ, R13 ;  /* 0x000000ffff0f7224 */ /* 0x000fe200078e000d */
        /* <DEDUP_REMOVED lines=54> */
.L_x_2516:
[----:B------:R-:W-:Y:S05]  /*6560*/  BSYNC.RECONVERGENT B1 ;  /* 0x0000000000017941 */ /* 0x000fea0003800200 */
.L_x_2515:
        /* <DEDUP_REMOVED lines=11> */
.L_x_2514:
[----:B------:R-:W-:Y:S01]  /*6620*/  MOV R4, 0x61d87def ;  /* 0x61d87def00047802 */ /* 0x000fe20000000f00 */
        /* <DEDUP_REMOVED lines=54> */
.L_x_2517:
[----:B------:R-:W-:Y:S05]  /*6990*/  BSYNC.RECONVERGENT B0 ;  /* 0x0000000000007941 */ /* 0x000fea0003800200 */
.L_x_2513:
[----:B-1----:R-:W-:-:S05]  /*69a0*/  LOP3.LUT R17, R17, 0x80000000, R21, 0xb8, !PT ;  /* 0x8000000011117812 */ /* 0x002fca00078eb815 */
[----:B------:R-:W-:Y:S01]  /*69b0*/  STG.E.64 desc[UR6][R18.64], R16 ;  /* 0x0000001012007986 */ /* 0x000fe2000c101b06 */
[----:B------:R-:W-:Y:S05]  /*69c0*/  EXIT ;  /* 0x000000000000794d */ /* 0x000fea0003800000 */
        .weak           $__internal_2_$__cuda_sm20_div_rn_f64_full
        .type           $__internal_2_$__cuda_sm20_div_rn_f64_full,@function
        .size           $__internal_2_$__cuda_sm20_div_rn_f64_full,(.L_x_2787 - $__internal_2_$__cuda_sm20_div_rn_f64_full)
$__internal_2_$__cuda_sm20_div_rn_f64_full:
[----:B------:R-:W-:Y:S01]  /*69d0*/  FSETP.GEU.AND P2, PT, |R13|, 1.469367938527859385e-39, PT ;  /* 0x001000000d00780b */ /* 0x000fe20003f4e200 */
[----:B------:R-:W-:Y:S01]  /*69e0*/  IMAD.MOV.U32 R22, RZ, RZ, 0x1 ;  /* 0x00000001ff167424 */ /* 0x000fe200078e00ff */
[C---:B------:R-:W-:Y:S01]  /*69f0*/  FSETP.GEU.AND P0, PT, |R11|.reuse, 1.469367938527859385e-39, PT ;  /* 0x001000000b00780b */ /* 0x040fe20003f0e200 */
[----:B------:R-:W-:Y:S01]  /*6a00*/  BSSY.RECONVERGENT B3, `(.L_x_2518) ;  /* 0x0000079000037945 */ /* 0x000fe20003800200 */
[----:B------:R-:W-:Y:S02]  /*6a10*/  LOP3.LUT R8, R11, 0x800fffff, RZ, 0xc0, !PT ;  /* 0x800fffff0b087812 */ /* 0x000fe400078ec0ff */
[----:B------:R-:W-:Y:S02]  /*6a20*/  LOP3.LUT R2, R13, 0x7ff00000, RZ, 0xc0, !PT ;  /* 0x7ff000000d027812 */ /* 0x000fe400078ec0ff */
[----:B------:R-:W-:Y:S02]  /*6a30*/  LOP3.LUT R9, R8, 0x3ff00000, RZ, 0xfc, !PT ;  /* 0x3ff0000008097812 */ /* 0x000fe400078efcff */
[----:B------:R-:W-:-:S02]  /*6a40*/  MOV R8, R10 ;  /* 0x0000000a00087202 */ /* 0x000fc40000000f00 */
[C---:B------:R-:W-:Y:S02]  /*6a50*/  LOP3.LUT R5, R11.reuse, 0x7ff00000, RZ, 0xc0, !PT ;  /* 0x7ff000000b057812 */ /* 0x040fe400078ec0ff */
[----:B------:R-:W-:Y:S02]  /*6a60*/  @!P2 LOP3.LUT R3, R11, 0x7ff00000, RZ, 0xc0, !PT ;  /* 0x7ff000000b03a812 */ /* 0x000fe400078ec0ff */
[----:B------:R-:W0:Y:S01]  /*6a70*/  @!P0 DMUL R8, R10, 8.98846567431157953865e+307 ;  /* 0x7fe000000a088828 */ /* 0x000e220000000000 */
[C---:B------:R-:W-:Y:S01]  /*6a80*/  ISETP.GE.U32.AND P1, PT, R2.reuse, R5, PT ;  /* 0x000000050200720c */ /* 0x040fe20003f26070 */
[----:B0-----:R-:W0:Y:S01]  /*6a90*/  MUFU.RCP64H R23, R9 ;  /* 0x0000000900177308 */ /* 0x001e220000001800 */
[----:B------:R-:W-:Y:S02]  /*6aa0*/  @!P2 ISETP.GE.U32.AND P3, PT, R2, R3, PT ;  /* 0x000000030200a20c */ /* 0x000fe40003f66070 */
[----:B------:R-:W-:Y:S02]  /*6ab0*/  MOV R3, 0x1ca00000 ;  /* 0x1ca0000000037802 */ /* 0x000fe40000000f00 */
[----:B------:R-:W-:-:S02]  /*6ac0*/  @!P2 MOV R28, RZ ;  /* 0x000000ff001ca202 */ /* 0x000fc40000000f00 */
[C---:B------:R-:W-:Y:S02]  /*6ad0*/  @!P2 SEL R4, R3.reuse, 0x63400000, !P3 ;  /* 0x634000000304a807 */ /* 0x040fe40005800000 */
[----:B------:R-:W-:Y:S02]  /*6ae0*/  SEL R6, R3, 0x63400000, !P1 ;  /* 0x6340000003067807 */ /* 0x000fe40004800000 */
[--C-:B------:R-:W-:Y:S02]  /*6af0*/  @!P2 LOP3.LUT R4, R4, 0x80000000, R13.reuse, 0xf8, !PT ;  /* 0x800000000404a812 */ /* 0x100fe400078ef80d */
[----:B------:R-:W-:Y:S01]  /*6b00*/  LOP3.LUT R7, R6, 0x800fffff, R13, 0xf8, !PT ;  /* 0x800fffff06077812 */ /* 0x000fe200078ef80d */
[----:B------:R-:W-:Y:S01]  /*6b10*/  IMAD.MOV.U32 R6, RZ, RZ, R12 ;  /* 0x000000ffff067224 */ /* 0x000fe200078e000c */
[----:B------:R-:W-:Y:S01]  /*6b20*/  @!P2 LOP3.LUT R29, R4, 0x100000, RZ, 0xfc, !PT ;  /* 0x00100000041da812 */ /* 0x000fe200078efcff */
[----:B------:R-:W-:Y:S01]  /*6b30*/  IMAD.MOV.U32 R4, RZ, RZ, R2 ;  /* 0x000000ffff047224 */ /* 0x000fe200078e0002 */
[----:B------:R-:W-:-:S15]  /*6b40*/  @!P0 LOP3.LUT R5, R9, 0x7ff00000, RZ, 0xc0, !PT ;  /* 0x7ff0000009058812 */ /* 0x000fde00078ec0ff */
[----:B------:R-:W-:-:S15]  /*6b50*/  NOP ;  /* 0x0000000000007918 */ /* 0x000fde0000000000 */
[----:B------:R-:W-:-:S15]  /*6b60*/  NOP ;  /* 0x0000000000007918 */ /* 0x000fde0000000000 */
[----:B------:R-:W1:Y:S02]  /*6b70*/  @!P2 DFMA R6, R6, 2, -R28 ;  /* 0x400000000606a82b */ /* 0x000e64000000081c */
[----:B-1----:R-:W-:-:S15]  /*6b80*/  @!P2 LOP3.LUT R4, R7, 0x7ff00000, RZ, 0xc0, !PT ;  /* 0x7ff000000704a812 */ /* 0x002fde00078ec0ff */
[----:B------:R-:W-:-:S15]  /*6b90*/  NOP ;  /* 0x0000000000007918 */ /* 0x000fde0000000000 */
[----:B------:R-:W-:-:S15]  /*6ba0*/  NOP ;  /* 0x0000000000007918 */ /* 0x000fde0000000000 */
[----:B------:R-:W-:-:S15]  /*6bb0*/  NOP ;  /* 0x0000000000007918 */ /* 0x000fde0000000000 */
[----:B------:R-:W-:-:S02]  /*6bc0*/  NOP ;  /* 0x0000000000007918 */ /* 0x000fc40000000000 */
        /* <DEDUP_REMOVED lines=11> */
[----:B0-----:R-:W-:Y:S01]  /*6c80*/  IADD3 R22, PT, PT, R4, -0x1, RZ ;  /* 0xffffffff04167810 */ /* 0x001fe20007ffe0ff */
[----:B------:R-:W-:-:S03]  /*6c90*/  VIADD R23, R5, 0xffffffff ;  /* 0xffffffff05177836 */ /* 0x000fc60000000000 */
[----:B------:R-:W-:-:S04]  /*6ca0*/  ISETP.GT.U32.AND P0, PT, R22, 0x7feffffe, PT ;  /* 0x7feffffe1600780c */ /* 0x000fc80003f04070 */
[----:B------:R-:W-:-:S15]  /*6cb0*/  ISETP.GT.U32.OR P0, PT, R23, 0x7feffffe, P0 ;  /* 0x7feffffe1700780c */ /* 0x000fde0000704470 */
[----:B------:R-:W-:-:S15]  /*6cc0*/  NOP ;  /* 0x0000000000007918 */ /* 0x000fde0000000000 */
[----:B------:R-:W-:-:S15]  /*6cd0*/  NOP ;  /* 0x0000000000007918 */ /* 0x000fde0000000000 */
[----:B------:R-:W-:-:S09]  /*6ce0*/  NOP ;  /* 0x0000000000007918 */ /* 0x000fd20000000000 */
[----:B-1----:R-:W0:-:S15]  /*6cf0*/  DFMA R30, R24, -R8, 1 ;  /* 0x3ff00000181e742b */ /* 0x002e1e0000000808 */
        /* <DEDUP_REMOVED lines=23> */
[----:B------:R-:W-:Y:S02]  /*6e70*/  ISETP.GE.U32.AND P0, PT, R2, R5, PT ;  /* 0x000000050200720c */ /* 0x000fe40003f06070 */
[----:B------:R-:W-:Y:S02]  /*6e80*/  VIMNMX R4, PT, PT, R4, 0x46a00000, PT ;  /* 0x46a0000004047848 */ /* 0x000fe40003fe0100 */
[----:B------:R-:W-:-:S04]  /*6e90*/  SEL R3, R3, 0x63400000, !P0 ;  /* 0x6340000003037807 */ /* 0x000fc80004000000 */
[----:B------:R-:W-:Y:S02]  /*6ea0*/  IADD3 R3, PT, PT, -R3, R4, RZ ;  /* 0x0000000403037210 */ /* 0x000fe40007ffe1ff */
[----:B------:R-:W-:-:S03]  /*6eb0*/  MOV R4, RZ ;  /* 0x000000ff00047202 */ /* 0x000fc60000000f00 */
[----:B------:R-:W-:-:S06]  /*6ec0*/  VIADD R5, R3, 0x7fe00000 ;  /* 0x7fe0000003057836 */ /* 0x000fcc0000000000 */
[----:B------:R-:W0:Y:S02]  /*6ed0*/  DMUL R24, R22, R4 ;  /* 0x0000000416187228 */ /* 0x000e240000000000 */
[----:B0-----:R-:W-:-:S13]  /*6ee0*/  FSETP.GTU.AND P0, PT, |R25|, 1.469367938527859385e-39, PT ;  /* 0x001000001900780b */ /* 0x001fda0003f0c200 */
[----:B------:R-:W-:Y:S05]  /*6ef0*/  @P0 BRA `(.L_x_2520) ;  /* 0x0000000000a40947 */ /* 0x000fea0003800000 */
[----:B------:R-:W0:Y:S02]  /*6f00*/  DFMA R6, R22, -R8, R6 ;  /* 0x800000081606722b */ /* 0x000e240000000006 */
[C---:B0-----:R-:W-:Y:S01]  /*6f10*/  FSETP.NEU.AND P0, PT, R7.reuse, RZ, PT ;  /* 0x000000ff0700720b */ /* 0x041fe20003f0d000 */
[----:B------:R-:W-:Y:S01]  /*6f20*/  IMAD.MOV.U32 R6, RZ, RZ, RZ ;  /* 0x000000ffff067224 */ /* 0x000fe200078e00ff */
[----:B------:R-:W-:-:S04]  /*6f30*/  LOP3.LUT R10, R7, 0x80000000, R11, 0x48, !PT ;  /* 0x80000000070a7812 */ /* 0x000fc800078e480b */
[----:B------:R-:W-:-:S07]  /*6f40*/  LOP3.LUT R7, R10, R5, RZ, 0xfc, !PT ;  /* 0x000000050a077212 */ /* 0x000fce00078efcff */
[----:B------:R-:W-:Y:S05]  /*6f50*/  @!P0 BRA `(.L_x_2520) ;  /* 0x00000000008c8947 */ /* 0x000fea0003800000 */
[C---:B------:R-:W-:Y:S01]  /*6f60*/  IADD3 R5, PT, PT, -R3.reuse, RZ, RZ ;  /* 0x000000ff03057210 */ /* 0x040fe20007ffe1ff */
[----:B------:R-:W-:Y:S01]  /*6f70*/  IMAD.MOV.U32 R4, RZ, RZ, RZ ;  /* 0x000000ffff047224 */ /* 0x000fe200078e00ff */
[----:B------:R-:W-:Y:S01]  /*6f80*/  IADD3 R3, PT, PT, -R3, -0x43300000, RZ ;  /* 0xbcd0000003037810 */ /* 0x000fe20007ffe1ff */
[----:B------:R-:W-:-:S15]  /*6f90*/  DMUL.RP R6, R22, R6 ;  /* 0x0000000616067228 */ /* 0x000fde0000008000 */
[----:B------:R-:W-:-:S15]  /*6fa0*/  NOP ;  /* 0x0000000000007918 */ /* 0x000fde0000000000 */
[----:B------:R-:W-:-:S15]  /*6fb0*/  NOP ;  /* 0x0000000000007918 */ /* 0x000fde0000000000 */
[----:B------:R-:W-:-:S15]  /*6fc0*/  NOP ;  /* 0x0000000000007918 */ /* 0x000fde0000000000 */
[----:B------:R-:W-:-:S04]  /*6fd0*/  NOP ;  /* 0x0000000000007918 */ /* 0x000fc80000000000 */
[----:B------:R-:W0:Y:S02]  /*6fe0*/  DFMA R4, R24, -R4, R22 ;  /* 0x800000041804722b */ /* 0x000e240000000016 */
[----:B0-----:R-:W-:Y:S02]  /*6ff0*/  FSETP.NEU.AND P0, PT, |R5|, R3, PT ;  /* 0x000000030500720b */ /* 0x001fe40003f0d200 */
[----:B------:R-:W-:Y:S02]  /*7000*/  LOP3.LUT R3, R7, R10, RZ, 0x3c, !PT ;  /* 0x0000000a07037212 */ /* 0x000fe400078e3cff */
[----:B------:R-:W-:Y:S02]  /*7010*/  FSEL R24, R6, R24, !P0 ;  /* 0x0000001806187208 */ /* 0x000fe40004000000 */
[----:B------:R-:W-:Y:S01]  /*7020*/  FSEL R25, R3, R25, !P0 ;  /* 0x0000001903197208 */ /* 0x000fe20004000000 */
[----:B------:R-:W-:Y:S06]  /*7030*/  BRA `(.L_x_2520) ;  /* 0x0000000000547947 */ /* 0x000fec0003800000 */
.L_x_2519:
[----:B------:R-:W0:Y:S02]  /*7040*/  DSETP.NAN.AND P0, PT, R12, R12, PT ;  /* 0x0000000c0c00722a */ /* 0x000e240003f08000 */
[----:B0-----:R-:W-:Y:S05]  /*7050*/  @P0 BRA `(.L_x_2521) ;  /* 0x0000000000440947 */ /* 0x001fea0003800000 */
[----:B------:R-:W0:Y:S02]  /*7060*/  DSETP.NAN.AND P0, PT, R10, R10, PT ;  /* 0x0000000a0a00722a */ /* 0x000e240003f08000 */
[----:B0-----:R-:W-:Y:S05]  /*7070*/  @P0 BRA `(.L_x_2522) ;  /* 0x0000000000300947 */ /* 0x001fea0003800000 */
[----:B------:R-:W-:Y:S01]  /*7080*/  ISETP.NE.AND P0, PT, R4, R5, PT ;  /* 0x000000050400720c */ /* 0x000fe20003f05270 */
[----:B------:R-:W-:Y:S01]  /*7090*/  IMAD.MOV.U32 R25, RZ, RZ, -0x80000 ;  /* 0xfff80000ff197424 */ /* 0x000fe200078e00ff */
[----:B------:R-:W-:-:S11]  /*70a0*/  MOV R24, 0x0 ;  /* 0x0000000000187802 */ /* 0x000fd60000000f00 */
[----:B------:R-:W-:Y:S05]  /*70b0*/  @!P0 BRA `(.L_x_2520) ;  /* 0x0000000000348947 */ /* 0x000fea0003800000 */
[----:B------:R-:W-:Y:S02]  /*70c0*/  ISETP.NE.AND P0, PT, R4, 0x7ff00000, PT ;  /* 0x7ff000000400780c */ /* 0x000fe40003f05270 */
[----:B------:R-:W-:Y:S02]  /*70d0*/  LOP3.LUT R25, R13, 0x80000000, R11, 0x48, !PT ;  /* 0x800000000d197812 */ /* 0x000fe400078e480b */
[----:B------:R-:W-:-:S13]  /*70e0*/  ISETP.EQ.OR P0, PT, R5, RZ, !P0 ;  /* 0x000000ff0500720c */ /* 0x000fda0004702670 */
[----:B------:R-:W-:Y:S02]  /*70f0*/  @P0 LOP3.LUT R2, R25, 0x7ff00000, RZ, 0xfc, !PT ;  /* 0x7ff0000019020812 */ /* 0x000fe400078efcff */
[----:B------:R-:W-:Y:S01]  /*7100*/  @!P0 MOV R24, RZ ;  /* 0x000000ff00188202 */ /* 0x000fe20000000f00 */
[----:B------:R-:W-:Y:S01]  /*7110*/  @P0 IMAD.MOV.U32 R24, RZ, RZ, RZ ;  /* 0x000000ffff180224 */ /* 0x000fe200078e00ff */
[----:B------:R-:W-:Y:S01]  /*7120*/  @P0 MOV R25, R2 ;  /* 0x0000000200190202 */ /* 0x000fe20000000f00 */
[----:B------:R-:W-:Y:S06]  /*7130*/  BRA `(.L_x_2520) ;  /* 0x0000000000147947 */ /* 0x000fec0003800000 */
.L_x_2522:
[----:B------:R-:W-:Y:S01]  /*7140*/  LOP3.LUT R25, R11, 0x80000, RZ, 0xfc, !PT ;  /* 0x000800000b197812 */ /* 0x000fe200078efcff */
[----:B------:R-:W-:Y:S01]  /*7150*/  IMAD.MOV.U32 R24, RZ, RZ, R10 ;  /* 0x000000ffff187224 */ /* 0x000fe200078e000a */
[----:B------:R-:W-:Y:S06]  /*7160*/  BRA `(.L_x_2520) ;  /* 0x0000000000087947 */ /* 0x000fec0003800000 */
.L_x_2521:
[----:B------:R-:W-:Y:S02]  /*7170*/  LOP3.LUT R25, R13, 0x80000, RZ, 0xfc, !PT ;  /* 0x000800000d197812 */ /* 0x000fe400078efcff */
[----:B------:R-:W-:-:S07]  /*7180*/  MOV R24, R12 ;  /* 0x0000000c00187202 */ /* 0x000fce0000000f00 */
.L_x_2520:
[----:B------:R-:W-:Y:S05]  /*7190*/  BSYNC.RECONVERGENT B3 ;  /* 0x0000000000037941 */ /* 0x000fea0003800200 */
.L_x_2518:
[----:B------:R-:W-:Y:S02]  /*71a0*/  IMAD.MOV.U32 R2, RZ, RZ, R0 ;  /* 0x000000ffff027224 */ /* 0x000fe400078e0000 */
[----:B------:R-:W-:-:S04]  /*71b0*/  HFMA2 R3, -RZ, RZ, 0, 0 ;  /* 0x00000000ff037431 */ /* 0x000fc800000001ff */
[----:B------:R-:W-:Y:S05]  /*71c0*/  RET.REL.NODEC R2 `(_ZN2at6native18elementwise_kernelILi128ELi2EZNS0_22gpu_kernel_impl_nocastIZZZNS0_16sinh_kernel_cudaERNS_18TensorIteratorBaseEENKUlvE0_clEvENKUlvE_clEvEUldE_EEvS4_RKT_EUliE_EEviT1_) ;  /* 0xffffff8c028c7950 */ /* 0x000fea0003c3ffff */
.L_x_2523:
        /* <DEDUP_REMOVED lines=11> */
.L_x_2787:


//--------------------- .text._ZN2at6native27unrolled_elementwise_kernelIZZZNS0_16sinh_kernel_cudaERNS_18TensorIteratorBaseEENKUlvE0_clEvENKUlvE_clEvEUldE_St5arrayIPcLm2EELi4E23TrivialOffsetCalculatorILi1EjESB_NS0_6memory15LoadWithoutCastENSC_16StoreWithoutCastEEEviT_T0_T2_T3_T4_T5_ --------------------------
	.section	.text._ZN2at6native27unrolled_elementwise_kernelIZZZNS0_16sinh_kernel_cudaERNS_18TensorIteratorBaseEENKUlvE0_clEvENKUlvE_clEvEUldE_St5arrayIPcLm2EELi4E23TrivialOffsetCalculatorILi1EjESB_NS0_6memory15LoadWithoutCastENSC_16StoreWithoutCastEEEviT_T0_T2_T3_T4_T5_,"ax",@progbits
	.align	128
        .global         _ZN2at6native27unrolled_elementwise_kernelIZZZNS0_16sinh_kernel_cudaERNS_18TensorIteratorBaseEENKUlvE0_clEvENKUlvE_clEvEUldE_St5arrayIPcLm2EELi4E23TrivialOffsetCalculatorILi1EjESB_NS0_6memory15LoadWithoutCastENSC_16StoreWithoutCastEEEviT_T0_T2_T3_T4_T5_
        .type           _ZN2at6native27unrolled_elementwise_kernelIZZZNS0_16sinh_kernel_cudaERNS_18TensorIteratorBaseEENKUlvE0_clEvENKUlvE_clEvEUldE_St5arrayIPcLm2EELi4E23TrivialOffsetCalculatorILi1EjESB_NS0_6memory15LoadWithoutCastENSC_16StoreWithoutCastEEEviT_T0_T2_T3_T4_T5_,@function
        .size           _ZN2at6native27unrolled_elementwise_kernelIZZZNS0_16sinh_kernel_cudaERNS_18TensorIteratorBaseEENKUlvE0_clEvENKUlvE_clEvEUldE_St5arrayIPcLm2EELi4E23TrivialOffsetCalculatorILi1EjESB_NS0_6memory15LoadWithoutCastENSC_16StoreWithoutCastEEEviT_T0_T2_T3_T4_T5_,(.L_x_2788 - _ZN2at6native27unrolled_elementwise_kernelIZZZNS0_16sinh_kernel_cudaERNS_18TensorIteratorBaseEENKUlvE0_clEvENKUlvE_clEvEUldE_St5arrayIPcLm2EELi4E23TrivialOffsetCalculatorILi1EjESB_NS0_6memory15LoadWithoutCastENSC_16StoreWithoutCastEEEviT_T0_T2_T3_T4_T5_)
        .other          _ZN2at6native27unrolled_elementwise_kernelIZZZNS0_16sinh_kernel_cudaERNS_18TensorIteratorBaseEENKUlvE0_clEvENKUlvE_clEvEUldE_St5arrayIPcLm2EELi4E23TrivialOffsetCalculatorILi1EjESB_NS0_6memory15LoadWithoutCastENSC_16StoreWithoutCastEEEviT_T0_T2_T3_T4_T5_,@"STO_CUDA_ENTRY STV_DEFAULT"
_ZN2at6native27unrolled_elementwise_kernelIZZZNS0_16sinh_kernel_cudaERNS_18TensorIteratorBaseEENKUlvE0_clEvENKUlvE_clEvEUldE_St5arrayIPcLm2EELi4E23TrivialOffsetCalculatorILi1EjESB_NS0_6memory15LoadWithoutCastENSC_16StoreWithoutCastEEEviT_T0_T2_T3_T4_T5_:
.text._ZN2at6native27unrolled_elementwise_kernelIZZZNS0_16sinh_kernel_cudaERNS_18TensorIteratorBaseEENKUlvE0_clEvENKUlvE_clEvEUldE_St5arrayIPcLm2EELi4E23TrivialOffsetCalculatorILi1EjESB_NS0_6memory15LoadWithoutCastENSC_16StoreWithoutCastEEEviT_T0_T2_T3_T4_T5_:
[----:B------:R-:W-:Y:S01]  /*0000*/  LDC R1, c[0x0][0x37c] ;  /* 0x0000df00ff017b82 */ /* 0x000fe20000000800 */
[----:B------:R-:W0:Y:S07]  /*0010*/  S2R R2, SR_CTAID.X ;  /* 0x0000000000027919 */ /* 0x000e2e0000002500 */
[----:B------:R-:W0:Y:S01]  /*0020*/  LDC R3, c[0x0][0x380] ;  /* 0x0000e000ff037b82 */ /* 0x000e220000000800 */
[----:B------:R-:W1:Y:S01]  /*0030*/  LDCU.64 UR4, c[0x0][0x358] ;  /* 0x00006b00ff0477ac */ /* 0x000e620008000a00 */
[----:B------:R-:W-:Y:S01]  /*0040*/  CS2R R26, SRZ ;  /* 0x00000000001a7805 */ /* 0x000fe2000001ff00 */
[----:B------:R-:W2:Y:S01]  /*0050*/  S2R R0, SR_TID.X ;  /* 0x0000000000007919 */ /* 0x000ea20000002100 */
[----:B------:R-:W-:-:S02]  /*0060*/  CS2R R22, SRZ ;  /* 0x0000000000167805 */ /* 0x000fc4000001ff00 */
[----:B------:R-:W-:Y:S01]  /*0070*/  CS2R R24, SRZ ;  /* 0x0000000000187805 */ /* 0x000fe2000001ff00 */
[----:B0-----:R-:W-:Y:S02]  /*0080*/  IMAD R3, R2, -0x200, R3 ;  /* 0xfffffe0002037824 */ /* 0x001fe400078e0203 */
[----:B--2---:R-:W-:-:S03]  /*0090*/  IMAD.MOV.U32 R4, RZ, RZ, R0 ;  /* 0x000000ffff047224 */ /* 0x004fc600078e0000 */
[----:B------:R-:W-:-:S13]  /*00a0*/  ISETP.GE.AND P0, PT, R0, R3, PT ;  /* 0x000000030000720c */ /* 0x000fda0003f06270 */
[----:B------:R-:W-:Y:S01]  /*00b0*/  @!P0 VIADD R0, R4, 0x80 ;  /* 0x0000008004008836 */ /* 0x000fe20000000000 */
[----:B------:R-:W0:Y:S01]  /*00c0*/  @!P0 LDC.64 R6, c[0x0][0x390] ;  /* 0x0000e400ff068b82 */ /* 0x000e220000000a00 */
[----:B------:R-:W-:-:S03]  /*00d0*/  @!P0 IMAD R5, R2, 0x200, R4 ;  /* 0x0000020002058824 */ /* 0x000fc600078e0204 */
[----:B------:R-:W-:-:S13]  /*00e0*/  ISETP.GE.AND P1, PT, R0, R3, PT ;  /* 0x000000030000720c */ /* 0x000fda0003f26270 */
[----:B------:R-:W-:Y:S01]  /*00f0*/  @!P1 IMAD R13, R2, 0x200, R0 ;  /* 0x00000200020d9824 */ /* 0x000fe200078e0200 */
[----:B------:R-:W2:Y:S01]  /*0100*/  @!P1 LDC.64 R8, c[0x0][0x390] ;  /* 0x0000e400ff089b82 */ /* 0x000ea20000000a00 */
[----:B------:R-:W-:-:S05]  /*0110*/  @!P1 VIADD R0, R0, 0x80 ;  /* 0x0000008000009836 */ /* 0x000fca0000000000 */
[----:B------:R-:W-:Y:S01]  /*0120*/  ISETP.GE.AND P3, PT, R0, R3, PT ;  /* 0x000000030000720c */ /* 0x000fe20003f66270 */
[----:B0-----:R-:W-:-:S05]  /*0130*/  @!P0 IMAD.WIDE.U32 R6, R5, 0x8, R6 ;  /* 0x0000000805068825 */ /* 0x001fca00078e0006 */
[----:B-1----:R0:W5:Y:S07]  /*0140*/  @!P0 LDG.E.64 R24, desc[UR4][R6.64] ;  /* 0x0000000406188981 */ /* 0x00216e000c1e1b00 */
[----:B------:R-:W-:Y:S01]  /*0150*/  @!P3 IMAD R19, R2, 0x200, R0 ;  /* 0x000002000213b824 */ /* 0x000fe200078e0200 */
[----:B------:R-:W1:Y:S01]  /*0160*/  @!P3 LDC.64 R10, c[0x0][0x390] ;  /* 0x0000e400ff0abb82 */ /* 0x000e620000000a00 */
[----:B------:R-:W-:Y:S02]  /*0170*/  @!P3 VIADD R0, R0, 0x80 ;  /* 0x000000800000b836 */ /* 0x000fe40000000000 */
[----:B--2---:R-:W-:-:S03]  /*0180*/  @!P1 IMAD.WIDE.U32 R8, R13, 0x8, R8 ;  /* 0x000000080d089825 */ /* 0x004fc600078e0008 */
[----:B------:R-:W-:Y:S02]  /*0190*/  ISETP.GE.AND P2, PT, R0, R3, PT ;  /* 0x000000030000720c */ /* 0x000fe40003f46270 */
[----:B------:R0:W5:Y:S11]  /*01a0*/  @!P1 LDG.E.64 R26, desc[UR4][R8.64] ;  /* 0x00000004081a9981 */ /* 0x000176000c1e1b00 */
[----:B------:R-:W2:Y:S01]  /*01b0*/  @!P2 LDC.64 R14, c[0x0][0x390] ;  /* 0x0000e400ff0eab82 */ /* 0x000ea20000000a00 */
[----:B------:R-:W-:-:S02]  /*01c0*/  @!P2 IMAD R17, R2, 0x200, R0 ;  /* 0x000002000211a824 */ /* 0x000fc400078e0200 */
[----:B-1----:R-:W-:-:S05]  /*01d0*/  @!P3 IMAD.WIDE.U32 R12, R19, 0x8, R10 ;  /* 0x00000008130cb825 */ /* 0x002fca00078e000a */
[----:B------:R0:W5:Y:S01]  /*01e0*/  @!P3 LDG.E.64 R22, desc[UR4][R12.64] ;  /* 0x000000040c16b981 */ /* 0x000162000c1e1b00 */
[----:B--2---:R-:W-:Y:S01]  /*01f0*/  @!P2 IMAD.WIDE.U32 R10, R17, 0x8, R14 ;  /* 0x00000008110aa825 */ /* 0x004fe200078e000e */
[----:B------:R-:W-:-:S06]  /*0200*/  CS2R R16, SRZ ;  /* 0x0000000000107805 */ /* 0x000fcc000001ff00 */
[----:B------:R0:W5:Y:S01]  /*0210*/  @!P2 LDG.E.64 R16, desc[UR4][R10.64] ;  /* 0x000000040a10a981 */ /* 0x000162000c1e1b00 */
[----:B------:R-:W-:Y:S01]  /*0220*/  ISETP.GE.AND P0, PT, R4, R3, PT ;  /* 0x000000030400720c */ /* 0x000fe20003f06270 */
[----:B------:R-:W-:-:S12]  /*0230*/  BSSY.RECONVERGENT B1, `(.L_x_2524) ;  /* 0x0000106000017945 */ /* 0x000fd80003800200 */
[----:B0-----:R-:W-:Y:S05]  /*0240*/  @P0 BRA `(.L_x_2525) ;  /* 0x0000001000100947 */ /* 0x001fea0003800000 */
[----:B-----5:R-:W-:Y:S01]  /*0250*/  LOP3.LUT R13, R25, 0x7fffffff, RZ, 0xc0, !PT ;  /* 0x7fffffff190d7812 */ /* 0x020fe200078ec0ff */
        /* <DEDUP_REMOVED lines=61> */
.L_x_2527:
        /* <DEDUP_REMOVED lines=184> */
[----:B------:R-:W-:Y:S05]  /*11b0*/  CALL.REL.NOINC `($__internal_3_$__cuda_sm20_div_rn_f64_full) ;  /* 0x0000003400307944 */ /* 0x000fea0003c00000 */
.L_x_2530:
[----:B------:R-:W-:Y:S05]  /*11c0*/  BSYNC.RECONVERGENT B3 ;  /* 0x0000000000037941 */ /* 0x000fea0003800200 */
.L_x_2529:
        /* <DEDUP_REMOVED lines=10> */
.L_x_2528:
[----:B------:R-:W-:Y:S05]  /*1270*/  BSYNC.RECONVERGENT B2 ;  /* 0x0000000000027941 */ /* 0x000fea0003800200 */
.L_x_2526:
[----:B------:R-:W-:-:S07]  /*1280*/  LOP3.LUT R15, R15, 0x80000000, R25, 0xb8, !PT ;  /* 0x800000000f0f7812 */ /* 0x000fce00078eb819 */
.L_x_2525:
[----:B------:R-:W-:Y:S05]  /*1290*/  BSYNC.RECONVERGENT B1 ;  /* 0x0000000000017941 */ /* 0x000fea0003800200 */
.L_x_2524:
[----:B------:R-:W-:Y:S01]  /*12a0*/  VIADD R6, R4, 0x80 ;  /* 0x0000008004067836 */ /* 0x000fe20000000000 */
[----:B------:R-:W-:Y:S04]  /*12b0*/  BSSY.RECONVERGENT B1, `(.L_x_2531) ;  /* 0x0000107000017945 */ /* 0x000fe80003800200 */
[----:B------:R-:W-:-:S13]  /*12c0*/  ISETP.GE.AND P0, PT, R6, R3, PT ;  /* 0x000000030600720c */ /* 0x000fda0003f06270 */
[----:B------:R-:W-:Y:S05]  /*12d0*/  @P0 BRA `(.L_x_2532) ;  /* 0x0000001000100947 */ /* 0x000fea0003800000 */
[----:B-----5:R-:W-:Y:S01]  /*12e0*/  LOP3.LUT R13, R27, 0x7fffffff, RZ, 0xc0, !PT ;  /* 0x7fffffff1b0d7812 */ /* 0x020fe200078ec0ff */
        /* <DEDUP_REMOVED lines=190> */
.L_x_2536:
[----:B------:R-:W-:Y:S05]  /*1ed0*/  BSYNC.RECONVERGENT B3 ;  /* 0x0000000000037941 */ /* 0x000fea0003800200 */
.L_x_2535:
        /* <DEDUP_REMOVED lines=11> */
.L_x_2534:
        /* <DEDUP_REMOVED lines=55> */
.L_x_2537:
[----:B------:R-:W-:Y:S05]  /*2300*/  BSYNC.RECONVERGENT B2 ;  /* 0x0000000000027941 */ /* 0x000fea0003800200 */
.L_x_2533:
[----:B-1----:R-:W-:-:S07]  /*2310*/  LOP3.LUT R13, R13, 0x80000000, R27, 0xb8, !PT ;  /* 0x800000000d0d7812 */ /* 0x002fce00078eb81b */
.L_x_2532:
[----:B------:R-:W-:Y:S05]  /*2320*/  BSYNC.RECONVERGENT B1 ;  /* 0x0000000000017941 */ /* 0x000fea0003800200 */
.L_x_2531:
[----:B------:R-:W-:Y:S01]  /*2330*/  VIADD R0, R4, 0x100 ;  /* 0x0000010004007836 */ /* 0x000fe20000000000 */
[----:B------:R-:W-:Y:S04]  /*2340*/  BSSY.RECONVERGENT B1, `(.L_x_2538) ;  /* 0x0000108000017945 */ /* 0x000fe80003800200 */
[----:B------:R-:W-:-:S13]  /*2350*/  ISETP.GE.AND P0, PT, R0, R3, PT ;  /* 0x000000030000720c */ /* 0x000fda0003f06270 */
[----:B------:R-:W-:Y:S05]  /*2360*/  @P0 BRA `(.L_x_2539) ;  /* 0x0000001000140947 */ /* 0x000fea0003800000 */
[----:B-----5:R-:W-:Y:S01]  /*2370*/  LOP3.LUT R19, R23, 0x7fffffff, RZ, 0xc0, !PT ;  /* 0x7fffffff17137812 */ /* 0x020fe200078ec0ff */
[----:B------:R-:W-:Y:S01]  /*2380*/  BSSY.RECONVERGENT B2, `(.L_x_2540) ;  /* 0x0000101000027945 */ /* 0x000fe20003800200 */
[----:B0-----:R-:W-:Y:S02]  /*2390*/  IMAD.MOV.U32 R24, RZ, RZ, R22 ;  /* 0x000000ffff187224 */ /* 0x001fe400078e0016 */
        /* <DEDUP_REMOVED lines=187> */
[----:B------:R-:W-:Y:S05]  /*2f50*/  CALL.REL.NOINC `($__internal_3_$__cuda_sm20_div_rn_f64_full) ;  /* 0x0000001400c87944 */ /* 0x000fea0003c00000 */
.L_x_2543:
[----:B------:R-:W-:Y:S05]  /*2f60*/  BSYNC.RECONVERGENT B3 ;  /* 0x0000000000037941 */ /* 0x000fea0003800200 */
.L_x_2542:
        /* <DEDUP_REMOVED lines=11> */
.L_x_2541:
        /* <DEDUP_REMOVED lines=55> */
.L_x_2544:
[----:B------:R-:W-:Y:S05]  /*3390*/  BSYNC.RECONVERGENT B2 ;  /* 0x0000000000027941 */ /* 0x000fea0003800200 */
.L_x_2540:
[----:B-1----:R-:W-:Y:S01]  /*33a0*/  LOP3.LUT R23, R25, 0x80000000, R23, 0xb8, !PT ;  /* 0x8000000019177812 */ /* 0x002fe200078eb817 */
[----:B------:R-:W-:-:S07]  /*33b0*/  IMAD.MOV.U32 R22, RZ, RZ, R24 ;  /* 0x000000ffff167224 */ /* 0x000fce00078e0018 */
.L_x_2539:
[----:B------:R-:W-:Y:S05]  /*33c0*/  BSYNC.RECONVERGENT B1 ;  /* 0x0000000000017941 */ /* 0x000fea0003800200 */
.L_x_2538:
        /* <DEDUP_REMOVED lines=195> */
.L_x_2550:
[----:B------:R-:W-:Y:S05]  /*4000*/  BSYNC.RECONVERGENT B3 ;  /* 0x0000000000037941 */ /* 0x000fea0003800200 */
.L_x_2549:
        /* <DEDUP_REMOVED lines=11> */
.L_x_2548:
        /* <DEDUP_REMOVED lines=55> */
.L_x_2551:
[----:B------:R-:W-:Y:S05]  /*4430*/  BSYNC.RECONVERGENT B2 ;  /* 0x0000000000027941 */ /* 0x000fea0003800200 */
.L_x_2547:
[----:B-1----:R-:W-:Y:S01]  /*4440*/  LOP3.LUT R17, R25, 0x80000000, R17, 0xb8, !PT ;  /* 0x8000000019117812 */ /* 0x002fe200078eb811 */
[----:B------:R-:W-:-:S07]  /*4450*/  IMAD.MOV.U32 R16, RZ, RZ, R24 ;  /* 0x000000ffff107224 */ /* 0x000fce00078e0018 */
.L_x_2546:
[----:B------:R-:W-:Y:S05]  /*4460*/  BSYNC.RECONVERGENT B1 ;  /* 0x0000000000017941 */ /* 0x000fea0003800200 */
.L_x_2545:
[----:B------:R-:W-:Y:S01]  /*4470*/  ISETP.GE.AND P0, PT, R4, R3, PT ;  /* 0x000000030400720c */ /* 0x000fe20003f06270 */
[----:B------:R-:W-:Y:S04]  /*4480*/  BSSY.RECONVERGENT B0, `(.L_x_2552) ;  /* 0x0000017000007945 */ /* 0x000fe80003800200 */
[----:B------:R-:W-:Y:S08]  /*4490*/  BSSY.RELIABLE B1, `(.L_x_2553) ;  /* 0x000000f000017945 */ /* 0x000ff00003800100 */
[----:B------:R-:W-:Y:S05]  /*44a0*/  @P0 BRA `(.L_x_2554) ;  /* 0x0000000000340947 */ /* 0x000fea0003800000 */
[----:B------:R-:W1:Y:S01]  /*44b0*/  LDC.64 R8, c[0x0][0x388] ;  /* 0x0000e200ff087b82 */ /* 0x000e620000000a00 */
[----:B------:R-:W-:Y:S02]  /*44c0*/  IMAD R5, R2, 0x200, R4 ;  /* 0x0000020002057824 */ /* 0x000fe400078e0204 */
[----:B------:R-:W-:-:S05]  /*44d0*/  IMAD.MOV.U32 R4, RZ, RZ, R6 ;  /* 0x000000ffff047224 */ /* 0x000fca00078e0006 */
[----:B------:R-:W-:-:S13]  /*44e0*/  ISETP.GE.AND P0, PT, R4, R3, PT ;  /* 0x000000030400720c */ /* 0x000fda0003f06270 */
[----:B------:R-:W-:Y:S05]  /*44f0*/  @P0 BREAK.RELIABLE B1 ;  /* 0x0000000000010942 */ /* 0x000fea0003800100 */
[----:B-1----:R-:W-:-:S05]  /*4500*/  IMAD.WIDE.U32 R8, R5, 0x8, R8 ;  /* 0x0000000805087825 */ /* 0x002fca00078e0008 */
[----:B------:R1:W-:Y:S01]  /*4510*/  STG.E.64 desc[UR4][R8.64], R14 ;  /* 0x0000000e08007986 */ /* 0x0003e2000c101b04 */
[----:B------:R-:W-:Y:S05]  /*4520*/  @P0 BRA `(.L_x_2555) ;  /* 0x0000000000300947 */ /* 0x000fea0003800000 */
[----:B------:R-:W2:Y:S01]  /*4530*/  LDC.64 R6, c[0x0][0x388] ;  /* 0x0000e200ff067b82 */ /* 0x000ea20000000a00 */
[----:B------:R-:W-:Y:S02]  /*4540*/  IMAD R5, R2, 0x200, R4 ;  /* 0x0000020002057824 */ /* 0x000fe400078e0204 */
[----:B------:R-:W-:Y:S02]  /*4550*/  VIADD R4, R4, 0x80 ;  /* 0x0000008004047836 */ /* 0x000fe40000000000 */
[----:B--2---:R-:W-:-:S05]  /*4560*/  IMAD.WIDE.U32 R6, R5, 0x8, R6 ;  /* 0x0000000805067825 */ /* 0x004fca00078e0006 */
[----:B------:R2:W-:Y:S02]  /*4570*/  STG.E.64 desc[UR4][R6.64], R12 ;  /* 0x0000000c06007986 */ /* 0x0005e4000c101b04 */
.L_x_2554:
[----:B------:R-:W-:Y:S05]  /*4580*/  BSYNC.RELIABLE B1 ;  /* 0x0000000000017941 */ /* 0x000fea0003800100 */
.L_x_2553:
[----:B------:R-:W-:-:S13]  /*4590*/  ISETP.GE.AND P0, PT, R4, R3, PT ;  /* 0x000000030400720c */ /* 0x000fda0003f06270 */
[----:B--2---:R-:W2:Y:S01]  /*45a0*/  @!P0 LDC.64 R6, c[0x0][0x388] ;  /* 0x0000e200ff068b82 */ /* 0x004ea20000000a00 */
[----:B------:R-:W-:Y:S02]  /*45b0*/  @!P0 IMAD R5, R2, 0x200, R4 ;  /* 0x0000020002058824 */ /* 0x000fe400078e0204 */
[----:B------:R-:W-:Y:S02]  /*45c0*/  @!P0 VIADD R4, R4, 0x80 ;  /* 0x0000008004048836 */ /* 0x000fe40000000000 */
[----:B--2---:R-:W-:-:S05]  /*45d0*/  @!P0 IMAD.WIDE.U32 R6, R5, 0x8, R6 ;  /* 0x0000000805068825 */ /* 0x004fca00078e0006 */
[----:B-----5:R2:W-:Y:S02]  /*45e0*/  @!P0 STG.E.64 desc[UR4][R6.64], R22 ;  /* 0x0000001606008986 */ /* 0x0205e4000c101b04 */
.L_x_2555:
[----:B------:R-:W-:Y:S05]  /*45f0*/  BSYNC.RECONVERGENT B0 ;  /* 0x0000000000007941 */ /* 0x000fea0003800200 */
.L_x_2552:
[----:B------:R-:W-:Y:S05]  /*4600*/  WARPSYNC.ALL ;  /* 0x0000000000007948 */ /* 0x000fea0003800000 */
[----:B------:R-:W-:-:S13]  /*4610*/  ISETP.GE.AND P0, PT, R4, R3, PT ;  /* 0x000000030400720c */ /* 0x000fda0003f06270 */
[----:B------:R-:W-:Y:S05]  /*4620*/  @P0 EXIT ;  /* 0x000000000000094d */ /* 0x000fea0003800000 */
[----:B--2---:R-:W2:Y:S01]  /*4630*/  LDC.64 R6, c[0x0][0x388] ;  /* 0x0000e200ff067b82 */ /* 0x004ea20000000a00 */
[----:B------:R-:W-:-:S04]  /*4640*/  IMAD R3, R2, 0x200, R4 ;  /* 0x0000020002037824 */ /* 0x000fc800078e0204 */
[----:B--2---:R-:W-:-:S05]  /*4650*/  IMAD.WIDE.U32 R2, R3, 0x8, R6 ;  /* 0x0000000803027825 */ /* 0x004fca00078e0006 */
[----:B-----5:R-:W-:Y:S01]  /*4660*/  STG.E.64 desc[UR4][R2.64], R16 ;  /* 0x0000001002007986 */ /* 0x020fe2000c101b04 */
[----:B------:R-:W-:Y:S05]  /*4670*/  EXIT ;  /* 0x000000000000794d */ /* 0x000fea0003800000 */
        .weak           $__internal_3_$__cuda_sm20_div_rn_f64_full
        .type           $__internal_3_$__cuda_sm20_div_rn_f64_full,@function
        .size           $__internal_3_$__cuda_sm20_div_rn_f64_full,(.L_x_2788 - $__internal_3_$__cuda_sm20_div_rn_f64_full)
$__internal_3_$__cuda_sm20_div_rn_f64_full:
        /* <DEDUP_REMOVED lines=8> */
[----:B------:R-:W-:Y:S01]  /*4700*/  SEL R21, R7, 0x63400000, !P0 ;  /* 0x6340000007157807 */ /* 0x000fe20004000000 */
        /* <DEDUP_REMOVED lines=13> */
[----:B0-----:R-:W-:-:S15]  /*47e0*/  @!P1 LOP3.LUT R9, R21, 0x7ff00000, RZ, 0xc0, !PT ;  /* 0x7ff0000015099812 */ /* 0x001fde00078ec0ff */
[----:B------:R-:W-:-:S15]  /*47f0*/  NOP ;  /* 0x0000000000007918 */ /* 0x000fde0000000000 */
[----:B------:R-:W-:-:S15]  /*4800*/  NOP ;  /* 0x0000000000007918 */ /* 0x000fde0000000000 */
[----:B------:R-:W-:-:S15]  /*4810*/  NOP ;  /* 0x0000000000007918 */ /* 0x000fde0000000000 */
[----:B------:R-:W-:-:S02]  /*4820*/  NOP ;  /* 0x0000000000007918 */ /* 0x000fc40000000000 */
[----:B------:R-:W0:Y:S02]  /*4830*/  @!P0 DMUL R32, R10, 8.98846567431157953865e+307 ;  /* 0x7fe000000a208828 */ /* 0x000e240000000000 */
[----:B0-----:R-:W0:Y:S01]  /*4840*/  MUFU.RCP64H R31, R33 ;  /* 0x00000021001f7308 */ /* 0x001e220000001800 */
[----:B------:R-:W-:-:S15]  /*4850*/  @!P0 LOP3.LUT R8, R33, 0x7ff00000, RZ, 0xc0, !PT ;  /* 0x7ff0000021088812 */ /* 0x000fde00078ec0ff */
[----:B------:R-:W-:-:S15]  /*4860*/  NOP ;  /* 0x0000000000007918 */ /* 0x000fde0000000000 */
[----:B------:R-:W-:-:S15]  /*4870*/  NOP ;  /* 0x0000000000007918 */ /* 0x000fde0000000000 */
[----:B------:R-:W-:-:S15]  /*4880*/  NOP ;  /* 0x0000000000007918 */ /* 0x000fde0000000000 */
[----:B------:R-:W-:-:S01]  /*4890*/  NOP ;  /* 0x0000000000007918 */ /* 0x000fc20000000000 */
        /* <DEDUP_REMOVED lines=36> */
[----:B0-----:R-:W-:-:S05]  /*4ae0*/  VIADD R28, R9, 0xffffffff ;  /* 0xffffffff091c7836 */ /* 0x001fca0000000000 */
[----:B------:R-:W-:Y:S01]  /*4af0*/  ISETP.GT.U32.AND P0, PT, R28, 0x7feffffe, PT ;  /* 0x7feffffe1c00780c */ /* 0x000fe20003f04070 */
[----:B------:R-:W-:-:S05]  /*4b00*/  VIADD R28, R8, 0xffffffff ;  /* 0xffffffff081c7836 */ /* 0x000fca0000000000 */
[----:B------:R-:W-:-:S13]  /*4b10*/  ISETP.GT.U32.OR P0, PT, R28, 0x7feffffe, P0 ;  /* 0x7feffffe1c00780c */ /* 0x000fda0000704470 */
[----:B-1----:R-:W-:Y:S05]  /*4b20*/  @P0 BRA `(.L_x_2557) ;  /* 0x0000000000800947 */ /* 0x002fea0003800000 */
[----:B------:R-:W-:Y:S01]  /*4b30*/  LOP3.LUT R8, R11, 0x7ff00000, RZ, 0xc0, !PT ;  /* 0x7ff000000b087812 */ /* 0x000fe200078ec0ff */
[----:B------:R-:W-:-:S03]  /*4b40*/  IMAD.MOV.U32 R18, RZ, RZ, RZ ;  /* 0x000000ffff127224 */ /* 0x000fc600078e00ff */
[CC--:B------:R-:W-:Y:S02]  /*4b50*/  VIADDMNMX R9, R5.reuse, -R8.reuse, 0xb9600000, !PT ;  /* 0xb960000005097446 */ /* 0x0c0fe40007800908 */
[----:B------:R-:W-:Y:S02]  /*4b60*/  ISETP.GE.U32.AND P0, PT, R5, R8, PT ;  /* 0x000000080500720c */ /* 0x000fe40003f06070 */
[----:B------:R-:W-:Y:S02]  /*4b70*/  VIMNMX R9, PT, PT, R9, 0x46a00000, PT ;  /* 0x46a0000009097848 */ /* 0x000fe40003fe0100 */
[----:B------:R-:W-:-:S05]  /*4b80*/  SEL R8, R7, 0x63400000, !P0 ;  /* 0x6340000007087807 */ /* 0x000fca0004000000 */
[----:B------:R-:W-:-:S04]  /*4b90*/  IMAD.IADD R8, R9, 0x1, -R8 ;  /* 0x0000000109087824 */ /* 0x000fc800078e0a08 */
        /* <DEDUP_REMOVED lines=25> */
.L_x_2557:
        /* <DEDUP_REMOVED lines=16> */
.L_x_2560:
[----:B------:R-:W-:Y:S01]  /*4e30*/  LOP3.LUT R5, R11, 0x80000, RZ, 0xfc, !PT ;  /* 0x000800000b057812 */ /* 0x000fe200078efcff */
[----:B------:R-:W-:-:S04]  /*4e40*/  IMAD.MOV.U32 R28, RZ, RZ, R10 ;  /* 0x000000ffff1c7224 */ /* 0x000fc800078e000a */
[----:B------:R-:W-:Y:S01]  /*4e50*/  IMAD.MOV.U32 R29, RZ, RZ, R5 ;  /* 0x000000ffff1d7224 */ /* 0x000fe200078e0005 */
[----:B------:R-:W-:Y:S06]  /*4e60*/  BRA `(.L_x_2558) ;  /* 0x00000000000c7947 */ /* 0x000fec0003800000 */
.L_x_2559:
[----:B------:R-:W-:Y:S01]  /*4e70*/  LOP3.LUT R5, R19, 0x80000, RZ, 0xfc, !PT ;  /* 0x0008000013057812 */ /* 0x000fe200078efcff */
[----:B------:R-:W-:-:S04]  /*4e80*/  IMAD.MOV.U32 R28, RZ, RZ, R18 ;  /* 0x000000ffff1c7224 */ /* 0x000fc800078e0012 */
[----:B------:R-:W-:-:S07]  /*4e90*/  IMAD.MOV.U32 R29, RZ, RZ, R5 ;  /* 0x000000ffff1d7224 */ /* 0x000fce00078e0005 */
.L_x_2558:
[----:B------:R-:W-:Y:S05]  /*4ea0*/  BSYNC.RECONVERGENT B0 ;  /* 0x0000000000007941 */ /* 0x000fea0003800200 */
.L_x_2556:
[----:B------:R-:W-:Y:S02]  /*4eb0*/  IMAD.MOV.U32 R10, RZ, RZ, R0 ;  /* 0x000000ffff0a7224 */ /* 0x000fe400078e0000 */
[----:B------:R-:W-:Y:S02]  /*4ec0*/  IMAD.MOV.U32 R11, RZ, RZ, 0x0 ;  /* 0x00000000ff0b7424 */ /* 0x000fe400078e00ff */
[----:B------:R-:W-:Y:S02]  /*4ed0*/  IMAD.MOV.U32 R8, RZ, RZ, R28 ;  /* 0x000000ffff087224 */ /* 0x000fe400078e001c */
[----:B------:R-:W-:Y:S01]  /*4ee0*/  IMAD.MOV.U32 R9, RZ, RZ, R29 ;  /* 0x000000ffff097224 */ /* 0x000fe200078e001d */
[----:B------:R-:W-:Y:S06]  /*4ef0*/  RET.REL.NODEC R10 `(_ZN2at6native27unrolled_elementwise_kernelIZZZNS0_16sinh_kernel_cudaERNS_18TensorIteratorBaseEENKUlvE0_clEvENKUlvE_clEvEUldE_St5arrayIPcLm2EELi4E23TrivialOffsetCalculatorILi1EjESB_NS0_6memory15LoadWithoutCastENSC_16StoreWithoutCastEEEviT_T0_T2_T3_T4_T5_) ;  /* 0xffffffb00a407950 */ /* 0x000fec0003c3ffff */
.L_x_2561:
        /* <DEDUP_REMOVED lines=16> */
.L_x_2788:


//--------------------- .text._ZN2at6native29vectorized_elementwise_kernelILi2EZZZNS0_16sinh_kernel_cudaERNS_18TensorIteratorBaseEENKUlvE0_clEvENKUlvE_clEvEUldE_St5arrayIPcLm2EEEEviT0_T1_ --------------------------
	.section	.text._ZN2at6native29vectorized_elementwise_kernelILi2EZZZNS0_16sinh_kernel_cudaERNS_18TensorIteratorBaseEENKUlvE0_clEvENKUlvE_clEvEUldE_St5arrayIPcLm2EEEEviT0_T1_,"ax",@progbits
	.align	128
        .global         _ZN2at6native29vectorized_elementwise_kernelILi2EZZZNS0_16sinh_kernel_cudaERNS_18TensorIteratorBaseEENKUlvE0_clEvENKUlvE_clEvEUldE_St5arrayIPcLm2EEEEviT0_T1_
        .type           _ZN2at6native29vectorized_elementwise_kernelILi2EZZZNS0_16sinh_kernel_cudaERNS_18TensorIteratorBaseEENKUlvE0_clEvENKUlvE_clEvEUldE_St5arrayIPcLm2EEEEviT0_T1_,@function
        .size           _ZN2at6native29vectorized_elementwise_kernelILi2EZZZNS0_16sinh_kernel_cudaERNS_18TensorIteratorBaseEENKUlvE0_clEvENKUlvE_clEvEUldE_St5arrayIPcLm2EEEEviT0_T1_,(.L_x_2789 - _ZN2at6native29vectorized_elementwise_kernelILi2EZZZNS0_16sinh_kernel_cudaERNS_18TensorIteratorBaseEENKUlvE0_clEvENKUlvE_clEvEUldE_St5arrayIPcLm2EEEEviT0_T1_)
        .other          _ZN2at6native29vectorized_elementwise_kernelILi2EZZZNS0_16sinh_kernel_cudaERNS_18TensorIteratorBaseEENKUlvE0_clEvENKUlvE_clEvEUldE_St5arrayIPcLm2EEEEviT0_T1_,@"STO_CUDA_ENTRY STV_DEFAULT"
_ZN2at6native29vectorized_elementwise_kernelILi2EZZZNS0_16sinh_kernel_cudaERNS_18TensorIteratorBaseEENKUlvE0_clEvENKUlvE_clEvEUldE_St5arrayIPcLm2EEEEviT0_T1_:
.text._ZN2at6native29vectorized_elementwise_kernelILi2EZZZNS0_16sinh_kernel_cudaERNS_18TensorIteratorBaseEENKUlvE0_clEvENKUlvE_clEvEUldE_St5arrayIPcLm2EEEEviT0_T1_:
[----:B------:R-:W-:Y:S01]  /*0000*/  LDC R1, c[0x0][0x37c] ;  /* 0x0000df00ff017b82 */ /* 0x000fe20000000800 */
[----:B------:R-:W0:Y:S01]  /*0010*/  S2R R0, SR_CTAID.X ;  /* 0x0000000000007919 */ /* 0x000e220000002500 */
[----:B------:R-:W1:Y:S01]  /*0020*/  LDCU UR6, c[0x0][0x380] ;  /* 0x00007000ff0677ac */ /* 0x000e620008000800 */
[----:B------:R-:W2:Y:S01]  /*0030*/  LDCU.64 UR4, c[0x0][0x358] ;  /* 0x00006b00ff0477ac */ /* 0x000ea20008000a00 */
[----:B0-----:R-:W-:-:S05]  /*0040*/  IMAD.SHL.U32 R0, R0, 0x400, RZ ;  /* 0x0000040000007824 */ /* 0x001fca00078e00ff */
[----:B-1----:R-:W-:-:S04]  /*0050*/  IADD3 R26, PT, PT, -R0, UR6, RZ ;  /* 0x00000006001a7c10 */ /* 0x002fc8000fffe1ff */
[----:B------:R-:W-:-:S13]  /*0060*/  ISETP.GT.U32.AND P0, PT, R26, 0x3ff, PT ;  /* 0x000003ff1a00780c */ /* 0x000fda0003f04070 */
[----:B--2---:R-:W-:Y:S05]  /*0070*/  @P0 BRA `(.L_x_2562) ;  /* 0x0000008c00480947 */ /* 0x004fea0003800000 */
[----:B------:R-:W0:Y:S01]  /*0080*/  S2R R21, SR_TID.X ;  /* 0x0000000000157919 */ /* 0x000e220000002100 */
[----:B------:R-:W-:Y:S02]  /*0090*/  CS2R R34, SRZ ;  /* 0x0000000000227805 */ /* 0x000fe4000001ff00 */
[----:B0-----:R-:W-:Y:S01]  /*00a0*/  ISETP.GE.U32.AND P6, PT, R21, R26, PT ;  /* 0x0000001a1500720c */ /* 0x001fe20003fc6070 */
[----:B------:R-:W-:-:S12]  /*00b0*/  IMAD.MOV.U32 R25, RZ, RZ, R21 ;  /* 0x000000ffff197224 */ /* 0x000fd800078e0015 */
[----:B------:R-:W-:Y:S01]  /*00c0*/  @!P6 VIADD R21, R25, 0x80 ;  /* 0x000000801915e836 */ /* 0x000fe20000000000 */
[----:B------:R-:W0:Y:S01]  /*00d0*/  @!P6 LDC.64 R4, c[0x0][0x390] ;  /* 0x0000e400ff04eb82 */ /* 0x000e220000000a00 */
[----:B------:R-:W-:-:S03]  /*00e0*/  @!P6 IMAD.IADD R3, R0, 0x1, R25 ;  /* 0x000000010003e824 */ /* 0x000fc600078e0219 */
[----:B------:R-:W-:-:S13]  /*00f0*/  ISETP.GE.U32.AND P5, PT, R21, R26, PT ;  /* 0x0000001a1500720c */ /* 0x000fda0003fa6070 */
[----:B------:R-:W-:Y:S01]  /*0100*/  @!P5 IMAD.IADD R15, R0, 0x1, R21 ;  /* 0x00000001000fd824 */ /* 0x000fe200078e0215 */
[----:B------:R-:W1:Y:S01]  /*0110*/  @!P5 LDC.64 R6, c[0x0][0x390] ;  /* 0x0000e400ff06db82 */ /* 0x000e620000000a00 */
[----:B------:R-:W-:-:S05]  /*0120*/  @!P5 VIADD R21, R21, 0x80 ;  /* 0x000000801515d836 */ /* 0x000fca0000000000 */
[----:B------:R-:W-:Y:S01]  /*0130*/  ISETP.GE.U32.AND P4, PT, R21, R26, PT ;  /* 0x0000001a1500720c */ /* 0x000fe20003f86070 */
[----:B0-----:R-:W-:-:S05]  /*0140*/  @!P6 IMAD.WIDE.U32 R4, R3, 0x8, R4 ;  /* 0x000000080304e825 */ /* 0x001fca00078e0004 */
[----:B------:R0:W5:Y:S07]  /*0150*/  @!P6 LDG.E.64 R34, desc[UR4][R4.64] ;  /* 0x000000040422e981 */ /* 0x00016e000c1e1b00 */
[----:B------:R-:W-:Y:S01]  /*0160*/  @!P4 IMAD.IADD R23, R0, 0x1, R21 ;  /* 0x000000010017c824 */ /* 0x000fe200078e0215 */
[----:B------:R-:W2:Y:S01]  /*0170*/  @!P4 LDC.64 R8, c[0x0][0x390] ;  /* 0x0000e400ff08cb82 */ /* 0x000ea20000000a00 */
[----:B------:R-:W-:-:S05]  /*0180*/  @!P4 VIADD R21, R21, 0x80 ;  /* 0x000000801515c836 */ /* 0x000fca0000000000 */
[----:B------:R-:W-:-:S13]  /*0190*/  ISETP.GE.U32.AND P3, PT, R21, R26, PT ;  /* 0x0000001a1500720c */ /* 0x000fda0003f66070 */
[----:B------:R-:W-:Y:S01]  /*01a0*/  @!P3 IMAD.IADD R27, R0, 0x1, R21 ;  /* 0x00000001001bb824 */ /* 0x000fe200078e0215 */
[----:B------:R-:W3:Y:S01]  /*01b0*/  @!P3 LDC.64 R10, c[0x0][0x390] ;  /* 0x0000e400ff0abb82 */ /* 0x000ee20000000a00 */
[----:B------:R-:W-:-:S05]  /*01c0*/  @!P3 VIADD R21, R21, 0x80 ;  /* 0x000000801515b836 */ /* 0x000fca0000000000 */
[----:B------:R-:W-:-:S13]  /*01d0*/  ISETP.GE.U32.AND P2, PT, R21, R26, PT ;  /* 0x0000001a1500720c */ /* 0x000fda0003f46070 */
[----:B------:R-:W-:Y:S01]  /*01e0*/  @!P2 IMAD.IADD R29, R0, 0x1, R21 ;  /* 0x00000001001da824 */ /* 0x000fe200078e0215 */
[----:B------:R-:W4:Y:S01]  /*01f0*/  @!P2 LDC.64 R12, c[0x0][0x390] ;  /* 0x0000e400ff0cab82 */ /* 0x000f220000000a00 */
[----:B------:R-:W-:-:S05]  /*0200*/  @!P2 VIADD R21, R21, 0x80 ;  /* 0x000000801515a836 */ /* 0x000fca0000000000 */
[----:B------:R-:W-:-:S13]  /*0210*/  ISETP.GE.U32.AND P1, PT, R21, R26, PT ;  /* 0x0000001a1500720c */ /* 0x000fda0003f26070 */
[----:B------:R-:W-:Y:S01]  /*0220*/  @!P1 IMAD.IADD R31, R0, 0x1, R21 ;  /* 0x00000001001f9824 */ /* 0x000fe200078e0215 */
[----:B------:R-:W0:Y:S01]  /*0230*/  @!P1 LDC.64 R16, c[0x0][0x390] ;  /* 0x0000e400ff109b82 */ /* 0x000e220000000a00 */
[----:B------:R-:W-:-:S05]  /*0240*/  @!P1 VIADD R21, R21, 0x80 ;  /* 0x0000008015159836 */ /* 0x000fca0000000000 */
[----:B------:R-:W-:-:S13]  /*0250*/  ISETP.GE.U32.AND P0, PT, R21, R26, PT ;  /* 0x0000001a1500720c */ /* 0x000fda0003f06070 */
[----:B------:R-:W-:Y:S01]  /*0260*/  @!P0 IMAD.IADD R37, R0, 0x1, R21 ;  /* 0x0000000100258824 */ /* 0x000fe200078e0215 */
[----:B------:R-:W2:Y:S01]  /*0270*/  @!P0 LDC.64 R18, c[0x0][0x390] ;  /* 0x0000e400ff128b82 */ /* 0x000ea20000000a00 */
[----:B------:R-:W-:-:S05]  /*0280*/  @!P0 VIADD R21, R21, 0x80 ;  /* 0x0000008015158836 */ /* 0x000fca0000000000 */
[----:B------:R-:W-:-:S13]  /*0290*/  ISETP.GE.U32.AND P6, PT, R21, R26, PT ;  /* 0x0000001a1500720c */ /* 0x000fda0003fc6070 */
[----:B------:R-:W3:Y:S01]  /*02a0*/  @!P6 LDC.64 R2, c[0x0][0x390] ;  /* 0x0000e400ff02eb82 */ /* 0x000ee20000000a00 */
[----:B------:R-:W-:Y:S02]  /*02b0*/  @!P6 IMAD.IADD R21, R0, 0x1, R21 ;  /* 0x000000010015e824 */ /* 0x000fe400078e0215 */
[----:B----4-:R-:W-:Y:S01]  /*02c0*/  @!P2 IMAD.WIDE.U32 R12, R29, 0x8, R12 ;  /* 0x000000081d0ca825 */ /* 0x010fe200078e000c */
[----:B------:R-:W-:-:S03]  /*02d0*/  CS2R R32, SRZ ;  /* 0x0000000000207805 */ /* 0x000fc6000001ff00 */
[----:B-1----:R-:W-:Y:S01]  /*02e0*/  @!P5 IMAD.WIDE.U32 R6, R15, 0x8, R6 ;  /* 0x000000080f06d825 */ /* 0x002fe200078e0006 */
[----:B------:R-:W-:-:S03]  /*02f0*/  CS2R R14, SRZ ;  /* 0x00000000000e7805 */ /* 0x000fc6000001ff00 */
[----:B0-----:R-:W-:Y:S01]  /*0300*/  @!P1 IMAD.WIDE.U32 R4, R31, 0x8, R16 ;  /* 0x000000081f049825 */ /* 0x001fe200078e0010 */
[----:B------:R-:W-:Y:S01]  /*0310*/  CS2R R16, SRZ ;  /* 0x0000000000107805 */ /* 0x000fe2000001ff00 */
[----:B------:R0:W5:Y:S02]  /*0320*/  @!P5 LDG.E.64 R32, desc[UR4][R6.64] ;  /* 0x000000040620d981 */ /* 0x000164000c1e1b00 */
[----:B--2---:R-:W-:Y:S01]  /*0330*/  @!P0 IMAD.WIDE.U32 R28, R37, 0x8, R18 ;  /* 0x00000008251c8825 */ /* 0x004fe200078e0012 */
[----:B------:R-:W-:Y:S02]  /*0340*/  CS2R R18, SRZ ;  /* 0x0000000000127805 */ /* 0x000fe4000001ff00 */
[----:B------:R-:W-:Y:S01]  /*0350*/  CS2R R36, SRZ ;  /* 0x0000000000247805 */ /* 0x000fe2000001ff00 */
[----:B------:R-:W-:-:S03]  /*0360*/  @!P4 IMAD.WIDE.U32 R8, R23, 0x8, R8 ;  /* 0x000000081708c825 */ /* 0x000fc600078e0008 */
[----:B------:R0:W5:Y:S01]  /*0370*/  @!P2 LDG.E.64 R18, desc[UR4][R12.64] ;  /* 0x000000040c12a981 */ /* 0x000162000c1e1b00 */
[----:B---3--:R-:W-:Y:S01]  /*0380*/  @!P6 IMAD.WIDE.U32 R2, R21, 0x8, R2 ;  /* 0x000000081502e825 */ /* 0x008fe200078e0002 */
[----:B------:R-:W-:Y:S02]  /*0390*/  CS2R R20, SRZ ;  /* 0x0000000000147805 */ /* 0x000fe4000001ff00 */
[----:B------:R0:W5:Y:S01]  /*03a0*/  @!P4 LDG.E.64 R14, desc[UR4][R8.64] ;  /* 0x00000004080ec981 */ /* 0x000162000c1e1b00 */
[----:B------:R-:W-:-:S03]  /*03b0*/  @!P3 IMAD.WIDE.U32 R10, R27, 0x8, R10 ;  /* 0x000000081b0ab825 */ /* 0x000fc600078e000a */
[----:B------:R0:W5:Y:S04]  /*03c0*/  @!P6 LDG.E.64 R36, desc[UR4][R2.64] ;  /* 0x000000040224e981 */ /* 0x000168000c1e1b00 */
[----:B------:R0:W5:Y:S04]  /*03d0*/  @!P3 LDG.E.64 R16, desc[UR4][R10.64] ;  /* 0x000000040a10b981 */ /* 0x000168000c1e1b00 */
[----:B------:R0:W5:Y:S01]  /*03e0*/  @!P1 LDG.E.64 R20, desc[UR4][R4.64] ;  /* 0x0000000404149981 */ /* 0x000162000c1e1b00 */
[----:B------:R-:W-:-:S06]  /*03f0*/  CS2R R22, SRZ ;  /* 0x0000000000167805 */ /* 0x000fcc000001ff00 */
[----:B------:R0:W5:Y:S01]  /*0400*/  @!P0 LDG.E.64 R22, desc[UR4][R28.64] ;  /* 0x000000041c168981 */ /* 0x000162000c1e1b00 */
[----:B------:R-:W-:Y:S01]  /*0410*/  ISETP.GE.U32.AND P0, PT, R25, R26, PT ;  /* 0x0000001a1900720c */ /* 0x000fe20003f06070 */
        /* <DEDUP_REMOVED lines=64> */
.L_x_2566:
[----:B------:R-:W-:Y:S01]  /*0820*/  MOV R6, 0x652b82fe ;  /* 0x652b82fe00067802 */ /* 0x000fe20000000f00 */
[----:B------:R-:W-:Y:S01]  /*0830*/  IMAD.MOV.U32 R7, RZ, RZ, 0x3ff71547 ;  /* 0x3ff71547ff077424 */ /* 0x000fe200078e00ff */
[----:B------:R-:W-:Y:S01]  /*0840*/  UMOV UR6, 0xfefa39ef ;  /* 0xfefa39ef00067882 */ /* 0x000fe20000000000 */
[----:B------:R-:W-:Y:S01]  /*0850*/  IMAD.SHL.U32 R2, R3, 0x2, RZ ;  /* 0x0000000203027824 */ /* 0x000fe200078e00ff */
[----:B------:R-:W-:Y:S01]  /*0860*/  UMOV UR7, 0x3fe62e42 ;  /* 0x3fe62e4200077882 */ /* 0x000fe20000000000 */
[----:B------:R-:W-:Y:S01]  /*0870*/  IMAD.MOV.U32 R10, RZ, RZ, -0x7142ec33 ;  /* 0x8ebd13cdff0a7424 */ /* 0x000fe200078e00ff */
[----:B------:R-:W-:Y:S01]  /*0880*/  BSSY.RECONVERGENT B3, `(.L_x_2568) ;  /* 0x00000b6000037945 */ /* 0x000fe20003800200 */
        /* <DEDUP_REMOVED lines=177> */
[----:B------:R-:W-:Y:S02]  /*13a0*/  IMAD.MOV.U32 R5, RZ, RZ, R29 ;  /* 0x000000ffff057224 */ /* 0x000fe400078e001d */
[----:B------:R-:W-:-:S07]  /*13b0*/  IMAD.MOV.U32 R4, RZ, RZ, R10 ;  /* 0x000000ffff047224 */ /* 0x000fce00078e000a */
[----:B------:R-:W-:Y:S05]  /*13c0*/  CALL.REL.NOINC `($__internal_4_$__cuda_sm20_div_rn_f64_full) ;  /* 0x000000fc00987944 */ /* 0x000fea0003c00000 */
[----:B------:R-:W-:-:S07]  /*13d0*/  IMAD.MOV.U32 R5, RZ, RZ, R3 ;  /* 0x000000ffff057224 */ /* 0x000fce00078e0003 */
.L_x_2569:
[----:B------:R-:W-:Y:S05]  /*13e0*/  BSYNC.RECONVERGENT B3 ;  /* 0x0000000000037941 */ /* 0x000fea0003800200 */
.L_x_2568:
        /* <DEDUP_REMOVED lines=10> */
.L_x_2567:
[----:B------:R-:W-:Y:S05]  /*1490*/  BSYNC.RECONVERGENT B2 ;  /* 0x0000000000027941 */ /* 0x000fea0003800200 */
.L_x_2565:
[----:B------:R-:W-:Y:S01]  /*14a0*/  LOP3.LUT R35, R5, 0x80000000, R35, 0xb8, !PT ;  /* 0x8000000005237812 */ /* 0x000fe200078eb823 */
[----:B------:R-:W-:-:S07]  /*14b0*/  IMAD.MOV.U32 R34, RZ, RZ, R4 ;  /* 0x000000ffff227224 */ /* 0x000fce00078e0004 */
.L_x_2564:
[----:B------:R-:W-:Y:S05]  /*14c0*/  BSYNC.RECONVERGENT B1 ;  /* 0x0000000000017941 */ /* 0x000fea0003800200 */
.L_x_2563:
[----:B------:R-:W-:Y:S01]  /*14d0*/  VIADD R24, R25, 0x80 ;  /* 0x0000008019187836 */ /* 0x000fe20000000000 */
[----:B------:R-:W-:Y:S04]  /*14e0*/  BSSY.RECONVERGENT B1, `(.L_x_2570) ;  /* 0x000010a000017945 */ /* 0x000fe80003800200 */
[----:B------:R-:W-:-:S13]  /*14f0*/  ISETP.GE.U32.AND P0, PT, R24, R26, PT ;  /* 0x0000001a1800720c */ /* 0x000fda0003f06070 */
        /* <DEDUP_REMOVED lines=192> */
[----:B------:R-:W-:Y:S05]  /*2100*/  CALL.REL.NOINC `($__internal_4_$__cuda_sm20_div_rn_f64_full) ;  /* 0x000000f000487944 */ /* 0x000fea0003c00000 */
[----:B------:R-:W-:-:S07]  /*2110*/  IMAD.MOV.U32 R5, RZ, RZ, R3 ;  /* 0x000000ffff057224 */ /* 0x000fce00078e0003 */
.L_x_2575:
[----:B------:R-:W-:Y:S05]  /*2120*/  BSYNC.RECONVERGENT B3 ;  /* 0x0000000000037941 */ /* 0x000fea0003800200 */
.L_x_2574:
        /* <DEDUP_REMOVED lines=11> */
.L_x_2573:
        /* <DEDUP_REMOVED lines=55> */
.L_x_2576:
[----:B------:R-:W-:Y:S05]  /*2550*/  BSYNC.RECONVERGENT B2 ;  /* 0x0000000000027941 */ /* 0x000fea0003800200 */
.L_x_2572:
[----:B-1----:R-:W-:Y:S01]  /*2560*/  LOP3.LUT R33, R13, 0x80000000, R33, 0xb8, !PT ;  /* 0x800000000d217812 */ /* 0x002fe200078eb821 */
[----:B------:R-:W-:-:S07]  /*2570*/  IMAD.MOV.U32 R32, RZ, RZ, R12 ;  /* 0x000000ffff207224 */ /* 0x000fce00078e000c */
.L_x_2571:
[----:B------:R-:W-:Y:S05]  /*2580*/  BSYNC.RECONVERGENT B1 ;  /* 0x0000000000017941 */ /* 0x000fea0003800200 */
.L_x_2570:
        /* <DEDUP_REMOVED lines=15> */
[----:B------:R-:W-:Y:S01]  /*2680*/  MOV R10, 0x8ebd13cd ;  /* 0x8ebd13cd000a7802 */ /* 0x000fe20000000f00 */
[----:B------:R-:W-:Y:S01]  /*2690*/  IMAD.MOV.U32 R11, RZ, RZ, 0x3e5af86d ;  /* 0x3e5af86dff0b7424 */ /* 0x000fe200078e00ff */
[----:B------:R-:W-:Y:S01]  /*26a0*/  BSSY.RECONVERGENT B3, `(.L_x_2581) ;  /* 0x00000b4000037945 */ /* 0x000fe20003800200 */
[----:B------:R-:W0:Y:S01]  /*26b0*/  DFMA R6, R12, R6, 6.75539944105574400000e+15 ;  /* 0x433800000c06742b */ /* 0x000e220000000006 */
[C---:B------:R-:W-:Y:S02]  /*26c0*/  ISETP.GE.U32.AND P0, PT, R2.reuse, 0x7fb3e647, PT ;  /* 0x7fb3e6470200780c */ /* 0x040fe40003f06070 */
        /* <DEDUP_REMOVED lines=177> */
.L_x_2582:
[----:B------:R-:W-:Y:S05]  /*31e0*/  BSYNC.RECONVERGENT B3 ;  /* 0x0000000000037941 */ /* 0x000fea0003800200 */
.L_x_2581:
        /* <DEDUP_REMOVED lines=11> */
.L_x_2580:
[----:B0-----:R-:W-:Y:S01]  /*32a0*/  IMAD.MOV.U32 R4, RZ, RZ, 0x61d87def ;  /* 0x61d87defff047424 */ /* 0x001fe200078e00ff */
        /* <DEDUP_REMOVED lines=54> */
.L_x_2583:
[----:B------:R-:W-:Y:S05]  /*3610*/  BSYNC.RECONVERGENT B2 ;  /* 0x0000000000027941 */ /* 0x000fea0003800200 */
.L_x_2579:
[----:B-1----:R-:W-:-:S07]  /*3620*/  LOP3.LUT R11, R11, 0x80000000, R15, 0xb8, !PT ;  /* 0x800000000b0b7812 */ /* 0x002fce00078eb80f */
.L_x_2578:
[----:B------:R-:W-:Y:S05]  /*3630*/  BSYNC.RECONVERGENT B1 ;  /* 0x0000000000017941 */ /* 0x000fea0003800200 */
.L_x_2577:
        /* <DEDUP_REMOVED lines=16> */
[----:B0-----:R-:W-:Y:S02]  /*3740*/  IMAD.MOV.U32 R12, RZ, RZ, -0x7142ec33 ;  /* 0x8ebd13cdff0c7424 */ /* 0x001fe400078e00ff */
        /* <DEDUP_REMOVED lines=180> */
.L_x_2589:
[----:B------:R-:W-:Y:S05]  /*4290*/  BSYNC.RECONVERGENT B3 ;  /* 0x0000000000037941 */ /* 0x000fea0003800200 */
.L_x_2588:
        /* <DEDUP_REMOVED lines=11> */
.L_x_2587:
        /* <DEDUP_REMOVED lines=55> */
.L_x_2590:
[----:B------:R-:W-:Y:S05]  /*46c0*/  BSYNC.RECONVERGENT B2 ;  /* 0x0000000000027941 */ /* 0x000fea0003800200 */
.L_x_2586:
[----:B-1----:R-:W-:-:S07]  /*46d0*/  LOP3.LUT R13, R13, 0x80000000, R17, 0xb8, !PT ;  /* 0x800000000d0d7812 */ /* 0x002fce00078eb811 */
.L_x_2585:
[----:B------:R-:W-:Y:S05]  /*46e0*/  BSYNC.RECONVERGENT B1 ;  /* 0x0000000000017941 */ /* 0x000fea0003800200 */
.L_x_2584:
        /* <DEDUP_REMOVED lines=132> */
[----:B0-----:R-:W-:Y:S01]  /*4f30*/  MOV R6, 0x0 ;  /* 0x0000000000067802 */ /* 0x001fe20000000f00 */
[----:B------:R-:W-:-:S15]  /*4f40*/  IMAD.MOV.U32 R7, RZ, RZ, 0x3ff00000 ;  /* 0x3ff00000ff077424 */ /* 0x000fde00078e00ff */
        /* <DEDUP_REMOVED lines=64> */
.L_x_2596:
[----:B------:R-:W-:Y:S05]  /*5350*/  BSYNC.RECONVERGENT B3 ;  /* 0x0000000000037941 */ /* 0x000fea0003800200 */
.L_x_2595:
        /* <DEDUP_REMOVED lines=11> */
.L_x_2594:
        /* <DEDUP_REMOVED lines=55> */
.L_x_2597:
[----:B------:R-:W-:Y:S05]  /*5780*/  BSYNC.RECONVERGENT B2 ;  /* 0x0000000000027941 */ /* 0x000fea0003800200 */
.L_x_2593:
[----:B-1----:R-:W-:-:S07]  /*5790*/  LOP3.LUT R15, R15, 0x80000000, R19, 0xb8, !PT ;  /* 0x800000000f0f7812 */ /* 0x002fce00078eb813 */
.L_x_2592:
[----:B------:R-:W-:Y:S05]  /*57a0*/  BSYNC.RECONVERGENT B1 ;  /* 0x0000000000017941 */ /* 0x000fea0003800200 */
.L_x_2591:
        /* <DEDUP_REMOVED lines=197> */
.L_x_2603:
[----:B------:R-:W-:Y:S05]  /*6400*/  BSYNC.RECONVERGENT B3 ;  /* 0x0000000000037941 */ /* 0x000fea0003800200 */
.L_x_2602:
        /* <DEDUP_REMOVED lines=11> */
.L_x_2601:
        /* <DEDUP_REMOVED lines=55> */
.L_x_2604:
[----:B------:R-:W-:Y:S05]  /*6830*/  BSYNC.RECONVERGENT B2 ;  /* 0x0000000000027941 */ /* 0x000fea0003800200 */
.L_x_2600:
[----:B-1----:R-:W-:-:S07]  /*6840*/  LOP3.LUT R17, R17, 0x80000000, R21, 0xb8, !PT ;  /* 0x8000000011117812 */ /* 0x002fce00078eb815 */
.L_x_2599:
[----:B------:R-:W-:Y:S05]  /*6850*/  BSYNC.RECONVERGENT B1 ;  /* 0x0000000000017941 */ /* 0x000fea0003800200 */
.L_x_2598:
        /* <DEDUP_REMOVED lines=195> */
[----:B------:R-:W-:Y:S05]  /*7490*/  CALL.REL.NOINC `($__internal_4_$__cuda_sm20_div_rn_f64_full) ;  /* 0x0000009c00647944 */ /* 0x000fea0003c00000 */
[----:B------:R-:W-:-:S07]  /*74a0*/  IMAD.MOV.U32 R5, RZ, RZ, R3 ;  /* 0x000000ffff057224 */ /* 0x000fce00078e0003 */
.L_x_2610:
[----:B------:R-:W-:Y:S05]  /*74b0*/  BSYNC.RECONVERGENT B3 ;  /* 0x0000000000037941 */ /* 0x000fea0003800200 */
.L_x_2609:
        /* <DEDUP_REMOVED lines=11> */
.L_x_2608:
        /* <DEDUP_REMOVED lines=55> */
.L_x_2611:
[----:B------:R-:W-:Y:S05]  /*78e0*/  BSYNC.RECONVERGENT B2 ;  /* 0x0000000000027941 */ /* 0x000fea0003800200 */
.L_x_2607:
[----:B-1----:R-:W-:-:S07]  /*78f0*/  LOP3.LUT R19, R19, 0x80000000, R23, 0xb8, !PT ;  /* 0x8000000013137812 */ /* 0x002fce00078eb817 */
.L_x_2606:
[----:B------:R-:W-:Y:S05]  /*7900*/  BSYNC.RECONVERGENT B1 ;  /* 0x0000000000017941 */ /* 0x000fea0003800200 */
.L_x_2605:
[----:B------:R-:W-:Y:S01]  /*7910*/  VIADD R3, R25, 0x380 ;  /* 0x0000038019037836 */ /* 0x000fe20000000000 */
[----:B------:R-:W-:Y:S04]  /*7920*/  BSSY.RECONVERGENT B1, `(.L_x_2612) ;  /* 0x000010a000017945 */ /* 0x000fe80003800200 */
[----:B------:R-:W-:-:S13]  /*7930*/  ISETP.GE.U32.AND P0, PT, R3, R26, PT ;  /* 0x0000001a0300720c */ /* 0x000fda0003f06070 */
        /* <DEDUP_REMOVED lines=193> */
[----:B------:R-:W-:-:S07]  /*8550*/  MOV R5, R3 ;  /* 0x0000000300057202 */ /* 0x000fce0000000f00 */
.L_x_2617:
[----:B------:R-:W-:Y:S05]  /*8560*/  BSYNC.RECONVERGENT B3 ;  /* 0x0000000000037941 */ /* 0x000fea0003800200 */
.L_x_2616:
        /* <DEDUP_REMOVED lines=11> */
.L_x_2615:
        /* <DEDUP_REMOVED lines=55> */
.L_x_2618:
[----:B------:R-:W-:Y:S05]  /*8990*/  BSYNC.RECONVERGENT B2 ;  /* 0x0000000000027941 */ /* 0x000fea0003800200 */
.L_x_2614:
[----:B-1----:R-:W-:Y:S01]  /*89a0*/  LOP3.LUT R37, R21, 0x80000000, R37, 0xb8, !PT ;  /* 0x8000000015257812 */ /* 0x002fe200078eb825 */
[----:B------:R-:W-:-:S07]  /*89b0*/  IMAD.MOV.U32 R36, RZ, RZ, R20 ;  /* 0x000000ffff247224 */ /* 0x000fce00078e0014 */
.L_x_2613:
[----:B------:R-:W-:Y:S05]  /*89c0*/  BSYNC.RECONVERGENT B1 ;  /* 0x0000000000017941 */ /* 0x000fea0003800200 */
.L_x_2612:
[----:B------:R-:W-:Y:S01]  /*89d0*/  ISETP.GE.U32.AND P0, PT, R25, R26, PT ;  /* 0x0000001a1900720c */ /* 0x000fe20003f06070 */
[----:B------:R-:W-:Y:S04]  /*89e0*/  BSSY.RECONVERGENT B0, `(.L_x_2619) ;  /* 0x0000033000007945 */ /* 0x000fe80003800200 */
[----:B------:R-:W-:Y:S08]  /*89f0*/  BSSY.RELIABLE B1, `(.L_x_2620) ;  /* 0x000002b000017945 */ /* 0x000ff00003800100 */
[----:B------:R-:W-:Y:S05]  /*8a00*/  @P0 BRA `(.L_x_2621) ;  /* 0x0000000000300947 */ /* 0x000fea0003800000 */
[----:B------:R-:W1:Y:S01]  /*8a10*/  LDC.64 R2, c[0x0][0x388] ;  /* 0x0000e200ff027b82 */ /* 0x000e620000000a00 */
[----:B0-----:R-:W-:Y:S02]  /*8a20*/  IMAD.IADD R5, R0, 0x1, R25 ;  /* 0x0000000100057824 */ /* 0x001fe400078e0219 */
[----:B------:R-:W-:-:S05]  /*8a30*/  IMAD.MOV.U32 R25, RZ, RZ, R24 ;  /* 0x000000ffff197224 */ /* 0x000fca00078e0018 */
[----:B------:R-:W-:Y:S01]  /*8a40*/  ISETP.GE.U32.AND P0, PT, R25, R26, PT ;  /* 0x0000001a1900720c */ /* 0x000fe20003f06070 */
[----:B-1----:R-:W-:-:S05]  /*8a50*/  IMAD.WIDE.U32 R2, R5, 0x8, R2 ;  /* 0x0000000805027825 */ /* 0x002fca00078e0002 */
[----:B-----5:R0:W-:Y:S07]  /*8a60*/  STG.E.64 desc[UR4][R2.64], R34 ;  /* 0x0000002202007986 */ /* 0x0201ee000c101b04 */
[----:B------:R-:W-:Y:S05]  /*8a70*/  @P0 BRA `(.L_x_2622) ;  /* 0x0000000000300947 */ /* 0x000fea0003800000 */
[----:B0-----:R-:W0:Y:S01]  /*8a80*/  LDC.64 R2, c[0x0][0x388] ;  /* 0x0000e200ff027b82 */ /* 0x001e220000000a00 */
[----:B------:R-:W-:Y:S02]  /*8a90*/  IMAD.IADD R5, R0, 0x1, R25 ;  /* 0x0000000100057824 */ /* 0x000fe400078e0219 */
[----:B------:R-:W-:Y:S02]  /*8aa0*/  VIADD R25, R25, 0x80 ;  /* 0x0000008019197836 */ /* 0x000fe40000000000 */
[----:B0-----:R-:W-:-:S05]  /*8ab0*/  IMAD.WIDE.U32 R2, R5, 0x8, R2 ;  /* 0x0000000805027825 */ /* 0x001fca00078e0002 */
[----:B------:R1:W-:Y:S02]  /*8ac0*/  STG.E.64 desc[UR4][R2.64], R32 ;  /* 0x0000002002007986 */ /* 0x0003e4000c101b04 */
.L_x_2621:
[----:B------:R-:W-:-:S13]  /*8ad0*/  ISETP.GE.U32.AND P0, PT, R25, R26, PT ;  /* 0x0000001a1900720c */ /* 0x000fda0003f06070 */
[----:B------:R-:W-:Y:S05]  /*8ae0*/  @P0 BRA `(.L_x_2623) ;  /* 0x0000000000300947 */ /* 0x000fea0003800000 */
[----:B-1----:R-:W1:Y:S01]  /*8af0*/  LDC.64 R2, c[0x0][0x388] ;  /* 0x0000e200ff027b82 */ /* 0x002e620000000a00 */
[----:B0-----:R-:W-:Y:S02]  /*8b00*/  IMAD.IADD R5, R0, 0x1, R25 ;  /* 0x0000000100057824 */ /* 0x001fe400078e0219 */
[----:B------:R-:W-:Y:S02]  /*8b10*/  VIADD R25, R25, 0x80 ;  /* 0x0000008019197836 */ /* 0x000fe40000000000 */
[----:B-1----:R-:W-:-:S05]  /*8b20*/  IMAD.WIDE.U32 R2, R5, 0x8, R2 ;  /* 0x0000000805027825 */ /* 0x002fca00078e0002 */
[----:B------:R1:W-:Y:S02]  /*8b30*/  STG.E.64 desc[UR4][R2.64], R10 ;  /* 0x0000000a02007986 */ /* 0x0003e4000c101b04 */
.L_x_2622:
[----:B------:R-:W-:-:S13]  /*8b40*/  ISETP.GE.U32.AND P0, PT, R25, R26, PT ;  /* 0x0000001a1900720c */ /* 0x000fda0003f06070 */
[----:B------:R-:W-:Y:S05]  /*8b50*/  @P0 BRA `(.L_x_2624) ;  /* 0x0000000000300947 */ /* 0x000fea0003800000 */
[----:B01----:R-:W0:Y:S01]  /*8b60*/  LDC.64 R2, c[0x0][0x388] ;  /* 0x0000e200ff027b82 */ /* 0x003e220000000a00 */
[----:B------:R-:W-:Y:S02]  /*8b70*/  IMAD.IADD R5, R0, 0x1, R25 ;  /* 0x0000000100057824 */ /* 0x000fe400078e0219 */
[----:B------:R-:W-:Y:S02]  /*8b80*/  VIADD R25, R25, 0x80 ;  /* 0x0000008019197836 */ /* 0x000fe40000000000 */
[----:B0-----:R-:W-:-:S05]  /*8b90*/  IMAD.WIDE.U32 R2, R5, 0x8, R2 ;  /* 0x0000000805027825 */ /* 0x001fca00078e0002 */
[----:B------:R2:W-:Y:S02]  /*8ba0*/  STG.E.64 desc[UR4][R2.64], R12 ;  /* 0x0000000c02007986 */ /* 0x0005e4000c101b04 */
.L_x_2623:
[----:B------:R-:W-:-:S13]  /*8bb0*/  ISETP.GE.U32.AND P0, PT, R25, R26, PT ;  /* 0x0000001a1900720c */ /* 0x000fda0003f06070 */
[----:B------:R-:W-:Y:S05]  /*8bc0*/  @P0 BRA `(.L_x_2625) ;  /* 0x0000000000340947 */ /* 0x000fea0003800000 */
[----:B-12---:R-:W1:Y:S01]  /*8bd0*/  LDC.64 R2, c[0x0][0x388] ;  /* 0x0000e200ff027b82 */ /* 0x006e620000000a00 */
[----:B0-----:R-:W-:Y:S02]  /*8be0*/  IMAD.IADD R5, R0, 0x1, R25 ;  /* 0x0000000100057824 */ /* 0x001fe400078e0219 */
[----:B------:R-:W-:Y:S02]  /*8bf0*/  VIADD R25, R25, 0x80 ;  /* 0x0000008019197836 */ /* 0x000fe40000000000 */
[----:B-1----:R-:W-:-:S05]  /*8c00*/  IMAD.WIDE.U32 R2, R5, 0x8, R2 ;  /* 0x0000000805027825 */ /* 0x002fca00078e0002 */
[----:B-----5:R2:W-:Y:S02]  /*8c10*/  STG.E.64 desc[UR4][R2.64], R14 ;  /* 0x0000000e02007986 */ /* 0x0205e4000c101b04 */
.L_x_2624:
[----:B------:R-:W-:-:S13]  /*8c20*/  ISETP.GE.U32.AND P0, PT, R25, R26, PT ;  /* 0x0000001a1900720c */ /* 0x000fda0003f06070 */
[----:B------:R-:W-:Y:S05]  /*8c30*/  @P0 BREAK.RELIABLE B1 ;  /* 0x0000000000010942 */ /* 0x000fea0003800100 */
[----:B------:R-:W-:Y:S05]  /*8c40*/  @P0 BRA `(.L_x_2626) ;  /* 0x0000000000300947 */ /* 0x000fea0003800000 */
[----:B012---:R-:W0:Y:S01]  /*8c50*/  LDC.64 R2, c[0x0][0x388] ;  /* 0x0000e200ff027b82 */ /* 0x007e220000000a00 */
[----:B------:R-:W-:Y:S02]  /*8c60*/  IMAD.IADD R5, R0, 0x1, R25 ;  /* 0x0000000100057824 */ /* 0x000fe400078e0219 */
[----:B------:R-:W-:Y:S02]  /*8c70*/  VIADD R25, R25, 0x80 ;  /* 0x0000008019197836 */ /* 0x000fe40000000000 */
[----:B0-----:R-:W-:-:S05]  /*8c80*/  IMAD.WIDE.U32 R2, R5, 0x8, R2 ;  /* 0x0000000805027825 */ /* 0x001fca00078e0002 */
[----:B-----5:R3:W-:Y:S02]  /*8c90*/  STG.E.64 desc[UR4][R2.64], R16 ;  /* 0x0000001002007986 */ /* 0x0207e4000c101b04 */
.L_x_2625:
[----:B------:R-:W-:Y:S05]  /*8ca0*/  BSYNC.RELIABLE B1 ;  /* 0x0000000000017941 */ /* 0x000fea0003800100 */
.L_x_2620:
[----:B------:R-:W-:-:S13]  /*8cb0*/  ISETP.GE.U32.AND P0, PT, R25, R26, PT ;  /* 0x0000001a1900720c */ /* 0x000fda0003f06070 */
[----:B-123--:R-:W1:Y:S01]  /*8cc0*/  @!P0 LDC.64 R2, c[0x0][0x388] ;  /* 0x0000e200ff028b82 */ /* 0x00ee620000000a00 */
[----:B0-----:R-:W-:Y:S02]  /*8cd0*/  @!P0 IMAD.IADD R5, R0, 0x1, R25 ;  /* 0x0000000100058824 */ /* 0x001fe400078e0219 */
[----:B------:R-:W-:Y:S02]  /*8ce0*/  @!P0 VIADD R25, R25, 0x80 ;  /* 0x0000008019198836 */ /* 0x000fe40000000000 */
[----:B-1----:R-:W-:-:S05]  /*8cf0*/  @!P0 IMAD.WIDE.U32 R2, R5, 0x8, R2 ;  /* 0x0000000805028825 */ /* 0x002fca00078e0002 */
[----:B-----5:R3:W-:Y:S02]  /*8d00*/  @!P0 STG.E.64 desc[UR4][R2.64], R18 ;  /* 0x0000001202008986 */ /* 0x0207e4000c101b04 */
.L_x_2626:
[----:B------:R-:W-:Y:S05]  /*8d10*/  BSYNC.RECONVERGENT B0 ;  /* 0x0000000000007941 */ /* 0x000fea0003800200 */
.L_x_2619:
[----:B------:R-:W-:Y:S05]  /*8d20*/  WARPSYNC.ALL ;  /* 0x0000000000007948 */ /* 0x000fea0003800000 */
[----:B------:R-:W-:-:S13]  /*8d30*/  ISETP.GE.U32.AND P0, PT, R25, R26, PT ;  /* 0x0000001a1900720c */ /* 0x000fda0003f06070 */
[----:B------:R-:W-:Y:S05]  /*8d40*/  @P0 EXIT ;  /* 0x000000000000094d */ /* 0x000fea0003800000 */
[----:B0123--:R-:W0:Y:S01]  /*8d50*/  LDC.64 R2, c[0x0][0x388] ;  /* 0x0000e200ff027b82 */ /* 0x00fe220000000a00 */
[----:B------:R-:W-:-:S04]  /*8d60*/  IMAD.IADD R25, R0, 0x1, R25 ;  /* 0x0000000100197824 */ /* 0x000fc800078e0219 */
[----:B0-----:R-:W-:-:S05]  /*8d70*/  IMAD.WIDE.U32 R2, R25, 0x8, R2 ;  /* 0x0000000819027825 */ /* 0x001fca00078e0002 */
[----:B-----5:R-:W-:Y:S01]  /*8d80*/  STG.E.64 desc[UR4][R2.64], R36 ;  /* 0x0000002402007986 */ /* 0x020fe2000c101b04 */
[----:B------:R-:W-:Y:S05]  /*8d90*/  EXIT ;  /* 0x000000000000794d */ /* 0x000fea0003800000 */
.L_x_2562:
[----:B------:R-:W0:Y:S01]  /*8da0*/  S2R R10, SR_TID.X ;  /* 0x00000000000a7919 */ /* 0x000e220000002100 */
[----:B------:R-:W1:Y:S02]  /*8db0*/  LDC.64 R2, c[0x0][0x390] ;  /* 0x0000e400ff027b82 */ /* 0x000e640000000a00 */
[----:B-1----:R-:W-:-:S04]  /*8dc0*/  IMAD.WIDE.U32 R2, R0, 0x8, R2 ;  /* 0x0000000800027825 */ /* 0x002fc800078e0002 */
[----:B0-----:R-:W-:-:S05]  /*8dd0*/  IMAD.WIDE.U32 R4, R10, 0x10, R2 ;  /* 0x000000100a047825 */ /* 0x001fca00078e0002 */
[----:B------:R-:W2:Y:S04]  /*8de0*/  LDG.E.128 R20, desc[UR4][R4.64] ;  /* 0x0000000404147981 */ /* 0x000ea8000c1e1d00 */
[----:B------:R0:W5:Y:S04]  /*8df0*/  LDG.E.128 R24, desc[UR4][R4.64+0x800] ;  /* 0x0008000404187981 */ /* 0x000168000c1e1d00 */
[----:B------:R0:W5:Y:S04]  /*8e00*/  LDG.E.128 R12, desc[UR4][R4.64+0x1000] ;  /* 0x00100004040c7981 */ /* 0x000168000c1e1d00 */
[----:B------:R0:W5:Y:S01]  /*8e10*/  LDG.E.128 R16, desc[UR4][R4.64+0x1800] ;  /* 0x0018000404107981 */ /* 0x000162000c1e1d00 */
[----:B------:R-:W-:Y:S01]  /*8e20*/  BSSY.RECONVERGENT B1, `(.L_x_2627) ;  /* 0x0000104000017945 */ /* 0x000fe20003800200 */
[----:B--2---:R-:W-:Y:S01]  /*8e30*/  LOP3.LUT R3, R21, 0x7fffffff, RZ, 0xc0, !PT ;  /* 0x7fffffff15037812 */ /* 0x004fe200078ec0ff */
[----:B------:R-:W-:-:S03]  /*8e40*/  IMAD.MOV.U32 R34, RZ, RZ, R20 ;  /* 0x000000ffff227224 */ /* 0x000fc600078e0014 */
[----:B------:R-:W-:Y:S01]  /*8e50*/  ISETP.GT.U32.AND P0, PT, R3, 0x3fefffff, PT ;  /* 0x3fefffff0300780c */ /* 0x000fe20003f04070 */
[----:B------:R-:W-:-:S12]  /*8e60*/  IMAD.MOV.U32 R35, RZ, RZ, R3 ;  /* 0x000000ffff237224 */ /* 0x000fd800078e0003 */
[----:B0-----:R-:W-:Y:S05]  /*8e70*/  @P0 BRA `(.L_x_2628) ;  /* 0x0000000000e00947 */ /* 0x001fea0003800000 */
        /* <DEDUP_REMOVED lines=56> */
.L_x_2628:
        /* <DEDUP_REMOVED lines=32> */
[----:B------:R-:W-:Y:S01]  /*9400*/  FSEL R5, R3, R9, !P0 ;  /* 0x0000000903057208 */ /* 0x000fe20004000000 */
[----:B------:R-:W-:Y:S01]  /*9410*/  IMAD.MOV.U32 R8, RZ, RZ, RZ ;  /* 0x000000ffff087224 */ /* 0x000fe200078e00ff */
[C---:B------:R-:W-:Y:S02]  /*9420*/  ISETP.NE.AND P0, PT, R6.reuse, 0x400, PT ;  /* 0x000004000600780c */ /* 0x040fe40003f05270 */
[----:B------:R-:W-:-:S04]  /*9430*/  LEA R6, R6, 0x3ff00000, 0x14 ;  /* 0x3ff0000006067811 */ /* 0x000fc800078ea0ff */
        /* <DEDUP_REMOVED lines=149> */
[----:B-----5:R-:W-:Y:S05]  /*9d90*/  CALL.REL.NOINC `($__internal_4_$__cuda_sm20_div_rn_f64_full) ;  /* 0x0000007400247944 */ /* 0x020fea0003c00000 */
[----:B------:R-:W-:-:S07]  /*9da0*/  IMAD.MOV.U32 R5, RZ, RZ, R3 ;  /* 0x000000ffff057224 */ /* 0x000fce00078e0003 */
.L_x_2631:
[----:B------:R-:W-:Y:S05]  /*9db0*/  BSYNC.RECONVERGENT B2 ;  /* 0x0000000000027941 */ /* 0x000fea0003800200 */
.L_x_2630:
        /* <DEDUP_REMOVED lines=10> */
.L_x_2629:
[----:B------:R-:W-:Y:S05]  /*9e60*/  BSYNC.RECONVERGENT B1 ;  /* 0x0000000000017941 */ /* 0x000fea0003800200 */
.L_x_2627:
[----:B------:R-:W-:Y:S01]  /*9e70*/  LOP3.LUT R3, R23, 0x7fffffff, RZ, 0xc0, !PT ;  /* 0x7fffffff17037812 */ /* 0x000fe200078ec0ff */
[----:B------:R-:W-:Y:S01]  /*9e80*/  BSSY.RECONVERGENT B1, `(.L_x_2632) ;  /* 0x0000105000017945 */ /* 0x000fe20003800200 */
[----:B------:R-:W-:Y:S01]  /*9e90*/  LOP3.LUT R21, R5, 0x80000000, R21, 0xb8, !PT ;  /* 0x8000000005157812 */ /* 0x000fe200078eb815 */
[----:B------:R-:W-:Y:S01]  /*9ea0*/  IMAD.MOV.U32 R20, RZ, RZ, R4 ;  /* 0x000000ffff147224 */ /* 0x000fe200078e0004 */
[----:B------:R-:W-:Y:S01]  /*9eb0*/  ISETP.GE.U32.AND P0, PT, R3, 0x3ff00000, PT ;  /* 0x3ff000000300780c */ /* 0x000fe20003f06070 */
[----:B------:R-:W-:Y:S02]  /*9ec0*/  IMAD.MOV.U32 R34, RZ, RZ, R22 ;  /* 0x000000ffff227224 */ /* 0x000fe400078e0016 */
[----:B------:R-:W-:-:S10]  /*9ed0*/  IMAD.MOV.U32 R35, RZ, RZ, R3 ;  /* 0x000000ffff237224 */ /* 0x000fd400078e0003 */
        /* <DEDUP_REMOVED lines=188> */
.L_x_2635:
[----:B------:R-:W-:Y:S05]  /*aaa0*/  BSYNC.RECONVERGENT B2 ;  /* 0x0000000000027941 */ /* 0x000fea0003800200 */
.L_x_2634:
        /* <DEDUP_REMOVED lines=11> */
.L_x_2633:
        /* <DEDUP_REMOVED lines=55> */
.L_x_2636:
[----:B------:R-:W-:Y:S05]  /*aed0*/  BSYNC.RECONVERGENT B1 ;  /* 0x0000000000017941 */ /* 0x000fea0003800200 */
.L_x_2632:
[----:B-----5:R-:W-:Y:S01]  /*aee0*/  LOP3.LUT R3, R25, 0x7fffffff, RZ, 0xc0, !PT ;  /* 0x7fffffff19037812 */ /* 0x020fe200078ec0ff */
[----:B------:R-:W-:Y:S01]  /*aef0*/  BSSY.RECONVERGENT B1, `(.L_x_2637) ;  /* 0x0000105000017945 */ /* 0x000fe20003800200 */
[----:B-1----:R-:W-:Y:S01]  /*af00*/  LOP3.LUT R23, R35, 0x80000000, R23, 0xb8, !PT ;  /* 0x8000000023177812 */ /* 0x002fe200078eb817 */
[----:B------:R-:W-:Y:S01]  /*af10*/  IMAD.MOV.U32 R22, RZ, RZ, R34 ;  /* 0x000000ffff167224 */ /* 0x000fe200078e0022 */
[----:B------:R-:W-:Y:S01]  /*af20*/  ISETP.GE.U32.AND P0, PT, R3, 0x3ff00000, PT ;  /* 0x3ff000000300780c */ /* 0x000fe20003f06070 */
[----:B------:R-:W-:Y:S02]  /*af30*/  IMAD.MOV.U32 R34, RZ, RZ, R24 ;  /* 0x000000ffff227224 */ /* 0x000fe400078e0018 */
[----:B------:R-:W-:-:S10]  /*af40*/  IMAD.MOV.U32 R35, RZ, RZ, R3 ;  /* 0x000000ffff237224 */ /* 0x000fd400078e0003 */
[----:B------:R-:W-:Y:S05]  /*af50*/  @!P0 BRA `(.L_x_2638) ;  /* 0x0000000c001c8947 */ /* 0x000fea0003800000 */
[----:B------:R-:W-:Y:S01]  /*af60*/  IMAD.MOV.U32 R6, RZ, RZ, 0x652b82fe ;  /* 0x652b82feff067424 */ /* 0x000fe200078e00ff */
[----:B------:R-:W-:Y:S01]  /*af70*/  UMOV UR6, 0xfefa39ef ;  /* 0xfefa39ef00067882 */ /* 0x000fe20000000000 */
[----:B------:R-:W-:Y:S01]  /*af80*/  IMAD.MOV.U32 R7, RZ, RZ, 0x3ff71547 ;  /* 0x3ff71547ff077424 */ /* 0x000fe200078e00ff */
[----:B------:R-:W-:Y:S01]  /*af90*/  UMOV UR7, 0x3fe62e42 ;  /* 0x3fe62e4200077882 */ /* 0x000fe20000000000 */
[----:B------:R-:W-:Y:S01]  /*afa0*/  IMAD.SHL.U32 R2, R3, 0x2, RZ ;  /* 0x0000000203027824 */ /* 0x000fe200078e00ff */
[----:B------:R-:W-:Y:S01]  /*afb0*/  MOV R29, 0x3e5af86d ;  /* 0x3e5af86d001d7802 */ /* 0x000fe20000000f00 */
[----:B------:R-:W-:Y:S01]  /*afc0*/  IMAD.MOV.U32 R28, RZ, RZ, -0x7142ec33 ;  /* 0x8ebd13cdff1c7424 */ /* 0x000fe200078e00ff */
        /* <DEDUP_REMOVED lines=180> */
.L_x_2640:
[----:B------:R-:W-:Y:S05]  /*bb10*/  BSYNC.RECONVERGENT B2 ;  /* 0x0000000000027941 */ /* 0x000fea0003800200 */
.L_x_2639:
        /* <DEDUP_REMOVED lines=11> */
.L_x_2638:
        /* <DEDUP_REMOVED lines=55> */
.L_x_2641:
[----:B------:R-:W-:Y:S05]  /*bf40*/  BSYNC.RECONVERGENT B1 ;  /* 0x0000000000017941 */ /* 0x000fea0003800200 */
.L_x_2637:
[----:B------:R-:W-:Y:S01]  /*bf50*/  LOP3.LUT R3, R27, 0x7fffffff, RZ, 0xc0, !PT ;  /* 0x7fffffff1b037812 */ /* 0x000fe200078ec0ff */
        /* <DEDUP_REMOVED lines=194> */
.L_x_2645:
[----:B------:R-:W-:Y:S05]  /*cb80*/  BSYNC.RECONVERGENT B2 ;  /* 0x0000000000027941 */ /* 0x000fea0003800200 */
.L_x_2644:
        /* <DEDUP_REMOVED lines=11> */
.L_x_2643:
        /* <DEDUP_REMOVED lines=55> */
.L_x_2646:
[----:B------:R-:W-:Y:S05]  /*cfb0*/  BSYNC.RECONVERGENT B1 ;  /* 0x0000000000017941 */ /* 0x000fea0003800200 */
.L_x_2642:
        /* <DEDUP_REMOVED lines=196> */
.L_x_2650:
[----:B------:R-:W-:Y:S05]  /*dc00*/  BSYNC.RECONVERGENT B2 ;  /* 0x0000000000027941 */ /* 0x000fea0003800200 */
.L_x_2649:
        /* <DEDUP_REMOVED lines=11> */
.L_x_2648:
        /* <DEDUP_REMOVED lines=55> */
.L_x_2651:
[----:B------:R-:W-:Y:S05]  /*e030*/  BSYNC.RECONVERGENT B1 ;  /* 0x0000000000017941 */ /* 0x000fea0003800200 */
.L_x_2647:
        /* <DEDUP_REMOVED lines=195> */
.L_x_2655:
[----:B------:R-:W-:Y:S05]  /*ec70*/  BSYNC.RECONVERGENT B2 ;  /* 0x0000000000027941 */ /* 0x000fea0003800200 */
.L_x_2654:
        /* <DEDUP_REMOVED lines=11> */
.L_x_2653:
        /* <DEDUP_REMOVED lines=55> */
.L_x_2656:
[----:B------:R-:W-:Y:S05]  /*f0a0*/  BSYNC.RECONVERGENT B1 ;  /* 0x0000000000017941 */ /* 0x000fea0003800200 */
.L_x_2652:
        /* <DEDUP_REMOVED lines=195> */
.L_x_2660:
[----:B------:R-:W-:Y:S05]  /*fce0*/  BSYNC.RECONVERGENT B2 ;  /* 0x0000000000027941 */ /* 0x000fea0003800200 */
.L_x_2659:
        /* <DEDUP_REMOVED lines=11> */
.L_x_2658:
        /* <DEDUP_REMOVED lines=55> */
.L_x_2661:
[----:B------:R-:W-:Y:S05]  /*10110*/  BSYNC.RECONVERGENT B1 ;  /* 0x0000000000017941 */ /* 0x000fea0003800200 */
.L_x_2657:
        /* <DEDUP_REMOVED lines=193> */
[----:B------:R-:W-:Y:S05]  /*10d30*/  CALL.REL.NOINC `($__internal_4_$__cuda_sm20_div_rn_f64_full) ;  /* 0x00000004003c7944 */ /* 0x000fea0003c00000 */
[----:B------:R-:W-:-:S07]  /*10d40*/  IMAD.MOV.U32 R5, RZ, RZ, R3 ;  /* 0x000000ffff057224 */ /* 0x000fce00078e0003 */
.L_x_2665:
[----:B------:R-:W-:Y:S05]  /*10d50*/  BSYNC.RECONVERGENT B2 ;  /* 0x0000000000027941 */ /* 0x000fea0003800200 */
.L_x_2664:
        /* <DEDUP_REMOVED lines=11> */
.L_x_2663:
        /* <DEDUP_REMOVED lines=55> */
.L_x_2666:
[----:B------:R-:W-:Y:S05]  /*11180*/  BSYNC.RECONVERGENT B1 ;  /* 0x0000000000017941 */ /* 0x000fea0003800200 */
.L_x_2662:
[----:B------:R-:W2:Y:S01]  /*11190*/  LDC.64 R2, c[0x0][0x388] ;  /* 0x0000e200ff027b82 */ /* 0x000ea20000000a00 */
[----:B-1----:R-:W-:Y:S01]  /*111a0*/  LOP3.LUT R19, R35, 0x80000000, R19, 0xb8, !PT ;  /* 0x8000000023137812 */ /* 0x002fe200078eb813 */
[----:B------:R-:W-:Y:S02]  /*111b0*/  IMAD.MOV.U32 R18, RZ, RZ, R34 ;  /* 0x000000ffff127224 */ /* 0x000fe400078e0022 */
[----:B--2---:R-:W-:-:S04]  /*111c0*/  IMAD.WIDE.U32 R2, R0, 0x8, R2 ;  /* 0x0000000800027825 */ /* 0x004fc800078e0002 */
[----:B------:R-:W-:-:S05]  /*111d0*/  IMAD.WIDE.U32 R2, R10, 0x10, R2 ;  /* 0x000000100a027825 */ /* 0x000fca00078e0002 */
[----:B------:R-:W-:Y:S04]  /*111e0*/  STG.E.128 desc[UR4][R2.64], R20 ;  /* 0x0000001402007986 */ /* 0x000fe8000c101d04 */
[----:B------:R-:W-:Y:S04]  /*111f0*/  STG.E.128 desc[UR4][R2.64+0x800], R24 ;  /* 0x0008001802007986 */ /* 0x000fe8000c101d04 */
[----:B------:R-:W-:Y:S04]  /*11200*/  STG.E.128 desc[UR4][R2.64+0x1000], R12 ;  /* 0x0010000c02007986 */ /* 0x000fe8000c101d04 */
[----:B------:R-:W-:Y:S01]  /*11210*/  STG.E.128 desc[UR4][R2.64+0x1800], R16 ;  /* 0x0018001002007986 */ /* 0x000fe2000c101d04 */
[----:B------:R-:W-:Y:S05]  /*11220*/  EXIT ;  /* 0x000000000000794d */ /* 0x000fea0003800000 */
        .weak           $__internal_4_$__cuda_sm20_div_rn_f64_full
        .type           $__internal_4_$__cuda_sm20_div_rn_f64_full,@function
        .size           $__internal_4_$__cuda_sm20_div_rn_f64_full,(.L_x_2789 - $__internal_4_$__cuda_sm20_div_rn_f64_full)
$__internal_4_$__cuda_sm20_div_rn_f64_full:
[----:B------:R-:W-:Y:S01]  /*11230*/  IMAD.MOV.U32 R39, RZ, RZ, R3 ;  /* 0x000000ffff277224 */ /* 0x000fe200078e0003 */
[----:B------:R-:W-:Y:S01]  /*11240*/  LOP3.LUT R6, R5, 0x7ff00000, RZ, 0xc0, !PT ;  /* 0x7ff0000005067812 */ /* 0x000fe200078ec0ff */
[----:B------:R-:W-:Y:S01]  /*11250*/  IMAD.MOV.U32 R29, RZ, RZ, R5 ;  /* 0x000000ffff1d7224 */ /* 0x000fe200078e0005 */
[----:B------:R-:W-:Y:S01]  /*11260*/  BSSY.RECONVERGENT B0, `(.L_x_2667) ;  /* 0x0000083000007945 */ /* 0x000fe20003800200 */
[----:B------:R-:W-:Y:S01]  /*11270*/  IMAD.MOV.U32 R38, RZ, RZ, R4 ;  /* 0x000000ffff267224 */ /* 0x000fe200078e0004 */
[C---:B------:R-:W-:Y:S01]  /*11280*/  FSETP.GEU.AND P1, PT, |R39|.reuse, 1.469367938527859385e-39, PT ;  /* 0x001000002700780b */ /* 0x040fe20003f2e200 */
[----:B------:R-:W-:Y:S01]  /*11290*/  IMAD.MOV.U32 R4, RZ, RZ, 0x1ca00000 ;  /* 0x1ca00000ff047424 */ /* 0x000fe200078e00ff */
[----:B------:R-:W-:Y:S01]  /*112a0*/  LOP3.LUT R3, R39, 0x7ff00000, RZ, 0xc0, !PT ;  /* 0x7ff0000027037812 */ /* 0x000fe200078ec0ff */
[----:B------:R-:W-:Y:S02]  /*112b0*/  IMAD.MOV.U32 R28, RZ, RZ, R8 ;  /* 0x000000ffff1c7224 */ /* 0x000fe400078e0008 */
[----:B------:R-:W-:Y:S01]  /*112c0*/  IMAD.MOV.U32 R42, RZ, RZ, 0x1 ;  /* 0x00000001ff2a7424 */ /* 0x000fe200078e00ff */
[----:B------:R-:W-:-:S04]  /*112d0*/  ISETP.GE.U32.AND P0, PT, R3, R6, PT ;  /* 0x000000060300720c */ /* 0x000fc80003f06070 */
[----:B------:R-:W-:Y:S02]  /*112e0*/  SEL R9, R4, 0x63400000, !P0 ;  /* 0x6340000004097807 */ /* 0x000fe40004000000 */
[----:B------:R-:W-:Y:S01]  /*112f0*/  FSETP.GEU.AND P0, PT, |R5|, 1.469367938527859385e-39, PT ;  /* 0x001000000500780b */ /* 0x000fe20003f0e200 */
[----:B------:R-:W-:Y:S01]  /*11300*/  @!P1 IMAD.MOV.U32 R40, RZ, RZ, RZ ;  /* 0x000000ffff289224 */ /* 0x000fe200078e00ff */
[----:B------:R-:W-:Y:S02]  /*11310*/  @!P1 LOP3.LUT R30, R29, 0x7ff00000, RZ, 0xc0, !PT ;  /* 0x7ff000001d1e9812 */ /* 0x000fe400078ec0ff */
[----:B------:R-:W-:Y:S02]  /*11320*/  LOP3.LUT R31, R9, 0x800fffff, R39, 0xf8, !PT ;  /* 0x800fffff091f7812 */ /* 0x000fe400078ef827 */
[----:B------:R-:W-:Y:S01]  /*11330*/  @!P1 ISETP.GE.U32.AND P2, PT, R3, R30, PT ;  /* 0x0000001e0300920c */ /* 0x000fe20003f46070 */
[----:B------:R-:W-:Y:S01]  /*11340*/  IMAD.MOV.U32 R30, RZ, RZ, R38 ;  /* 0x000000ffff1e7224 */ /* 0x000fe200078e0026 */
[----:B------:R-:W-:-:S02]  /*11350*/  LOP3.LUT R5, R5, 0x800fffff, RZ, 0xc0, !PT ;  /* 0x800fffff05057812 */ /* 0x000fc400078ec0ff */
[----:B------:R-:W-:-:S04]  /*11360*/  @!P1 SEL R7, R4, 0x63400000, !P2 ;  /* 0x6340000004079807 */ /* 0x000fc80005000000 */
[----:B------:R-:W-:-:S04]  /*11370*/  @!P1 LOP3.LUT R7, R7, 0x80000000, R39, 0xf8, !PT ;  /* 0x8000000007079812 */ /* 0x000fc800078ef827 */
[----:B------:R-:W-:-:S06]  /*11380*/  @!P1 LOP3.LUT R41, R7, 0x100000, RZ, 0xfc, !PT ;  /* 0x0010000007299812 */ /* 0x000fcc00078efcff */
[----:B------:R0:W1:Y:S02]  /*11390*/  @!P1 DFMA R30, R30, 2, -R40 ;  /* 0x400000001e1e982b */ /* 0x0000640000000828 */
[----:B0-----:R-:W-:Y:S01]  /*113a0*/  LOP3.LUT R41, R5, 0x3ff00000, RZ, 0xfc, !PT ;  /* 0x3ff0000005297812 */ /* 0x001fe200078efcff */
[----:B------:R-:W-:Y:S02]  /*113b0*/  IMAD.MOV.U32 R40, RZ, RZ, R8 ;  /* 0x000000ffff287224 */ /* 0x000fe400078e0008 */
[----:B------:R-:W-:Y:S01]  /*113c0*/  IMAD.MOV.U32 R5, RZ, RZ, R3 ;  /* 0x000000ffff057224 */ /* 0x000fe200078e0003 */
[----:B-1----:R-:W-:-:S05]  /*113d0*/  @!P1 LOP3.LUT R5, R31, 0x7ff00000, RZ, 0xc0, !PT ;  /* 0x7ff000001f059812 */ /* 0x002fca00078ec0ff */
[----:B------:R-:W-:-:S15]  /*113e0*/  VIADD R7, R5, 0xffffffff ;  /* 0xffffffff05077836 */ /* 0x000fde0000000000 */
[----:B------:R-:W-:-:S15]  /*113f0*/  NOP ;  /* 0x0000000000007918 */ /* 0x000fde0000000000 */
[----:B------:R-:W-:-:S15]  /*11400*/  NOP ;  /* 0x0000000000007918 */ /* 0x000fde0000000000 */
[----:B------:R-:W-:-:S08]  /*11410*/  NOP ;  /* 0x0000000000007918 */ /* 0x000fd00000000000 */
[----:B------:R-:W0:Y:S02]  /*11420*/  @!P0 DMUL R40, R28, 8.98846567431157953865e+307 ;  /* 0x7fe000001c288828 */ /* 0x000e240000000000 */
[----:B0-----:R-:W0:Y:S01]  /*11430*/  MUFU.RCP64H R43, R41 ;  /* 0x00000029002b7308 */ /* 0x001e220000001800 */
[----:B------:R-:W-:Y:S02]  /*11440*/  @!P0 LOP3.LUT R6, R41, 0x7ff00000, RZ, 0xc0, !PT ;  /* 0x7ff0000029068812 */ /* 0x000fe400078ec0ff */
[----:B------:R-:W-:-:S03]  /*11450*/  ISETP.GT.U32.AND P0, PT, R7, 0x7feffffe, PT ;  /* 0x7feffffe0700780c */ /* 0x000fc60003f04070 */
        /* <DEDUP_REMOVED lines=43> */
[CC--:B------:R-:W-:Y:S02]  /*11710*/  ISETP.GE.U32.AND P0, PT, R3.reuse, R6.reuse, PT ;  /* 0x000000060300720c */ /* 0x0c0fe40003f06070 */
[----:B------:R-:W-:Y:S02]  /*11720*/  VIADDMNMX R3, R3, -R6, 0xb9600000, !PT ;  /* 0xb960000003037446 */ /* 0x000fe40007800906 */
[----:B------:R-:W-:Y:S02]  /*11730*/  SEL R4, R4, 0x63400000, !P0 ;  /* 0x6340000004047807 */ /* 0x000fe40004000000 */
[----:B------:R-:W-:-:S05]  /*11740*/  VIMNMX R3, PT, PT, R3, 0x46a00000, PT ;  /* 0x46a0000003037848 */ /* 0x000fca0003fe0100 */
[----:B------:R-:W-:Y:S02]  /*11750*/  IMAD.IADD R3, R3, 0x1, -R4 ;  /* 0x0000000103037824 */ /* 0x000fe400078e0a04 */
[----:B------:R-:W-:Y:S02]  /*11760*/  IMAD.MOV.U32 R4, RZ, RZ, RZ ;  /* 0x000000ffff047224 */ /* 0x000fe400078e00ff */
[----:B------:R-:W-:-:S06]  /*11770*/  VIADD R5, R3, 0x7fe00000 ;  /* 0x7fe0000003057836 */ /* 0x000fcc0000000000 */
[----:B------:R-:W0:Y:S02]  /*11780*/  DMUL R42, R8, R4 ;  /* 0x00000004082a7228 */ /* 0x000e240000000000 */
[----:B0-----:R-:W-:-:S13]  /*11790*/  FSETP.GTU.AND P0, PT, |R43|, 1.469367938527859385e-39, PT ;  /* 0x001000002b00780b */ /* 0x001fda0003f0c200 */
[----:B------:R-:W-:Y:S05]  /*117a0*/  @P0 BRA `(.L_x_2669) ;  /* 0x0000000000b80947 */ /* 0x000fea0003800000 */
[----:B------:R-:W0:Y:S01]  /*117b0*/  DFMA R30, R8, -R40, R30 ;  /* 0x80000028081e722b */ /* 0x000e22000000001e */
[----:B------:R-:W-:Y:S02]  /*117c0*/  MOV R6, RZ ;  /* 0x000000ff00067202 */ /* 0x000fe40000000f00 */
        /* <DEDUP_REMOVED lines=17> */
[----:B------:R-:W-:Y:S02]  /*118e0*/  IMAD.MOV.U32 R42, RZ, RZ, R4 ;  /* 0x000000ffff2a7224 */ /* 0x000fe400078e0004 */
[----:B------:R-:W-:Y:S01]  /*118f0*/  IMAD.MOV.U32 R43, RZ, RZ, R5 ;  /* 0x000000ffff2b7224 */ /* 0x000fe200078e0005 */
[----:B------:R-:W-:Y:S06]  /*11900*/  BRA `(.L_x_2669) ;  /* 0x0000000000607947 */ /* 0x000fec0003800000 */
.L_x_2668:
        /* <DEDUP_REMOVED lines=13> */
[----:B------:R-:W-:Y:S02]  /*119e0*/  @!P0 IMAD.MOV.U32 R43, RZ, RZ, R29 ;  /* 0x000000ffff2b8224 */ /* 0x000fe400078e001d */
[----:B------:R-:W-:Y:S02]  /*119f0*/  @P0 IMAD.MOV.U32 R42, RZ, RZ, RZ ;  /* 0x000000ffff2a0224 */ /* 0x000fe400078e00ff */
[----:B------:R-:W-:Y:S01]  /*11a00*/  @P0 IMAD.MOV.U32 R43, RZ, RZ, R3 ;  /* 0x000000ffff2b0224 */ /* 0x000fe200078e0003 */
[----:B------:R-:W-:Y:S06]  /*11a10*/  BRA `(.L_x_2669) ;  /* 0x00000000001c7947 */ /* 0x000fec0003800000 */
.L_x_2671:
[----:B------:R-:W-:Y:S01]  /*11a20*/  LOP3.LUT R3, R29, 0x80000, RZ, 0xfc, !PT ;  /* 0x000800001d037812 */ /* 0x000fe200078efcff */
[----:B------:R-:W-:-:S04]  /*11a30*/  IMAD.MOV.U32 R42, RZ, RZ, R28 ;  /* 0x000000ffff2a7224 */ /* 0x000fc800078e001c */
[----:B------:R-:W-:Y:S01]  /*11a40*/  IMAD.MOV.U32 R43, RZ, RZ, R3 ;  /* 0x000000ffff2b7224 */ /* 0x000fe200078e0003 */
[----:B------:R-:W-:Y:S06]  /*11a50*/  BRA `(.L_x_2669) ;  /* 0x00000000000c7947 */ /* 0x000fec0003800000 */
.L_x_2670:
[----:B------:R-:W-:Y:S01]  /*11a60*/  LOP3.LUT R3, R39, 0x80000, RZ, 0xfc, !PT ;  /* 0x0008000027037812 */ /* 0x000fe200078efcff */
[----:B------:R-:W-:-:S04]  /*11a70*/  IMAD.MOV.U32 R42, RZ, RZ, R38 ;  /* 0x000000ffff2a7224 */ /* 0x000fc800078e0026 */
[----:B------:R-:W-:-:S07]  /*11a80*/  IMAD.MOV.U32 R43, RZ, RZ, R3 ;  /* 0x000000ffff2b7224 */ /* 0x000fce00078e0003 */
.L_x_2669:
[----:B------:R-:W-:Y:S05]  /*11a90*/  BSYNC.RECONVERGENT B0 ;  /* 0x0000000000007941 */ /* 0x000fea0003800200 */
.L_x_2667:
[----:B------:R-:W-:Y:S02]  /*11aa0*/  IMAD.MOV.U32 R6, RZ, RZ, R2 ;  /* 0x000000ffff067224 */ /* 0x000fe400078e0002 */
[----:B------:R-:W-:Y:S02]  /*11ab0*/  IMAD.MOV.U32 R7, RZ, RZ, 0x0 ;  /* 0x00000000ff077424 */ /* 0x000fe400078e00ff */
[----:B------:R-:W-:Y:S02]  /*11ac0*/  IMAD.MOV.U32 R4, RZ, RZ, R42 ;  /* 0x000000ffff047224 */ /* 0x000fe400078e002a */
[----:B------:R-:W-:Y:S01]  /*11ad0*/  IMAD.MOV.U32 R3, RZ, RZ, R43 ;  /* 0x000000ffff037224 */ /* 0x000fe200078e002b */
[----:B------:R-:W-:Y:S06]  /*11ae0*/  RET.REL.NODEC R6 `(_ZN2at6native29vectorized_elementwise_kernelILi2EZZZNS0_16sinh_kernel_cudaERNS_18TensorIteratorBaseEENKUlvE0_clEvENKUlvE_clEvEUldE_St5arrayIPcLm2EEEEviT0_T1_) ;  /* 0xfffffee406447950 */ /* 0x000fec0003c3ffff */
.L_x_2672:
        /* <DEDUP_REMOVED lines=9> */
.L_x_2789:


//--------------------- .text._ZN2at6native29vectorized_elementwise_kernelILi4EZZZNS0_16sinh_kernel_cudaERNS_18TensorIteratorBaseEENKUlvE0_clEvENKUlvE_clEvEUldE_St5arrayIPcLm2EEEEviT0_T1_ --------------------------
	.section	.text._ZN2at6native29vectorized_elementwise_kernelILi4EZZZNS0_16sinh_kernel_cudaERNS_18TensorIteratorBaseEENKUlvE0_clEvENKUlvE_clEvEUldE_St5arrayIPcLm2EEEEviT0_T1_,"ax",@progbits
	.align	128
        .global         _ZN2at6native29vectorized_elementwise_kernelILi4EZZZNS0_16sinh_kernel_cudaERNS_18TensorIteratorBaseEENKUlvE0_clEvENKUlvE_clEvEUldE_St5arrayIPcLm2EEEEviT0_T1_
        .type           _ZN2at6native29vectorized_elementwise_kernelILi4EZZZNS0_16sinh_kernel_cudaERNS_18TensorIteratorBaseEENKUlvE0_clEvENKUlvE_clEvEUldE_St5arrayIPcLm2EEEEviT0_T1_,@function
        .size           _ZN2at6native29vectorized_elementwise_kernelILi4EZZZNS0_16sinh_kernel_cudaERNS_18TensorIteratorBaseEENKUlvE0_clEvENKUlvE_clEvEUldE_St5arrayIPcLm2EEEEviT0_T1_,(.L_x_2790 - _ZN2at6native29vectorized_elementwise_kernelILi4EZZZNS0_16sinh_kernel_cudaERNS_18TensorIteratorBaseEENKUlvE0_clEvENKUlvE_clEvEUldE_St5arrayIPcLm2EEEEviT0_T1_)
        .other          _ZN2at6native29vectorized_elementwise_kernelILi4EZZZNS0_16sinh_kernel_cudaERNS_18TensorIteratorBaseEENKUlvE0_clEvENKUlvE_clEvEUldE_St5arrayIPcLm2EEEEviT0_T1_,@"STO_CUDA_ENTRY STV_DEFAULT"
_ZN2at6native29vectorized_elementwise_kernelILi4EZZZNS0_16sinh_kernel_cudaERNS_18TensorIteratorBaseEENKUlvE0_clEvENKUlvE_clEvEUldE_St5arrayIPcLm2EEEEviT0_T1_:
.text._ZN2at6native29vectorized_elementwise_kernelILi4EZZZNS0_16sinh_kernel_cudaERNS_18TensorIteratorBaseEENKUlvE0_clEvENKUlvE_clEvEUldE_St5arrayIPcLm2EEEEviT0_T1_:
        /* <DEDUP_REMOVED lines=130> */
.L_x_2677:
        /* <DEDUP_REMOVED lines=186> */
[----:B------:R-:W-:Y:S05]  /*13c0*/  CALL.REL.NOINC `($__internal_5_$__cuda_sm20_div_rn_f64_full) ;  /* 0x000000fc00887944 */ /* 0x000fea0003c00000 */
[----:B------:R-:W-:-:S07]  /*13d0*/  IMAD.MOV.U32 R5, RZ, RZ, R3 ;  /* 0x000000ffff057224 */ /* 0x000fce00078e0003 */
.L_x_2680:
[----:B------:R-:W-:Y:S05]  /*13e0*/  BSYNC.RECONVERGENT B3 ;  /* 0x0000000000037941 */ /* 0x000fea0003800200 */
.L_x_2679:
        /* <DEDUP_REMOVED lines=10> */
.L_x_2678:
[----:B------:R-:W-:Y:S05]  /*1490*/  BSYNC.RECONVERGENT B2 ;  /* 0x0000000000027941 */ /* 0x000fea0003800200 */
.L_x_2676:
[----:B------:R-:W-:Y:S01]  /*14a0*/  LOP3.LUT R35, R5, 0x80000000, R35, 0xb8, !PT ;  /* 0x8000000005237812 */ /* 0x000fe200078eb823 */
[----:B------:R-:W-:-:S07]  /*14b0*/  IMAD.MOV.U32 R34, RZ, RZ, R4 ;  /* 0x000000ffff227224 */ /* 0x000fce00078e0004 */
.L_x_2675:
[----:B------:R-:W-:Y:S05]  /*14c0*/  BSYNC.RECONVERGENT B1 ;  /* 0x0000000000017941 */ /* 0x000fea0003800200 */
.L_x_2674:
        /* <DEDUP_REMOVED lines=195> */
[----:B------:R-:W-:Y:S05]  /*2100*/  CALL.REL.NOINC `($__internal_5_$__cuda_sm20_div_rn_f64_full) ;  /* 0x000000f000387944 */ /* 0x000fea0003c00000 */
[----:B------:R-:W-:-:S07]  /*2110*/  IMAD.MOV.U32 R5, RZ, RZ, R3 ;  /* 0x000000ffff057224 */ /* 0x000fce00078e0003 */
.L_x_2686:
[----:B------:R-:W-:Y:S05]  /*2120*/  BSYNC.RECONVERGENT B3 ;  /* 0x0000000000037941 */ /* 0x000fea0003800200 */
.L_x_2685:
        /* <DEDUP_REMOVED lines=11> */
.L_x_2684:
        /* <DEDUP_REMOVED lines=55> */
.L_x_2687:
[----:B------:R-:W-:Y:S05]  /*2550*/  BSYNC.RECONVERGENT B2 ;  /* 0x0000000000027941 */ /* 0x000fea0003800200 */
.L_x_2683:
[----:B-1----:R-:W-:Y:S01]  /*2560*/  LOP3.LUT R33, R13, 0x80000000, R33, 0xb8, !PT ;  /* 0x800000000d217812 */ /* 0x002fe200078eb821 */
[----:B------:R-:W-:-:S07]  /*2570*/  IMAD.MOV.U32 R32, RZ, RZ, R12 ;  /* 0x000000ffff207224 */ /* 0x000fce00078e000c */
.L_x_2682:
[----:B------:R-:W-:Y:S05]  /*2580*/  BSYNC.RECONVERGENT B1 ;  /* 0x0000000000017941 */ /* 0x000fea0003800200 */
.L_x_2681:
        /* <DEDUP_REMOVED lines=197> */
.L_x_2693:
[----:B------:R-:W-:Y:S05]  /*31e0*/  BSYNC.RECONVERGENT B3 ;  /* 0x0000000000037941 */ /* 0x000fea0003800200 */
.L_x_2692:
        /* <DEDUP_REMOVED lines=11> */
.L_x_2691:
        /* <DEDUP_REMOVED lines=55> */
.L_x_2694:
[----:B------:R-:W-:Y:S05]  /*3610*/  BSYNC.RECONVERGENT B2 ;  /* 0x0000000000027941 */ /* 0x000fea0003800200 */
.L_x_2690:
[----:B-1----:R-:W-:-:S07]  /*3620*/  LOP3.LUT R11, R11, 0x80000000, R15, 0xb8, !PT ;  /* 0x800000000b0b7812 */ /* 0x002fce00078eb80f */
.L_x_2689:
[----:B------:R-:W-:Y:S05]  /*3630*/  BSYNC.RECONVERGENT B1 ;  /* 0x0000000000017941 */ /* 0x000fea0003800200 */
.L_x_2688:
        /* <DEDUP_REMOVED lines=197> */
.L_x_2700:
[----:B------:R-:W-:Y:S05]  /*4290*/  BSYNC.RECONVERGENT B3 ;  /* 0x0000000000037941 */ /* 0x000fea0003800200 */
.L_x_2699:
        /* <DEDUP_REMOVED lines=11> */
.L_x_2698:
        /* <DEDUP_REMOVED lines=55> */
.L_x_2701:
[----:B------:R-:W-:Y:S05]  /*46c0*/  BSYNC.RECONVERGENT B2 ;  /* 0x0000000000027941 */ /* 0x000fea0003800200 */
.L_x_2697:
[----:B-1----:R-:W-:-:S07]  /*46d0*/  LOP3.LUT R13, R13, 0x80000000, R17, 0xb8, !PT ;  /* 0x800000000d0d7812 */ /* 0x002fce00078eb811 */
.L_x_2696:
[----:B------:R-:W-:Y:S05]  /*46e0*/  BSYNC.RECONVERGENT B1 ;  /* 0x0000000000017941 */ /* 0x000fea0003800200 */
.L_x_2695:
        /* <DEDUP_REMOVED lines=198> */
.L_x_2707:
[----:B------:R-:W-:Y:S05]  /*5350*/  BSYNC.RECONVERGENT B3 ;  /* 0x0000000000037941 */ /* 0x000fea0003800200 */
.L_x_2706:
        /* <DEDUP_REMOVED lines=11> */
.L_x_2705:
        /* <DEDUP_REMOVED lines=55> */
.L_x_2708:
[----:B------:R-:W-:Y:S05]  /*5780*/  BSYNC.RECONVERGENT B2 ;  /* 0x0000000000027941 */ /* 0x000fea0003800200 */
.L_x_2704:
[----:B-1----:R-:W-:-:S07]  /*5790*/  LOP3.LUT R15, R15, 0x80000000, R19, 0xb8, !PT ;  /* 0x800000000f0f7812 */ /* 0x002fce00078eb813 */
.L_x_2703:
[----:B------:R-:W-:Y:S05]  /*57a0*/  BSYNC.RECONVERGENT B1 ;  /* 0x0000000000017941 */ /* 0x000fea0003800200 */
.L_x_2702:
        /* <DEDUP_REMOVED lines=197> */
.L_x_2714:
[----:B------:R-:W-:Y:S05]  /*6400*/  BSYNC.RECONVERGENT B3 ;  /* 0x0000000000037941 */ /* 0x000fea0003800200 */
.L_x_2713:
        /* <DEDUP_REMOVED lines=11> */
.L_x_2712:
        /* <DEDUP_REMOVED lines=55> */
.L_x_2715:
[----:B------:R-:W-:Y:S05]  /*6830*/  BSYNC.RECONVERGENT B2 ;  /* 0x0000000000027941 */ /* 0x000fea0003800200 */
.L_x_2711:
[----:B-1----:R-:W-:-:S07]  /*6840*/  LOP3.LUT R17, R17, 0x80000000, R21, 0xb8, !PT ;  /* 0x8000000011117812 */ /* 0x002fce00078eb815 */
.L_x_2710:
[----:B------:R-:W-:Y:S05]  /*6850*/  BSYNC.RECONVERGENT B1 ;  /* 0x0000000000017941 */ /* 0x000fea0003800200 */
.L_x_2709:
        /* <DEDUP_REMOVED lines=195> */
[----:B------:R-:W-:Y:S05]  /*7490*/  CALL.REL.NOINC `($__internal_5_$__cuda_sm20_div_rn_f64_full) ;  /* 0x0000009c00547944 */ /* 0x000fea0003c00000 */
[----:B------:R-:W-:-:S07]  /*74a0*/  IMAD.MOV.U32 R5, RZ, RZ, R3 ;  /* 0x000000ffff057224 */ /* 0x000fce00078e0003 */
.L_x_2721:
[----:B------:R-:W-:Y:S05]  /*74b0*/  BSYNC.RECONVERGENT B3 ;  /* 0x0000000000037941 */ /* 0x000fea0003800200 */
.L_x_2720:
        /* <DEDUP_REMOVED lines=11> */
.L_x_2719:
        /* <DEDUP_REMOVED lines=55> */
.L_x_2722:
[----:B------:R-:W-:Y:S05]  /*78e0*/  BSYNC.RECONVERGENT B2 ;  /* 0x0000000000027941 */ /* 0x000fea0003800200 */
.L_x_2718:
[----:B-1----:R-:W-:-:S07]  /*78f0*/  LOP3.LUT R19, R19, 0x80000000, R23, 0xb8, !PT ;  /* 0x8000000013137812 */ /* 0x002fce00078eb817 */
.L_x_2717:
[----:B------:R-:W-:Y:S05]  /*7900*/  BSYNC.RECONVERGENT B1 ;  /* 0x0000000000017941 */ /* 0x000fea0003800200 */
.L_x_2716:
        /* <DEDUP_REMOVED lines=196> */
[----:B------:R-:W-:-:S07]  /*8550*/  MOV R5, R3 ;  /* 0x0000000300057202 */ /* 0x000fce0000000f00 */
.L_x_2728:
[----:B------:R-:W-:Y:S05]  /*8560*/  BSYNC.RECONVERGENT B3 ;  /* 0x0000000000037941 */ /* 0x000fea0003800200 */
.L_x_2727:
        /* <DEDUP_REMOVED lines=11> */
.L_x_2726:
        /* <DEDUP_REMOVED lines=55> */
.L_x_2729:
[----:B------:R-:W-:Y:S05]  /*8990*/  BSYNC.RECONVERGENT B2 ;  /* 0x0000000000027941 */ /* 0x000fea0003800200 */
.L_x_2725:
[----:B-1----:R-:W-:Y:S01]  /*89a0*/  LOP3.LUT R37, R21, 0x80000000, R37, 0xb8, !PT ;  /* 0x8000000015257812 */ /* 0x002fe200078eb825 */
[----:B------:R-:W-:-:S07]  /*89b0*/  IMAD.MOV.U32 R36, RZ, RZ, R20 ;  /* 0x000000ffff247224 */ /* 0x000fce00078e0014 */
.L_x_2724:
[----:B------:R-:W-:Y:S05]  /*89c0*/  BSYNC.RECONVERGENT B1 ;  /* 0x0000000000017941 */ /* 0x000fea0003800200 */
.L_x_2723:
        /* <DEDUP_REMOVED lines=16> */
.L_x_2732:
[----:B------:R-:W-:-:S13]  /*8ad0*/  ISETP.GE.U32.AND P0, PT, R25, R26, PT ;  /* 0x0000001a1900720c */ /* 0x000fda0003f06070 */
[----:B------:R-:W-:Y:S05]  /*8ae0*/  @P0 BRA `(.L_x_2734) ;  /* 0x0000000000300947 */ /* 0x000fea0003800000 */
[----:B-1----:R-:W1:Y:S01]  /*8af0*/  LDC.64 R2, c[0x0][0x388] ;  /* 0x0000e200ff027b82 */ /* 0x002e620000000a00 */
[----:B0-----:R-:W-:Y:S02]  /*8b00*/  IMAD.IADD R5, R0, 0x1, R25 ;  /* 0x0000000100057824 */ /* 0x001fe400078e0219 */
[----:B------:R-:W-:Y:S02]  /*8b10*/  VIADD R25, R25, 0x80 ;  /* 0x0000008019197836 */ /* 0x000fe40000000000 */
[----:B-1----:R-:W-:-:S05]  /*8b20*/  IMAD.WIDE.U32 R2, R5, 0x8, R2 ;  /* 0x0000000805027825 */ /* 0x002fca00078e0002 */
[----:B------:R1:W-:Y:S02]  /*8b30*/  STG.E.64 desc[UR4][R2.64], R10 ;  /* 0x0000000a02007986 */ /* 0x0003e4000c101b04 */
.L_x_2733:
[----:B------:R-:W-:-:S13]  /*8b40*/  ISETP.GE.U32.AND P0, PT, R25, R26, PT ;  /* 0x0000001a1900720c */ /* 0x000fda0003f06070 */
[----:B------:R-:W-:Y:S05]  /*8b50*/  @P0 BRA `(.L_x_2735) ;  /* 0x0000000000300947 */ /* 0x000fea0003800000 */
[----:B01----:R-:W0:Y:S01]  /*8b60*/  LDC.64 R2, c[0x0][0x388] ;  /* 0x0000e200ff027b82 */ /* 0x003e220000000a00 */
[----:B------:R-:W-:Y:S02]  /*8b70*/  IMAD.IADD R5, R0, 0x1, R25 ;  /* 0x0000000100057824 */ /* 0x000fe400078e0219 */
[----:B------:R-:W-:Y:S02]  /*8b80*/  VIADD R25, R25, 0x80 ;  /* 0x0000008019197836 */ /* 0x000fe40000000000 */
[----:B0-----:R-:W-:-:S05]  /*8b90*/  IMAD.WIDE.U32 R2, R5, 0x8, R2 ;  /* 0x0000000805027825 */ /* 0x001fca00078e0002 */
[----:B------:R2:W-:Y:S02]  /*8ba0*/  STG.E.64 desc[UR4][R2.64], R12 ;  /* 0x0000000c02007986 */ /* 0x0005e4000c101b04 */
.L_x_2734:
[----:B------:R-:W-:-:S13]  /*8bb0*/  ISETP.GE.U32.AND P0, PT, R25, R26, PT ;  /* 0x0000001a1900720c */ /* 0x000fda0003f06070 */
[----:B------:R-:W-:Y:S05]  /*8bc0*/  @P0 BRA `(.L_x_2736) ;  /* 0x0000000000340947 */ /* 0x000fea0003800000 */
[----:B-12---:R-:W1:Y:S01]  /*8bd0*/  LDC.64 R2, c[0x0][0x388] ;  /* 0x0000e200ff027b82 */ /* 0x006e620000000a00 */
[----:B0-----:R-:W-:Y:S02]  /*8be0*/  IMAD.IADD R5, R0, 0x1, R25 ;  /* 0x0000000100057824 */ /* 0x001fe400078e0219 */
[----:B------:R-:W-:Y:S02]  /*8bf0*/  VIADD R25, R25, 0x80 ;  /* 0x0000008019197836 */ /* 0x000fe40000000000 */
[----:B-1----:R-:W-:-:S05]  /*8c00*/  IMAD.WIDE.U32 R2, R5, 0x8, R2 ;  /* 0x0000000805027825 */ /* 0x002fca00078e0002 */
[----:B-----5:R2:W-:Y:S02]  /*8c10*/  STG.E.64 desc[UR4][R2.64], R14 ;  /* 0x0000000e02007986 */ /* 0x0205e4000c101b04 */
.L_x_2735:
        /* <DEDUP_REMOVED lines=8> */
.L_x_2736:
[----:B------:R-:W-:Y:S05]  /*8ca0*/  BSYNC.RELIABLE B1 ;  /* 0x0000000000017941 */ /* 0x000fea0003800100 */
.L_x_2731:
[----:B------:R-:W-:-:S13]  /*8cb0*/  ISETP.GE.U32.AND P0, PT, R25, R26, PT ;  /* 0x0000001a1900720c */ /* 0x000fda0003f06070 */
[----:B-123--:R-:W1:Y:S01]  /*8cc0*/  @!P0 LDC.64 R2, c[0x0][0x388] ;  /* 0x0000e200ff028b82 */ /* 0x00ee620000000a00 */
[----:B0-----:R-:W-:Y:S02]  /*8cd0*/  @!P0 IMAD.IADD R5, R0, 0x1, R25 ;  /* 0x0000000100058824 */ /* 0x001fe400078e0219 */
[----:B------:R-:W-:Y:S02]  /*8ce0*/  @!P0 VIADD R25, R25, 0x80 ;  /* 0x0000008019198836 */ /* 0x000fe40000000000 */
[----:B-1----:R-:W-:-:S05]  /*8cf0*/  @!P0 IMAD.WIDE.U32 R2, R5, 0x8, R2 ;  /* 0x0000000805028825 */ /* 0x002fca00078e0002 */
[----:B-----5:R3:W-:Y:S02]  /*8d00*/  @!P0 STG.E.64 desc[UR4][R2.64], R18 ;  /* 0x0000001202008986 */ /* 0x0207e4000c101b04 */
.L_x_2737:
[----:B------:R-:W-:Y:S05]  /*8d10*/  BSYNC.RECONVERGENT B0 ;  /* 0x0000000000007941 */ /* 0x000fea0003800200 */
.L_x_2730:
        /* <DEDUP_REMOVED lines=8> */
.L_x_2673:
[----:B------:R-:W0:Y:S01]  /*8da0*/  S2R R10, SR_TID.X ;  /* 0x00000000000a7919 */ /* 0x000e220000002100 */
[----:B------:R-:W1:Y:S02]  /*8db0*/  LDC.64 R2, c[0x0][0x390] ;  /* 0x0000e400ff027b82 */ /* 0x000e640000000a00 */
[----:B-1----:R-:W-:-:S04]  /*8dc0*/  IMAD.WIDE.U32 R2, R0, 0x8, R2 ;  /* 0x0000000800027825 */ /* 0x002fc800078e0002 */
[----:B0-----:R-:W-:-:S05]  /*8dd0*/  IMAD.WIDE.U32 R4, R10, 0x20, R2 ;  /* 0x000000200a047825 */ /* 0x001fca00078e0002 */
[----:B------:R-:W2:Y:S04]  /*8de0*/  LDG.E.ENL2.256 R24, R20, desc[UR4][R4.64] ;  /* 0xfe0000040414797e */ /* 0x000ea80008121918 */
[----:B------:R0:W5:Y:S01]  /*8df0*/  LDG.E.ENL2.256 R16, R12, desc[UR4][R4.64+0x1000] ;  /* 0xfe008004040c797e */ /* 0x0001620008121910 */
        /* <DEDUP_REMOVED lines=62> */
.L_x_2739:
        /* <DEDUP_REMOVED lines=185> */
[----:B-----5:R-:W-:Y:S05]  /*9d70*/  CALL.REL.NOINC `($__internal_5_$__cuda_sm20_div_rn_f64_full) ;  /* 0x00000074001c7944 */ /* 0x020fea0003c00000 */
[----:B------:R-:W-:-:S07]  /*9d80*/  IMAD.MOV.U32 R5, RZ, RZ, R3 ;  /* 0x000000ffff057224 */ /* 0x000fce00078e0003 */
.L_x_2742:
[----:B------:R-:W-:Y:S05]  /*9d90*/  BSYNC.RECONVERGENT B2 ;  /* 0x0000000000027941 */ /* 0x000fea0003800200 */
.L_x_2741:
        /* <DEDUP_REMOVED lines=10> */
.L_x_2740:
[----:B------:R-:W-:Y:S05]  /*9e40*/  BSYNC.RECONVERGENT B1 ;  /* 0x0000000000017941 */ /* 0x000fea0003800200 */
.L_x_2738:
        /* <DEDUP_REMOVED lines=195> */
.L_x_2746:
[----:B------:R-:W-:Y:S05]  /*aa80*/  BSYNC.RECONVERGENT B2 ;  /* 0x0000000000027941 */ /* 0x000fea0003800200 */
.L_x_2745:
        /* <DEDUP_REMOVED lines=11> */
.L_x_2744:
        /* <DEDUP_REMOVED lines=55> */
.L_x_2747:
[----:B------:R-:W-:Y:S05]  /*aeb0*/  BSYNC.RECONVERGENT B1 ;  /* 0x0000000000017941 */ /* 0x000fea0003800200 */
.L_x_2743:
        /* <DEDUP_REMOVED lines=195> */
.L_x_2751:
[----:B------:R-:W-:Y:S05]  /*baf0*/  BSYNC.RECONVERGENT B2 ;  /* 0x0000000000027941 */ /* 0x000fea0003800200 */
.L_x_2750:
        /* <DEDUP_REMOVED lines=11> */
.L_x_2749:
        /* <DEDUP_REMOVED lines=55> */
.L_x_2752:
[----:B------:R-:W-:Y:S05]  /*bf20*/  BSYNC.RECONVERGENT B1 ;  /* 0x0000000000017941 */ /* 0x000fea0003800200 */
.L_x_2748:
        /* <DEDUP_REMOVED lines=195> */
.L_x_2756:
[----:B------:R-:W-:Y:S05]  /*cb60*/  BSYNC.RECONVERGENT B2 ;  /* 0x0000000000027941 */ /* 0x000fea0003800200 */
.L_x_2755:
        /* <DEDUP_REMOVED lines=11> */
.L_x_2754:
        /* <DEDUP_REMOVED lines=55> */
.L_x_2757:
[----:B------:R-:W-:Y:S05]  /*cf90*/  BSYNC.RECONVERGENT B1 ;  /* 0x0000000000017941 */ /* 0x000fea0003800200 */
.L_x_2753:
        /* <DEDUP_REMOVED lines=196> */
.L_x_2761:
[----:B------:R-:W-:Y:S05]  /*dbe0*/  BSYNC.RECONVERGENT B2 ;  /* 0x0000000000027941 */ /* 0x000fea0003800200 */
.L_x_2760:
        /* <DEDUP_REMOVED lines=11> */
.L_x_2759:
        /* <DEDUP_REMOVED lines=55> */
.L_x_2762:
[----:B------:R-:W-:Y:S05]  /*e010*/  BSYNC.RECONVERGENT B1 ;  /* 0x0000000000017941 */ /* 0x000fea0003800200 */
.L_x_2758:
        /* <DEDUP_REMOVED lines=195> */
.L_x_2766:
[----:B------:R-:W-:Y:S05]  /*ec50*/  BSYNC.RECONVERGENT B2 ;  /* 0x0000000000027941 */ /* 0x000fea0003800200 */
.L_x_2765:
        /* <DEDUP_REMOVED lines=11> */
.L_x_2764:
        /* <DEDUP_REMOVED lines=55> */
.L_x_2767:
[----:B------:R-:W-:Y:S05]  /*f080*/  BSYNC.RECONVERGENT B1 ;  /* 0x0000000000017941 */ /* 0x000fea0003800200 */
.L_x_2763:
        /* <DEDUP_REMOVED lines=195> */
.L_x_2771:
[----:B------:R-:W-:Y:S05]  /*fcc0*/  BSYNC.RECONVERGENT B2 ;  /* 0x0000000000027941 */ /* 0x000fea0003800200 */
.L_x_2770:
        /* <DEDUP_REMOVED lines=11> */
.L_x_2769:
        /* <DEDUP_REMOVED lines=55> */
.L_x_2772:
[----:B------:R-:W-:Y:S05]  /*100f0*/  BSYNC.RECONVERGENT B1 ;  /* 0x0000000000017941 */ /* 0x000fea0003800200 */
.L_x_2768:
        /* <DEDUP_REMOVED lines=193> */
[----:B------:R-:W-:Y:S05]  /*10d10*/  CALL.REL.NOINC `($__internal_5_$__cuda_sm20_div_rn_f64_full) ;  /* 0x0000000400347944 */ /* 0x000fea0003c00000 */
[----:B------:R-:W-:-:S07]  /*10d20*/  IMAD.MOV.U32 R5, RZ, RZ, R3 ;  /* 0x000000ffff057224 */ /* 0x000fce00078e0003 */
.L_x_2776:
[----:B------:R-:W-:Y:S05]  /*10d30*/  BSYNC.RECONVERGENT B2 ;  /* 0x0000000000027941 */ /* 0x000fea0003800200 */
.L_x_2775:
        /* <DEDUP_REMOVED lines=11> */
.L_x_2774:
        /* <DEDUP_REMOVED lines=55> */
.L_x_2777:
[----:B------:R-:W-:Y:S05]  /*11160*/  BSYNC.RECONVERGENT B1 ;  /* 0x0000000000017941 */ /* 0x000fea0003800200 */
.L_x_2773:
[----:B------:R-:W2:Y:S01]  /*11170*/  LDC.64 R2, c[0x0][0x388] ;  /* 0x0000e200ff027b82 */ /* 0x000ea20000000a00 */
[----:B-1----:R-:W-:Y:S01]  /*11180*/  LOP3.LUT R19, R35, 0x80000000, R19, 0xb8, !PT ;  /* 0x8000000023137812 */ /* 0x002fe200078eb813 */
[----:B------:R-:W-:Y:S02]  /*11190*/  IMAD.MOV.U32 R18, RZ, RZ, R34 ;  /* 0x000000ffff127224 */ /* 0x000fe400078e0022 */
[----:B--2---:R-:W-:-:S04]  /*111a0*/  IMAD.WIDE.U32 R2, R0, 0x8, R2 ;  /* 0x0000000800027825 */ /* 0x004fc800078e0002 */
[----:B------:R-:W-:-:S05]  /*111b0*/  IMAD.WIDE.U32 R2, R10, 0x20, R2 ;  /* 0x000000200a027825 */ /* 0x000fca00078e0002 */
[----:B------:R-:W-:Y:S04]  /*111c0*/  STG.E.ENL2.256 desc[UR4][R2.64], R20, R24 ;  /* 0xf80000140218797f */ /* 0x000fe8000f121804 */
[----:B------:R-:W-:Y:S01]  /*111d0*/  STG.E.ENL2.256 desc[UR4][R2.64+0x1000], R12, R16 ;  /* 0xf800800c0210797f */ /* 0x000fe2000f121804 */
[----:B------:R-:W-:Y:S05]  /*111e0*/  EXIT ;  /* 0x000000000000794d */ /* 0x000fea0003800000 */
        .weak           $__internal_5_$__cuda_sm20_div_rn_f64_full
        .type           $__internal_5_$__cuda_sm20_div_rn_f64_full,@function
        .size           $__internal_5_$__cuda_sm20_div_rn_f64_full,(.L_x_2790 - $__internal_5_$__cuda_sm20_div_rn_f64_full)
$__internal_5_$__cuda_sm20_div_rn_f64_full:
        /* <DEDUP_REMOVED lines=110> */
.L_x_2779:
        /* <DEDUP_REMOVED lines=17> */
.L_x_2782:
[----:B------:R-:W-:Y:S01]  /*119e0*/  LOP3.LUT R3, R29, 0x80000, RZ, 0xfc, !PT ;  /* 0x000800001d037812 */ /* 0x000fe200078efcff */
[----:B------:R-:W-:-:S04]  /*119f0*/  IMAD.MOV.U32 R42, RZ, RZ, R28 ;  /* 0x000000ffff2a7224 */ /* 0x000fc800078e001c */
[----:B------:R-:W-:Y:S01]  /*11a00*/  IMAD.MOV.U32 R43, RZ, RZ, R3 ;  /* 0x000000ffff2b7224 */ /* 0x000fe200078e0003 */
[----:B------:R-:W-:Y:S06]  /*11a10*/  BRA `(.L_x_2780) ;  /* 0x00000000000c7947 */ /* 0x000fec0003800000 */
.L_x_2781:
[----:B------:R-:W-:Y:S01]  /*11a20*/  LOP3.LUT R3, R39, 0x80000, RZ, 0xfc, !PT ;  /* 0x0008000027037812 */ /* 0x000fe200078efcff */
[----:B------:R-:W-:-:S04]  /*11a30*/  IMAD.MOV.U32 R42, RZ, RZ, R38 ;  /* 0x000000ffff2a7224 */ /* 0x000fc800078e0026 */
[----:B------:R-:W-:-:S07]  /*11a40*/  IMAD.MOV.U32 R43, RZ, RZ, R3 ;  /* 0x000000ffff2b7224 */ /* 0x000fce00078e0003 */
.L_x_2780:
[----:B------:R-:W-:Y:S05]  /*11a50*/  BSYNC.RECONVERGENT B0 ;  /* 0x0000000000007941 */ /* 0x000fea0003800200 */
.L_x_2778:
[----:B------:R-:W-:Y:S02]  /*11a60*/  IMAD.MOV.U32 R6, RZ, RZ, R2 ;  /* 0x000000ffff067224 */ /* 0x000fe400078e0002 */
[----:B------:R-:W-:Y:S02]  /*11a70*/  IMAD.MOV.U32 R7, RZ, RZ, 0x0 ;  /* 0x00000000ff077424 */ /* 0x000fe400078e00ff */
[----:B------:R-:W-:Y:S02]  /*11a80*/  IMAD.MOV.U32 R4, RZ, RZ, R42 ;  /* 0x000000ffff047224 */ /* 0x000fe400078e002a */
[----:B------:R-:W-:Y:S01]  /*11a90*/  IMAD.MOV.U32 R3, RZ, RZ, R43 ;  /* 0x000000ffff037224 */ /* 0x000fe200078e002b */
[----:B------:R-:W-:Y:S06]  /*11aa0*/  RET.REL.NODEC R6 `(_ZN2at6native29vectorized_elementwise_kernelILi4EZZZNS0_16sinh_kernel_cudaERNS_18TensorIteratorBaseEENKUlvE0_clEvENKUlvE_clEvEUldE_St5arrayIPcLm2EEEEviT0_T1_) ;  /* 0xfffffee406547950 */ /* 0x000fec0003c3ffff */
.L_x_2783:
        /* <DEDUP_REMOVED lines=13> */
.L_x_2790:


//--------------------- .text._ZN2at6native29vectorized_elementwise_kernelILi8EZZZNS0_16sinh_kernel_cudaERNS_18TensorIteratorBaseEENKUlvE0_clEvENKUlvE_clEvEUldE_St5arrayIPcLm2EEEEviT0_T1_ --------------------------
	.section	.text._ZN2at6native29vectorized_elementwise_kernelILi8EZZZNS0_16sinh_kernel_cudaERNS_18TensorIteratorBaseEENKUlvE0_clEvENKUlvE_clEvEUldE_St5arrayIPcLm2EEEEviT0_T1_,"ax",@progbits
	.align	128
        .global         _ZN2at6native29vectorized_elementwise_kernelILi8EZZZNS0_16sinh_kernel_cudaERNS_18TensorIteratorBaseEENKUlvE0_clEvENKUlvE_clEvEUldE_St5arrayIPcLm2EEEEviT0_T1_
        .type           _ZN2at6native29vectorized_elementwise_kernelILi8EZZZNS0_16sinh_kernel_cudaERNS_18TensorIteratorBaseEENKUlvE0_clEvENKUlvE_clEvEUldE_St5arrayIPcLm2EEEEviT0_T1_,@function
        .size           _ZN2at6native29vectorized_elementwise_kernelILi8EZZZNS0_16sinh_kernel_cudaERNS_18TensorIteratorBaseEENKUlvE0_clEvENKUlvE_clEvEUldE_St5arrayIPcLm2EEEEviT0_T1_,(.L_x_2818 - _ZN2at6native29vectorized_elementwise_kernelILi8EZZZNS0_16sinh_kernel_cudaERNS_18TensorIteratorBaseEENKUlvE0_clEvENKUlvE_clEvEUldE_St5arrayIPcLm2EEEEviT0_T1_)
        .other          _ZN2at6native29vectorized_elementwise_kernelILi8EZZZNS0_16sinh_kernel_cudaERNS_18TensorIteratorBaseEENKUlvE0_clEvENKUlvE_clEvEUldE_St5arrayIPcLm2EEEEviT0_T1_,@"STO_CUDA_ENTRY STV_DEFAULT"
_ZN2at6native29vectorized_elementwise_kernelILi8EZZZNS0_16sinh_kernel_cudaERNS_18TensorIteratorBaseEENKUlvE0_clEvENKUlvE_clEvEUldE_St5arrayIPcLm2EEEEviT0_T1_:
.text._ZN2at6native29vectorized_elementwise_kernelILi8EZZZNS0_16sinh_kernel_cudaERNS_18TensorIteratorBaseEENKUlvE0_clEvENKUlvE_clEvEUldE_St5arrayIPcLm2EEEEviT0_T1_:
[----:B------:R-:W-:Y:S01]  /*0000*/  LDC R1, c[0x0][0x37c] ;  /* 0x0000df00ff017b82 */ /* 0x000fe20000000800 */
[----:B------:R-:W-:Y:S05]  /*0010*/  EXIT ;  /* 0x000000000000794d */ /* 0x000fea0003800000 */
.L_x_2784:
        /* <DEDUP_REMOVED lines=14> */
.L_x_2818:


//--------------------- .nv.global.init           --------------------------
	.section	.nv.global.init,"aw",@progbits
.nv.global.init:
	.type		$str$6,@object
	.size		$str$6,(__unnamed_1 - $str$6)
$str$6:
        /*0000*/ 	.byte	0x66, 0x61, 0x6c, 0x73, 0x65, 0x00
	.type		__unnamed_1,@object
	.size		__unnamed_1,(__unnamed_5 - __unnamed_1)
__unnamed_1:
        /*0006*/ 	.byte	0x66, 0x65, 0x74, 0x63, 0x68, 0x5f, 0x61, 0x6e, 0x64, 0x5f, 0x63, 0x61, 0x73, 0x74, 0x00
	.type		__unnamed_5,@object
	.size		__unnamed_5,(__unnamed_3 - __unnamed_5)
__unnamed_5:
        /*0015*/ 	.byte	0x66, 0x65, 0x74, 0x63, 0x68, 0x5f, 0x61, 0x6e, 0x64, 0x5f, 0x63, 0x61, 0x73, 0x74, 0x00
	.type		__unnamed_3,@object
	.size		__unnamed_3,(__unnamed_7 - __unnamed_3)
__unnamed_3:
        /*0024*/ 	.byte	0x66, 0x65, 0x74, 0x63, 0x68, 0x5f, 0x61, 0x6e, 0x64, 0x5f, 0x63, 0x61, 0x73, 0x74, 0x00
	.type		__unnamed_7,@object
	.size		__unnamed_7,(__unnamed_2 - __unnamed_7)
__unnamed_7:
        /*0033*/ 	.byte	0x66, 0x65, 0x74, 0x63, 0x68, 0x5f, 0x61, 0x6e, 0x64, 0x5f, 0x63, 0x61, 0x73, 0x74, 0x00
	.type		__unnamed_2,@object
	.size		__unnamed_2,(__unnamed_6 - __unnamed_2)
__unnamed_2:
        /*0042*/ 	.byte	0x63, 0x61, 0x73, 0x74, 0x5f, 0x61, 0x6e, 0x64, 0x5f, 0x73, 0x74, 0x6f, 0x72, 0x65, 0x00
	.type		__unnamed_6,@object
	.size		__unnamed_6,(__unnamed_4 - __unnamed_6)
__unnamed_6:
        /*0051*/ 	.byte	0x63, 0x61, 0x73, 0x74, 0x5f, 0x61, 0x6e, 0x64, 0x5f, 0x73, 0x74, 0x6f, 0x72, 0x65, 0x00
	.type		__unnamed_4,@object
	.size		__unnamed_4,(__unnamed_8 - __unnamed_4)
__unnamed_4:
        /*0060*/ 	.byte	0x63, 0x61, 0x73, 0x74, 0x5f, 0x61, 0x6e, 0x64, 0x5f, 0x73, 0x74, 0x6f, 0x72, 0x65, 0x00
	.type		__unnamed_8,@object
	.size		__unnamed_8,($str$7 - __unnamed_8)
__unnamed_8:
        /*006f*/ 	.byte	0x63, 0x61, 0x73, 0x74, 0x5f, 0x61, 0x6e, 0x64, 0x5f, 0x73, 0x74, 0x6f, 0x72, 0x65, 0x00
	.type		$str$7,@object
	.size		$str$7,(.L_37 - $str$7)
$str$7:
        /*007e*/ 	.byte	0x2f, 0x72, 0x6f, 0x6f, 0x74, 0x2f, 0x2e, 0x70, 0x79, 0x65, 0x6e, 0x76, 0x2f, 0x76, 0x65, 0x72
        /*008e*/ 	.byte	0x73, 0x69, 0x6f, 0x6e, 0x73, 0x2f, 0x33, 0x2e, 0x31, 0x33, 0x2e, 0x31, 0x32, 0x2f, 0x6c, 0x69
        /*009e*/ 	.byte	0x62, 0x2f, 0x70, 0x79, 0x74, 0x68, 0x6f, 0x6e, 0x33, 0x2e, 0x31, 0x33, 0x2f, 0x73, 0x69, 0x74
        /*00ae*/ 	.byte	0x65, 0x2d, 0x70, 0x61, 0x63, 0x6b, 0x61, 0x67, 0x65, 0x73, 0x2f, 0x74, 0x6f, 0x72, 0x63, 0x68
        /*00be*/ 	.byte	0x2f, 0x69, 0x6e, 0x63, 0x6c, 0x75, 0x64, 0x65, 0x2f, 0x63, 0x31, 0x30, 0x2f, 0x63, 0x6f, 0x72
        /*00ce*/ 	.byte	0x65, 0x2f, 0x44, 0x79, 0x6e, 0x61, 0x6d, 0x69, 0x63, 0x43, 0x61, 0x73, 0x74, 0x2e, 0x68, 0x00
.L_37:


//--------------------- .nv.shared.reserved.0     --------------------------
	.section	.nv.shared.reserved.0,"aw",@nobits
	.weak		__nv_reservedSMEM_offset_0_alias
	.size		__nv_reservedSMEM_offset_0_alias, 0, 64
	.other		__nv_reservedSMEM_offset_0_alias,@"STO_CUDA_RESERVED_SHARED STV_DEFAULT"
__nv_reservedSMEM_offset_0_alias:
	.zero		0
	.zero		64


//--------------------- .nv.global                --------------------------
	.section	.nv.global,"aw",@nobits
.nv.global:
	.type		_ZN58_INTERNAL_beb0505b_27_UnaryGeometricSinhKernel_cu_a7da51164cuda3std3__48in_placeE,@object
	.size		_ZN58_INTERNAL_beb0505b_27_UnaryGeometricSinhKernel_cu_a7da51164cuda3std3__48in_placeE,(_ZN58_INTERNAL_beb0505b_27_UnaryGeometricSinhKernel_cu_a7da51164cuda3std6ranges3__45__cpo8distanceE - _ZN58_INTERNAL_beb0505b_27_UnaryGeometricSinhKernel_cu_a7da51164cuda3std3__48in_placeE)
_ZN58_INTERNAL_beb0505b_27_UnaryGeometricSinhKernel_cu_a7da51164cuda3std3__48in_placeE:
	.zero		1
	.type		_ZN58_INTERNAL_beb0505b_27_UnaryGeometricSinhKernel_cu_a7da51164cuda3std6ranges3__45__cpo8distanceE,@object
	.size		_ZN58_INTERNAL_beb0505b_27_UnaryGeometricSinhKernel_cu_a7da51164cuda3std6ranges3__45__cpo8distanceE,(_ZN58_INTERNAL_beb0505b_27_UnaryGeometricSinhKernel_cu_a7da51164cuda3std3__45__cpo6cbeginE - _ZN58_INTERNAL_beb0505b_27_UnaryGeometricSinhKernel_cu_a7da51164cuda3std6ranges3__45__cpo8distanceE)
_ZN58_INTERNAL_beb0505b_27_UnaryGeometricSinhKernel_cu_a7da51164cuda3std6ranges3__45__cpo8distanceE:
	.zero		1
	.type		_ZN58_INTERNAL_beb0505b_27_UnaryGeometricSinhKernel_cu_a7da51164cuda3std3__45__cpo6cbeginE,@object
	.size		_ZN58_INTERNAL_beb0505b_27_UnaryGeometricSinhKernel_cu_a7da51164cuda3std3__45__cpo6cbeginE,(_ZN58_INTERNAL_beb0505b_27_UnaryGeometricSinhKernel_cu_a7da51164cuda3std6ranges3__45__cpo7advanceE - _ZN58_INTERNAL_beb0505b_27_UnaryGeometricSinhKernel_cu_a7da51164cuda3std3__45__cpo6cbeginE)
_ZN58_INTERNAL_beb0505b_27_UnaryGeometricSinhKernel_cu_a7da51164cuda3std3__45__cpo6cbeginE:
	.zero		1
	.type		_ZN58_INTERNAL_beb0505b_27_UnaryGeometricSinhKernel_cu_a7da51164cuda3std6ranges3__45__cpo7advanceE,@object
	.size		_ZN58_INTERNAL_beb0505b_27_UnaryGeometricSinhKernel_cu_a7da51164cuda3std6ranges3__45__cpo7advanceE,(_ZN58_INTERNAL_beb0505b_27_UnaryGeometricSinhKernel_cu_a7da51164cuda3std3__45__cpo7crbeginE - _ZN58_INTERNAL_beb0505b_27_UnaryGeometricSinhKernel_cu_a7da51164cuda3std6ranges3__45__cpo7advanceE)
_ZN58_INTERNAL_beb0505b_27_UnaryGeometricSinhKernel_cu_a7da51164cuda3std6ranges3__45__cpo7advanceE:
	.zero		1
	.type		_ZN58_INTERNAL_beb0505b_27_UnaryGeometricSinhKernel_cu_a7da51164cuda3std3__45__cpo7crbeginE,@object
	.size		_ZN58_INTERNAL_beb0505b_27_UnaryGeometricSinhKernel_cu_a7da51164cuda3std3__45__cpo7crbeginE,(_ZN58_INTERNAL_beb0505b_27_UnaryGeometricSinhKernel_cu_a7da51164cuda3std6ranges3__45__cpo4dataE - _ZN58_INTERNAL_beb0505b_27_UnaryGeometricSinhKernel_cu_a7da51164cuda3std3__45__cpo7crbeginE)
_ZN58_INTERNAL_beb0505b_27_UnaryGeometricSinhKernel_cu_a7da51164cuda3std3__45__cpo7crbeginE:
	.zero		1
	.type		_ZN58_INTERNAL_beb0505b_27_UnaryGeometricSinhKernel_cu_a7da51164cuda3std6ranges3__45__cpo4dataE,@object
	.size		_ZN58_INTERNAL_beb0505b_27_UnaryGeometricSinhKernel_cu_a7da51164cuda3std6ranges3__45__cpo4dataE,(_ZN58_INTERNAL_beb0505b_27_UnaryGeometricSinhKernel_cu_a7da51164cuda3std6ranges3__45__cpo5beginE - _ZN58_INTERNAL_beb0505b_27_UnaryGeometricSinhKernel_cu_a7da51164cuda3std6ranges3__45__cpo4dataE)
_ZN58_INTERNAL_beb0505b_27_UnaryGeometricSinhKernel_cu_a7da51164cuda3std6ranges3__45__cpo4dataE:
	.zero		1
	.type		_ZN58_INTERNAL_beb0505b_27_UnaryGeometricSinhKernel_cu_a7da51164cuda3std6ranges3__45__cpo5beginE,@object
	.size		_ZN58_INTERNAL_beb0505b_27_UnaryGeometricSinhKernel_cu_a7da51164cuda3std6ranges3__45__cpo5beginE,(_ZN58_INTERNAL_beb0505b_27_UnaryGeometricSinhKernel_cu_a7da51164cuda3std3__460_GLOBAL__N__beb0505b_27_UnaryGeometricSinhKernel_cu_a7da51166ignoreE - _ZN58_INTERNAL_beb0505b_27_UnaryGeometricSinhKernel_cu_a7da51164cuda3std6ranges3__45__cpo5beginE)
_ZN58_INTERNAL_beb0505b_27_UnaryGeometricSinhKernel_cu_a7da51164cuda3std6ranges3__45__cpo5beginE:
	.zero		1
	.type		_ZN58_INTERNAL_beb0505b_27_UnaryGeometricSinhKernel_cu_a7da51164cuda3std3__460_GLOBAL__N__beb0505b_27_UnaryGeometricSinhKernel_cu_a7da51166ignoreE,@object
	.size		_ZN58_INTERNAL_beb0505b_27_UnaryGeometricSinhKernel_cu_a7da51164cuda3std3__460_GLOBAL__N__beb0505b_27_UnaryGeometricSinhKernel_cu_a7da51166ignoreE,(_ZN58_INTERNAL_beb0505b_27_UnaryGeometricSinhKernel_cu_a7da51164cuda3std6ranges3__45__cpo4sizeE - _ZN58_INTERNAL_beb0505b_27_UnaryGeometricSinhKernel_cu_a7da51164cuda3std3__460_GLOBAL__N__beb0505b_27_UnaryGeometricSinhKernel_cu_a7da51166ignoreE)
_ZN58_INTERNAL_beb0505b_27_UnaryGeometricSinhKernel_cu_a7da51164cuda3std3__460_GLOBAL__N__beb0505b_27_UnaryGeometricSinhKernel_cu_a7da51166ignoreE:
	.zero		1
	.type		_ZN58_INTERNAL_beb0505b_27_UnaryGeometricSinhKernel_cu_a7da51164cuda3std6ranges3__45__cpo4sizeE,@object
	.size		_ZN58_INTERNAL_beb0505b_27_UnaryGeometricSinhKernel_cu_a7da51164cuda3std6ranges3__45__cpo4sizeE,(_ZN58_INTERNAL_beb0505b_27_UnaryGeometricSinhKernel_cu_a7da51164cuda3std3__45__cpo5beginE - _ZN58_INTERNAL_beb0505b_27_UnaryGeometricSinhKernel_cu_a7da51164cuda3std6ranges3__45__cpo4sizeE)
_ZN58_INTERNAL_beb0505b_27_UnaryGeometricSinhKernel_cu_a7da51164cuda3std6ranges3__45__cpo4sizeE:
	.zero		1
	.type		_ZN58_INTERNAL_beb0505b_27_UnaryGeometricSinhKernel_cu_a7da51164cuda3std3__45__cpo5beginE,@object
	.size		_ZN58_INTERNAL_beb0505b_27_UnaryGeometricSinhKernel_cu_a7da51164cuda3std3__45__cpo5beginE,(_ZN58_INTERNAL_beb0505b_27_UnaryGeometricSinhKernel_cu_a7da51164cuda3std6ranges3__45__cpo6cbeginE - _ZN58_INTERNAL_beb0505b_27_UnaryGeometricSinhKernel_cu_a7da51164cuda3std3__45__cpo5beginE)
_ZN58_INTERNAL_beb0505b_27_UnaryGeometricSinhKernel_cu_a7da51164cuda3std3__45__cpo5beginE:
	.zero		1
	.type		_ZN58_INTERNAL_beb0505b_27_UnaryGeometricSinhKernel_cu_a7da51164cuda3std6ranges3__45__cpo6cbeginE,@object
	.size		_ZN58_INTERNAL_beb0505b_27_UnaryGeometricSinhKernel_cu_a7da51164cuda3std6ranges3__45__cpo6cbeginE,(_ZN58_INTERNAL_beb0505b_27_UnaryGeometricSinhKernel_cu_a7da51164cuda3std3__45__cpo6rbeginE - _ZN58_INTERNAL_beb0505b_27_UnaryGeometricSinhKernel_cu_a7da51164cuda3std6ranges3__45__cpo6cbeginE)
_ZN58_INTERNAL_beb0505b_27_UnaryGeometricSinhKernel_cu_a7da51164cuda3std6ranges3__45__cpo6cbeginE:
	.zero		1
	.type		_ZN58_INTERNAL_beb0505b_27_UnaryGeometricSinhKernel_cu_a7da51164cuda3std3__45__cpo6rbeginE,@object
	.size		_ZN58_INTERNAL_beb0505b_27_UnaryGeometricSinhKernel_cu_a7da51164cuda3std3__45__cpo6rbeginE,(_ZN58_INTERNAL_beb0505b_27_UnaryGeometricSinhKernel_cu_a7da51164cuda3std6ranges3__45__cpo4nextE - _ZN58_INTERNAL_beb0505b_27_UnaryGeometricSinhKernel_cu_a7da51164cuda3std3__45__cpo6rbeginE)
_ZN58_INTERNAL_beb0505b_27_UnaryGeometricSinhKernel_cu_a7da51164cuda3std3__45__cpo6rbeginE:
	.zero		1
	.type		_ZN58_INTERNAL_beb0505b_27_UnaryGeometricSinhKernel_cu_a7da51164cuda3std6ranges3__45__cpo4nextE,@object
	.size		_ZN58_INTERNAL_beb0505b_27_UnaryGeometricSinhKernel_cu_a7da51164cuda3std6ranges3__45__cpo4nextE,(_ZN58_INTERNAL_beb0505b_27_UnaryGeometricSinhKernel_cu_a7da51164cuda3std6ranges3__45__cpo4swapE - _ZN58_INTERNAL_beb0505b_27_UnaryGeometricSinhKernel_cu_a7da51164cuda3std6ranges3__45__cpo4nextE)
_ZN58_INTERNAL_beb0505b_27_UnaryGeometricSinhKernel_cu_a7da51164cuda3std6ranges3__45__cpo4nextE:
	.zero		1
	.type		_ZN58_INTERNAL_beb0505b_27_UnaryGeometricSinhKernel_cu_a7da51164cuda3std6ranges3__45__cpo4swapE,@object
	.size		_ZN58_INTERNAL_beb0505b_27_UnaryGeometricSinhKernel_cu_a7da51164cuda3std6ranges3__45__cpo4swapE,(_ZN58_INTERNAL_beb0505b_27_UnaryGeometricSinhKernel_cu_a7da51164cuda3std3__420unreachable_sentinelE - _ZN58_INTERNAL_beb0505b_27_UnaryGeometricSinhKernel_cu_a7da51164cuda3std6ranges3__45__cpo4swapE)
_ZN58_INTERNAL_beb0505b_27_UnaryGeometricSinhKernel_cu_a7da51164cuda3std6ranges3__45__cpo4swapE:
	.zero		1
	.type		_ZN58_INTERNAL_beb0505b_27_UnaryGeometricSinhKernel_cu_a7da51164cuda3std3__420unreachable_sentinelE,@object
	.size		_ZN58_INTERNAL_beb0505b_27_UnaryGeometricSinhKernel_cu_a7da51164cuda3std3__420unreachable_sentinelE,(_ZN58_INTERNAL_beb0505b_27_UnaryGeometricSinhKernel_cu_a7da51166thrust24THRUST_300001_SM_1030_NS6system6detail10sequential3seqE - _ZN58_INTERNAL_beb0505b_27_UnaryGeometricSinhKernel_cu_a7da51164cuda3std3__420unreachable_sentinelE)
_ZN58_INTERNAL_beb0505b_27_UnaryGeometricSinhKernel_cu_a7da51164cuda3std3__420unreachable_sentinelE:
	.zero		1
	.type		_ZN58_INTERNAL_beb0505b_27_UnaryGeometricSinhKernel_cu_a7da51166thrust24THRUST_300001_SM_1030_NS6system6detail10sequential3seqE,@object
	.size		_ZN58_INTERNAL_beb0505b_27_UnaryGeometricSinhKernel_cu_a7da51166thrust24THRUST_300001_SM_1030_NS6system6detail10sequential3seqE,(_ZN58_INTERNAL_beb0505b_27_UnaryGeometricSinhKernel_cu_a7da51164cuda3std3__45__cpo4cendE - _ZN58_INTERNAL_beb0505b_27_UnaryGeometricSinhKernel_cu_a7da51166thrust24THRUST_300001_SM_1030_NS6system6detail10sequential3seqE)
_ZN58_INTERNAL_beb0505b_27_UnaryGeometricSinhKernel_cu_a7da51166thrust24THRUST_300001_SM_1030_NS6system6detail10sequential3seqE:
	.zero		1
	.type		_ZN58_INTERNAL_beb0505b_27_UnaryGeometricSinhKernel_cu_a7da51164cuda3std3__45__cpo4cendE,@object
	.size		_ZN58_INTERNAL_beb0505b_27_UnaryGeometricSinhKernel_cu_a7da51164cuda3std3__45__cpo4cendE,(_ZN58_INTERNAL_beb0505b_27_UnaryGeometricSinhKernel_cu_a7da51164cuda3std6ranges3__45__cpo9iter_swapE - _ZN58_INTERNAL_beb0505b_27_UnaryGeometricSinhKernel_cu_a7da51164cuda3std3__45__cpo4cendE)
_ZN58_INTERNAL_beb0505b_27_UnaryGeometricSinhKernel_cu_a7da51164cuda3std3__45__cpo4cendE:
	.zero		1
	.type		_ZN58_INTERNAL_beb0505b_27_UnaryGeometricSinhKernel_cu_a7da51164cuda3std6ranges3__45__cpo9iter_swapE,@object
	.size		_ZN58_INTERNAL_beb0505b_27_UnaryGeometricSinhKernel_cu_a7da51164cuda3std6ranges3__45__cpo9iter_swapE,(_ZN58_INTERNAL_beb0505b_27_UnaryGeometricSinhKernel_cu_a7da51164cuda3std3__45__cpo5crendE - _ZN58_INTERNAL_beb0505b_27_UnaryGeometricSinhKernel_cu_a7da51164cuda3std6ranges3__45__cpo9iter_swapE)
_ZN58_INTERNAL_beb0505b_27_UnaryGeometricSinhKernel_cu_a7da51164cuda3std6ranges3__45__cpo9iter_swapE:
	.zero		1
	.type		_ZN58_INTERNAL_beb0505b_27_UnaryGeometricSinhKernel_cu_a7da51164cuda3std3__45__cpo5crendE,@object
	.size		_ZN58_INTERNAL_beb0505b_27_UnaryGeometricSinhKernel_cu_a7da51164cuda3std3__45__cpo5crendE,(_ZN58_INTERNAL_beb0505b_27_UnaryGeometricSinhKernel_cu_a7da51164cuda3std6ranges3__45__cpo5cdataE - _ZN58_INTERNAL_beb0505b_27_UnaryGeometricSinhKernel_cu_a7da51164cuda3std3__45__cpo5crendE)
_ZN58_INTERNAL_beb0505b_27_UnaryGeometricSinhKernel_cu_a7da51164cuda3std3__45__cpo5crendE:
	.zero		1
	.type		_ZN58_INTERNAL_beb0505b_27_UnaryGeometricSinhKernel_cu_a7da51164cuda3std6ranges3__45__cpo5cdataE,@object
	.size		_ZN58_INTERNAL_beb0505b_27_UnaryGeometricSinhKernel_cu_a7da51164cuda3std6ranges3__45__cpo5cdataE,(_ZN58_INTERNAL_beb0505b_27_UnaryGeometricSinhKernel_cu_a7da51164cuda3std6ranges3__45__cpo3endE - _ZN58_INTERNAL_beb0505b_27_UnaryGeometricSinhKernel_cu_a7da51164cuda3std6ranges3__45__cpo5cdataE)
_ZN58_INTERNAL_beb0505b_27_UnaryGeometricSinhKernel_cu_a7da51164cuda3std6ranges3__45__cpo5cdataE:
	.zero		1
	.type		_ZN58_INTERNAL_beb0505b_27_UnaryGeometricSinhKernel_cu_a7da51164cuda3std6ranges3__45__cpo3endE,@object
	.size		_ZN58_INTERNAL_beb0505b_27_UnaryGeometricSinhKernel_cu_a7da51164cuda3std6ranges3__45__cpo3endE,(_ZN58_INTERNAL_beb0505b_27_UnaryGeometricSinhKernel_cu_a7da51164cuda3std3__419piecewise_constructE - _ZN58_INTERNAL_beb0505b_27_UnaryGeometricSinhKernel_cu_a7da51164cuda3std6ranges3__45__cpo3endE)
_ZN58_INTERNAL_beb0505b_27_UnaryGeometricSinhKernel_cu_a7da51164cuda3std6ranges3__45__cpo3endE:
	.zero		1
	.type		_ZN58_INTERNAL_beb0505b_27_UnaryGeometricSinhKernel_cu_a7da51164cuda3std3__419piecewise_constructE,@object
	.size		_ZN58_INTERNAL_beb0505b_27_UnaryGeometricSinhKernel_cu_a7da51164cuda3std3__419piecewise_constructE,(_ZN58_INTERNAL_beb0505b_27_UnaryGeometricSinhKernel_cu_a7da51164cuda3std6ranges3__45__cpo5ssizeE - _ZN58_INTERNAL_beb0505b_27_UnaryGeometricSinhKernel_cu_a7da51164cuda3std3__419piecewise_constructE)
_ZN58_INTERNAL_beb0505b_27_UnaryGeometricSinhKernel_cu_a7da51164cuda3std3__419piecewise_constructE:
	.zero		1
	.type		_ZN58_INTERNAL_beb0505b_27_UnaryGeometricSinhKernel_cu_a7da51164cuda3std6ranges3__45__cpo5ssizeE,@object
	.size		_ZN58_INTERNAL_beb0505b_27_UnaryGeometricSinhKernel_cu_a7da51164cuda3std6ranges3__45__cpo5ssizeE,(_ZN58_INTERNAL_beb0505b_27_UnaryGeometricSinhKernel_cu_a7da51164cuda3std3__45__cpo3endE - _ZN58_INTERNAL_beb0505b_27_UnaryGeometricSinhKernel_cu_a7da51164cuda3std6ranges3__45__cpo5ssizeE)
_ZN58_INTERNAL_beb0505b_27_UnaryGeometricSinhKernel_cu_a7da51164cuda3std6ranges3__45__cpo5ssizeE:
	.zero		1
	.type		_ZN58_INTERNAL_beb0505b_27_UnaryGeometricSinhKernel_cu_a7da51164cuda3std3__45__cpo3endE,@object
	.size		_ZN58_INTERNAL_beb0505b_27_UnaryGeometricSinhKernel_cu_a7da51164cuda3std3__45__cpo3endE,(_ZN58_INTERNAL_beb0505b_27_UnaryGeometricSinhKernel_cu_a7da51164cuda3std6ranges3__45__cpo4cendE - _ZN58_INTERNAL_beb0505b_27_UnaryGeometricSinhKernel_cu_a7da51164cuda3std3__45__cpo3endE)
_ZN58_INTERNAL_beb0505b_27_UnaryGeometricSinhKernel_cu_a7da51164cuda3std3__45__cpo3endE:
	.zero		1
	.type		_ZN58_INTERNAL_beb0505b_27_UnaryGeometricSinhKernel_cu_a7da51164cuda3std6ranges3__45__cpo4cendE,@object
	.size		_ZN58_INTERNAL_beb0505b_27_UnaryGeometricSinhKernel_cu_a7da51164cuda3std6ranges3__45__cpo4cendE,(_ZN58_INTERNAL_beb0505b_27_UnaryGeometricSinhKernel_cu_a7da51164cuda3std3__45__cpo4rendE - _ZN58_INTERNAL_beb0505b_27_UnaryGeometricSinhKernel_cu_a7da51164cuda3std6ranges3__45__cpo4cendE)
_ZN58_INTERNAL_beb0505b_27_UnaryGeometricSinhKernel_cu_a7da51164cuda3std6ranges3__45__cpo4cendE:
	.zero		1
	.type		_ZN58_INTERNAL_beb0505b_27_UnaryGeometricSinhKernel_cu_a7da51164cuda3std3__45__cpo4rendE,@object
	.size		_ZN58_INTERNAL_beb0505b_27_UnaryGeometricSinhKernel_cu_a7da51164cuda3std3__45__cpo4rendE,(_ZN58_INTERNAL_beb0505b_27_UnaryGeometricSinhKernel_cu_a7da51164cuda3std6ranges3__45__cpo4prevE - _ZN58_INTERNAL_beb0505b_27_UnaryGeometricSinhKernel_cu_a7da51164cuda3std3__45__cpo4rendE)
_ZN58_INTERNAL_beb0505b_27_UnaryGeometricSinhKernel_cu_a7da51164cuda3std3__45__cpo4rendE:
	.zero		1
	.type		_ZN58_INTERNAL_beb0505b_27_UnaryGeometricSinhKernel_cu_a7da51164cuda3std6ranges3__45__cpo4prevE,@object
	.size		_ZN58_INTERNAL_beb0505b_27_UnaryGeometricSinhKernel_cu_a7da51164cuda3std6ranges3__45__cpo4prevE,(_ZN58_INTERNAL_beb0505b_27_UnaryGeometricSinhKernel_cu_a7da51164cuda3std6ranges3__45__cpo9iter_moveE - _ZN58_INTERNAL_beb0505b_27_UnaryGeometricSinhKernel_cu_a7da51164cuda3std6ranges3__45__cpo4prevE)
_ZN58_INTERNAL_beb0505b_27_UnaryGeometricSinhKernel_cu_a7da51164cuda3std6ranges3__45__cpo4prevE:
	.zero		1
	.type		_ZN58_INTERNAL_beb0505b_27_UnaryGeometricSinhKernel_cu_a7da51164cuda3std6ranges3__45__cpo9iter_moveE,@object
	.size		_ZN58_INTERNAL_beb0505b_27_UnaryGeometricSinhKernel_cu_a7da51164cuda3std6ranges3__45__cpo9iter_moveE,(.L_21 - _ZN58_INTERNAL_beb0505b_27_UnaryGeometricSinhKernel_cu_a7da51164cuda3std6ranges3__45__cpo9iter_moveE)
_ZN58_INTERNAL_beb0505b_27_UnaryGeometricSinhKernel_cu_a7da51164cuda3std6ranges3__45__cpo9iter_moveE:
	.zero		1
.L_21:


//--------------------- .nv.constant0._ZN2at6native18elementwise_kernelILi128ELi4EZNS0_15gpu_kernel_implIZZZNS0_16sinh_kernel_cudaERNS_18TensorIteratorBaseEENKUlvE0_clEvENKUlvE2_clEvEUlN3c108BFloat16EE_EEvS4_RKT_EUliE_EEviT1_ --------------------------
	.section	.nv.constant0._ZN2at6native18elementwise_kernelILi128ELi4EZNS0_15gpu_kernel_implIZZZNS0_16sinh_kernel_cudaERNS_18TensorIteratorBaseEENKUlvE0_clEvENKUlvE2_clEvEUlN3c108BFloat16EE_EEvS4_RKT_EUliE_EEviT1_,"a",@progbits
	.sectionflags	@""
	.align	4
.nv.constant0._ZN2at6native18elementwise_kernelILi128ELi4EZNS0_15gpu_kernel_implIZZZNS0_16sinh_kernel_cudaERNS_18TensorIteratorBaseEENKUlvE0_clEvENKUlvE2_clEvEUlN3c108BFloat16EE_EEvS4_RKT_EUliE_EEviT1_:
	.zero		1440


//--------------------- .nv.constant0._ZN2at6native27unrolled_elementwise_kernelIZZZNS0_16sinh_kernel_cudaERNS_18TensorIteratorBaseEENKUlvE0_clEvENKUlvE2_clEvEUlN3c108BFloat16EE_St5arrayIPcLm2EELi4E23TrivialOffsetCalculatorILi1EjESD_NS0_6memory12LoadWithCastILi1EEENSE_13StoreWithCastILi1EEEEEviT_T0_T2_T3_T4_T5_ --------------------------
	.section	.nv.constant0._ZN2at6native27unrolled_elementwise_kernelIZZZNS0_16sinh_kernel_cudaERNS_18TensorIteratorBaseEENKUlvE0_clEvENKUlvE2_clEvEUlN3c108BFloat16EE_St5arrayIPcLm2EELi4E23TrivialOffsetCalculatorILi1EjESD_NS0_6memory12LoadWithCastILi1EEENSE_13StoreWithCastILi1EEEEEviT_T0_T2_T3_T4_T5_,"a",@progbits
	.sectionflags	@""
	.align	4
.nv.constant0._ZN2at6native27unrolled_elementwise_kernelIZZZNS0_16sinh_kernel_cudaERNS_18TensorIteratorBaseEENKUlvE0_clEvENKUlvE2_clEvEUlN3c108BFloat16EE_St5arrayIPcLm2EELi4E23TrivialOffsetCalculatorILi1EjESD_NS0_6memory12LoadWithCastILi1EEENSE_13StoreWithCastILi1EEEEEviT_T0_T2_T3_T4_T5_:
	.zero		940


//--------------------- .nv.constant0._ZN2at6native18elementwise_kernelILi128ELi4EZNS0_22gpu_kernel_impl_nocastIZZZNS0_16sinh_kernel_cudaERNS_18TensorIteratorBaseEENKUlvE0_clEvENKUlvE2_clEvEUlN3c108BFloat16EE_EEvS4_RKT_EUliE_EEviT1_ --------------------------
	.section	.nv.constant0._ZN2at6native18elementwise_kernelILi128ELi4EZNS0_22gpu_kernel_impl_nocastIZZZNS0_16sinh_kernel_cudaERNS_18TensorIteratorBaseEENKUlvE0_clEvENKUlvE2_clEvEUlN3c108BFloat16EE_EEvS4_RKT_EUliE_EEviT1_,"a",@progbits
	.sectionflags	@""
	.align	4
.nv.constant0._ZN2at6native18elementwise_kernelILi128ELi4EZNS0_22gpu_kernel_impl_nocastIZZZNS0_16sinh_kernel_cudaERNS_18TensorIteratorBaseEENKUlvE0_clEvENKUlvE2_clEvEUlN3c108BFloat16EE_EEvS4_RKT_EUliE_EEviT1_:
	.zero		1440


//--------------------- .nv.constant0._ZN2at6native27unrolled_elementwise_kernelIZZZNS0_16sinh_kernel_cudaERNS_18TensorIteratorBaseEENKUlvE0_clEvENKUlvE2_clEvEUlN3c108BFloat16EE_St5arrayIPcLm2EELi4E23TrivialOffsetCalculatorILi1EjESD_NS0_6memory15LoadWithoutCastENSE_16StoreWithoutCastEEEviT_T0_T2_T3_T4_T5_ --------------------------
	.section	.nv.constant0._ZN2at6native27unrolled_elementwise_kernelIZZZNS0_16sinh_kernel_cudaERNS_18TensorIteratorBaseEENKUlvE0_clEvENKUlvE2_clEvEUlN3c108BFloat16EE_St5arrayIPcLm2EELi4E23TrivialOffsetCalculatorILi1EjESD_NS0_6memory15LoadWithoutCastENSE_16StoreWithoutCastEEEviT_T0_T2_T3_T4_T5_,"a",@progbits
	.sectionflags	@""
	.align	4
.nv.constant0._ZN2at6native27unrolled_elementwise_kernelIZZZNS0_16sinh_kernel_cudaERNS_18TensorIteratorBaseEENKUlvE0_clEvENKUlvE2_clEvEUlN3c108BFloat16EE_St5arrayIPcLm2EELi4E23TrivialOffsetCalculatorILi1EjESD_NS0_6memory15LoadWithoutCastENSE_16StoreWithoutCastEEEviT_T0_T2_T3_T4_T5_:
	.zero		924


//--------------------- .nv.constant0._ZN2at6native29vectorized_elementwise_kernelILi2EZZZNS0_16sinh_kernel_cudaERNS_18TensorIteratorBaseEENKUlvE0_clEvENKUlvE2_clEvEUlN3c108BFloat16EE_St5arrayIPcLm2EEEEviT0_T1_ --------------------------
	.section	.nv.constant0._ZN2at6native29vectorized_elementwise_kernelILi2EZZZNS0_16sinh_kernel_cudaERNS_18TensorIteratorBaseEENKUlvE0_clEvENKUlvE2_clEvEUlN3c108BFloat16EE_St5arrayIPcLm2EEEEviT0_T1_,"a",@progbits
	.sectionflags	@""
	.align	4
.nv.constant0._ZN2at6native29vectorized_elementwise_kernelILi2EZZZNS0_16sinh_kernel_cudaERNS_18TensorIteratorBaseEENKUlvE0_clEvENKUlvE2_clEvEUlN3c108BFloat16EE_St5arrayIPcLm2EEEEviT0_T1_:
	.zero		920


//--------------------- .nv.constant0._ZN2at6native29vectorized_elementwise_kernelILi4EZZZNS0_16sinh_kernel_cudaERNS_18TensorIteratorBaseEENKUlvE0_clEvENKUlvE2_clEvEUlN3c108BFloat16EE_St5arrayIPcLm2EEEEviT0_T1_ --------------------------
	.section	.nv.constant0._ZN2at6native29vectorized_elementwise_kernelILi4EZZZNS0_16sinh_kernel_cudaERNS_18TensorIteratorBaseEENKUlvE0_clEvENKUlvE2_clEvEUlN3c108BFloat16EE_St5arrayIPcLm2EEEEviT0_T1_,"a",@progbits
	.sectionflags	@""
	.align	4
.nv.constant0._ZN2at6native29vectorized_elementwise_kernelILi4EZZZNS0_16sinh_kernel_cudaERNS_18TensorIteratorBaseEENKUlvE0_clEvENKUlvE2_clEvEUlN3c108BFloat16EE_St5arrayIPcLm2EEEEviT0_T1_:
	.zero		920


//--------------------- .nv.constant0._ZN2at6native29vectorized_elementwise_kernelILi8EZZZNS0_16sinh_kernel_cudaERNS_18TensorIteratorBaseEENKUlvE0_clEvENKUlvE2_clEvEUlN3c108BFloat16EE_St5arrayIPcLm2EEEEviT0_T1_ --------------------------
	.section	.nv.constant0._ZN2at6native29vectorized_elementwise_kernelILi8EZZZNS0_16sinh_kernel_cudaERNS_18TensorIteratorBaseEENKUlvE0_clEvENKUlvE2_clEvEUlN3c108BFloat16EE_St5arrayIPcLm2EEEEviT0_T1_,"a",@progbits
	.sectionflags	@""
	.align	4
.nv.constant0._ZN2at6native29vectorized_elementwise_kernelILi8EZZZNS0_16sinh_kernel_cudaERNS_18TensorIteratorBaseEENKUlvE0_clEvENKUlvE2_clEvEUlN3c108BFloat16EE_St5arrayIPcLm2EEEEviT0_T1_:
	.zero		920


//--------------------- .nv.constant0._ZN2at6native18elementwise_kernelILi128ELi4EZNS0_15gpu_kernel_implIZZZNS0_16sinh_kernel_cudaERNS_18TensorIteratorBaseEENKUlvE0_clEvENKUlvE1_clEvEUlN3c104HalfEE_EEvS4_RKT_EUliE_EEviT1_ --------------------------
	.section	.nv.constant0._ZN2at6native18elementwise_kernelILi128ELi4EZNS0_15gpu_kernel_implIZZZNS0_16sinh_kernel_cudaERNS_18TensorIteratorBaseEENKUlvE0_clEvENKUlvE1_clEvEUlN3c104HalfEE_EEvS4_RKT_EUliE_EEviT1_,"a",@progbits
	.sectionflags	@""
	.align	4
.nv.constant0._ZN2at6native18elementwise_kernelILi128ELi4EZNS0_15gpu_kernel_implIZZZNS0_16sinh_kernel_cudaERNS_18TensorIteratorBaseEENKUlvE0_clEvENKUlvE1_clEvEUlN3c104HalfEE_EEvS4_RKT_EUliE_EEviT1_:
	.zero		1440


//--------------------- .nv.constant0._ZN2at6native27unrolled_elementwise_kernelIZZZNS0_16sinh_kernel_cudaERNS_18TensorIteratorBaseEENKUlvE0_clEvENKUlvE1_clEvEUlN3c104HalfEE_St5arrayIPcLm2EELi4E23TrivialOffsetCalculatorILi1EjESD_NS0_6memory12LoadWithCastILi1EEENSE_13StoreWithCastILi1EEEEEviT_T0_T2_T3_T4_T5_ --------------------------
	.section	.nv.constant0._ZN2at6native27unrolled_elementwise_kernelIZZZNS0_16sinh_kernel_cudaERNS_18TensorIteratorBaseEENKUlvE0_clEvENKUlvE1_clEvEUlN3c104HalfEE_St5arrayIPcLm2EELi4E23TrivialOffsetCalculatorILi1EjESD_NS0_6memory12LoadWithCastILi1EEENSE_13StoreWithCastILi1EEEEEviT_T0_T2_T3_T4_T5_,"a",@progbits
	.sectionflags	@""
	.align	4
.nv.constant0._ZN2at6native27unrolled_elementwise_kernelIZZZNS0_16sinh_kernel_cudaERNS_18TensorIteratorBaseEENKUlvE0_clEvENKUlvE1_clEvEUlN3c104HalfEE_St5arrayIPcLm2EELi4E23TrivialOffsetCalculatorILi1EjESD_NS0_6memory12LoadWithCastILi1EEENSE_13StoreWithCastILi1EEEEEviT_T0_T2_T3_T4_T5_:
	.zero		940


//--------------------- .nv.constant0._ZN2at6native18elementwise_kernelILi128ELi4EZNS0_22gpu_kernel_impl_nocastIZZZNS0_16sinh_kernel_cudaERNS_18TensorIteratorBaseEENKUlvE0_clEvENKUlvE1_clEvEUlN3c104HalfEE_EEvS4_RKT_EUliE_EEviT1_ --------------------------
	.section	.nv.constant0._ZN2at6native18elementwise_kernelILi128ELi4EZNS0_22gpu_kernel_impl_nocastIZZZNS0_16sinh_kernel_cudaERNS_18TensorIteratorBaseEENKUlvE0_clEvENKUlvE1_clEvEUlN3c104HalfEE_EEvS4_RKT_EUliE_EEviT1_,"a",@progbits
	.sectionflags	@""
	.align	4
.nv.constant0._ZN2at6native18elementwise_kernelILi128ELi4EZNS0_22gpu_kernel_impl_nocastIZZZNS0_16sinh_kernel_cudaERNS_18TensorIteratorBaseEENKUlvE0_clEvENKUlvE1_clEvEUlN3c104HalfEE_EEvS4_RKT_EUliE_EEviT1_:
	.zero		1440


//--------------------- .nv.constant0._ZN2at6native27unrolled_elementwise_kernelIZZZNS0_16sinh_kernel_cudaERNS_18TensorIteratorBaseEENKUlvE0_clEvENKUlvE1_clEvEUlN3c104HalfEE_St5arrayIPcLm2EELi4E23TrivialOffsetCalculatorILi1EjESD_NS0_6memory15LoadWithoutCastENSE_16StoreWithoutCastEEEviT_T0_T2_T3_T4_T5_ --------------------------
	.section	.nv.constant0._ZN2at6native27unrolled_elementwise_kernelIZZZNS0_16sinh_kernel_cudaERNS_18TensorIteratorBaseEENKUlvE0_clEvENKUlvE1_clEvEUlN3c104HalfEE_St5arrayIPcLm2EELi4E23TrivialOffsetCalculatorILi1EjESD_NS0_6memory15LoadWithoutCastENSE_16StoreWithoutCastEEEviT_T0_T2_T3_T4_T5_,"a",@progbits
	.sectionflags	@""
	.align	4
.nv.constant0._ZN2at6native27unrolled_elementwise_kernelIZZZNS0_16sinh_kernel_cudaERNS_18TensorIteratorBaseEENKUlvE0_clEvENKUlvE1_clEvEUlN3c104HalfEE_St5arrayIPcLm2EELi4E23TrivialOffsetCalculatorILi1EjESD_NS0_6memory15LoadWithoutCastENSE_16StoreWithoutCastEEEviT_T0_T2_T3_T4_T5_:
	.zero		924


//--------------------- .nv.constant0._ZN2at6native29vectorized_elementwise_kernelILi2EZZZNS0_16sinh_kernel_cudaERNS_18TensorIteratorBaseEENKUlvE0_clEvENKUlvE1_clEvEUlN3c104HalfEE_St5arrayIPcLm2EEEEviT0_T1_ --------------------------
	.section	.nv.constant0._ZN2at6native29vectorized_elementwise_kernelILi2EZZZNS0_16sinh_kernel_cudaERNS_18TensorIteratorBaseEENKUlvE0_clEvENKUlvE1_clEvEUlN3c104HalfEE_St5arrayIPcLm2EEEEviT0_T1_,"a",@progbits
	.sectionflags	@""
	.align	4
.nv.constant0._ZN2at6native29vectorized_elementwise_kernelILi2EZZZNS0_16sinh_kernel_cudaERNS_18TensorIteratorBaseEENKUlvE0_clEvENKUlvE1_clEvEUlN3c104HalfEE_St5arrayIPcLm2EEEEviT0_T1_:
	.zero		920


//--------------------- .nv.constant0._ZN2at6native29vectorized_elementwise_kernelILi4EZZZNS0_16sinh_kernel_cudaERNS_18TensorIteratorBaseEENKUlvE0_clEvENKUlvE1_clEvEUlN3c104HalfEE_St5arrayIPcLm2EEEEviT0_T1_ --------------------------
	.section	.nv.constant0._ZN2at6native29vectorized_elementwise_kernelILi4EZZZNS0_16sinh_kernel_cudaERNS_18TensorIteratorBaseEENKUlvE0_clEvENKUlvE1_clEvEUlN3c104HalfEE_St5arrayIPcLm2EEEEviT0_T1_,"a",@progbits
	.sectionflags	@""
	.align	4
.nv.constant0._ZN2at6native29vectorized_elementwise_kernelILi4EZZZNS0_16sinh_kernel_cudaERNS_18TensorIteratorBaseEENKUlvE0_clEvENKUlvE1_clEvEUlN3c104HalfEE_St5arrayIPcLm2EEEEviT0_T1_:
	.zero		920


//--------------------- .nv.constant0._ZN2at6native29vectorized_elementwise_kernelILi8EZZZNS0_16sinh_kernel_cudaERNS_18TensorIteratorBaseEENKUlvE0_clEvENKUlvE1_clEvEUlN3c104HalfEE_St5arrayIPcLm2EEEEviT0_T1_ --------------------------
	.section	.nv.constant0._ZN2at6native29vectorized_elementwise_kernelILi8EZZZNS0_16sinh_kernel_cudaERNS_18TensorIteratorBaseEENKUlvE0_clEvENKUlvE1_clEvEUlN3c104HalfEE_St5arrayIPcLm2EEEEviT0_T1_,"a",@progbits
	.sectionflags	@""
	.align	4
.nv.constant0._ZN2at6native29vectorized_elementwise_kernelILi8EZZZNS0_16sinh_kernel_cudaERNS_18TensorIteratorBaseEENKUlvE0_clEvENKUlvE1_clEvEUlN3c104HalfEE_St5arrayIPcLm2EEEEviT0_T1_:
	.zero		920


//--------------------- .nv.constant0._ZN2at6native18elementwise_kernelILi128ELi4EZNS0_15gpu_kernel_implIZZZNS0_16sinh_kernel_cudaERNS_18TensorIteratorBaseEENKUlvE0_clEvENKUlvE0_clEvEUlfE_EEvS4_RKT_EUliE_EEviT1_ --------------------------
	.section	.nv.constant0._ZN2at6native18elementwise_kernelILi128ELi4EZNS0_15gpu_kernel_implIZZZNS0_16sinh_kernel_cudaERNS_18TensorIteratorBaseEENKUlvE0_clEvENKUlvE0_clEvEUlfE_EEvS4_RKT_EUliE_EEviT1_,"a",@progbits
	.sectionflags	@""
	.align	4
.nv.constant0._ZN2at6native18elementwise_kernelILi128ELi4EZNS0_15gpu_kernel_implIZZZNS0_16sinh_kernel_cudaERNS_18TensorIteratorBaseEENKUlvE0_clEvENKUlvE0_clEvEUlfE_EEvS4_RKT_EUliE_EEviT1_:
	.zero		1440


//--------------------- .nv.constant0._ZN2at6native27unrolled_elementwise_kernelIZZZNS0_16sinh_kernel_cudaERNS_18TensorIteratorBaseEENKUlvE0_clEvENKUlvE0_clEvEUlfE_St5arrayIPcLm2EELi4E23TrivialOffsetCalculatorILi1EjESB_NS0_6memory12LoadWithCastILi1EEENSC_13StoreWithCastILi1EEEEEviT_T0_T2_T3_T4_T5_ --------------------------
	.section	.nv.constant0._ZN2at6native27unrolled_elementwise_kernelIZZZNS0_16sinh_kernel_cudaERNS_18TensorIteratorBaseEENKUlvE0_clEvENKUlvE0_clEvEUlfE_St5arrayIPcLm2EELi4E23TrivialOffsetCalculatorILi1EjESB_NS0_6memory12LoadWithCastILi1EEENSC_13StoreWithCastILi1EEEEEviT_T0_T2_T3_T4_T5_,"a",@progbits
	.sectionflags	@""
	.align	4
.nv.constant0._ZN2at6native27unrolled_elementwise_kernelIZZZNS0_16sinh_kernel_cudaERNS_18TensorIteratorBaseEENKUlvE0_clEvENKUlvE0_clEvEUlfE_St5arrayIPcLm2EELi4E23TrivialOffsetCalculatorILi1EjESB_NS0_6memory12LoadWithCastILi1EEENSC_13StoreWithCastILi1EEEEEviT_T0_T2_T3_T4_T5_:
	.zero		940


//--------------------- .nv.constant0._ZN2at6native18elementwise_kernelILi128ELi2EZNS0_22gpu_kernel_impl_nocastIZZZNS0_16sinh_kernel_cudaERNS_18TensorIteratorBaseEENKUlvE0_clEvENKUlvE0_clEvEUlfE_EEvS4_RKT_EUliE_EEviT1_ --------------------------
	.section	.nv.constant0._ZN2at6native18elementwise_kernelILi128ELi2EZNS0_22gpu_kernel_impl_nocastIZZZNS0_16sinh_kernel_cudaERNS_18TensorIteratorBaseEENKUlvE0_clEvENKUlvE0_clEvEUlfE_EEvS4_RKT_EUliE_EEviT1_,"a",@progbits
	.sectionflags	@""
	.align	4
.nv.constant0._ZN2at6native18elementwise_kernelILi128ELi2EZNS0_22gpu_kernel_impl_nocastIZZZNS0_16sinh_kernel_cudaERNS_18TensorIteratorBaseEENKUlvE0_clEvENKUlvE0_clEvEUlfE_EEvS4_RKT_EUliE_EEviT1_:
	.zero		1440


//--------------------- .nv.constant0._ZN2at6native27unrolled_elementwise_kernelIZZZNS0_16sinh_kernel_cudaERNS_18TensorIteratorBaseEENKUlvE0_clEvENKUlvE0_clEvEUlfE_St5arrayIPcLm2EELi4E23TrivialOffsetCalculatorILi1EjESB_NS0_6memory15LoadWithoutCastENSC_16StoreWithoutCastEEEviT_T0_T2_T3_T4_T5_ --------------------------
	.section	.nv.constant0._ZN2at6native27unrolled_elementwise_kernelIZZZNS0_16sinh_kernel_cudaERNS_18TensorIteratorBaseEENKUlvE0_clEvENKUlvE0_clEvEUlfE_St5arrayIPcLm2EELi4E23TrivialOffsetCalculatorILi1EjESB_NS0_6memory15LoadWithoutCastENSC_16StoreWithoutCastEEEviT_T0_T2_T3_T4_T5_,"a",@progbits
	.sectionflags	@""
	.align	4
.nv.constant0._ZN2at6native27unrolled_elementwise_kernelIZZZNS0_16sinh_kernel_cudaERNS_18TensorIteratorBaseEENKUlvE0_clEvENKUlvE0_clEvEUlfE_St5arrayIPcLm2EELi4E23TrivialOffsetCalculatorILi1EjESB_NS0_6memory15LoadWithoutCastENSC_16StoreWithoutCastEEEviT_T0_T2_T3_T4_T5_:
	.zero		924


//--------------------- .nv.constant0._ZN2at6native29vectorized_elementwise_kernelILi2EZZZNS0_16sinh_kernel_cudaERNS_18TensorIteratorBaseEENKUlvE0_clEvENKUlvE0_clEvEUlfE_St5arrayIPcLm2EEEEviT0_T1_ --------------------------
	.section	.nv.constant0._ZN2at6native29vectorized_elementwise_kernelILi2EZZZNS0_16sinh_kernel_cudaERNS_18TensorIteratorBaseEENKUlvE0_clEvENKUlvE0_clEvEUlfE_St5arrayIPcLm2EEEEviT0_T1_,"a",@progbits
	.sectionflags	@""
	.align	4
.nv.constant0._ZN2at6native29vectorized_elementwise_kernelILi2EZZZNS0_16sinh_kernel_cudaERNS_18TensorIteratorBaseEENKUlvE0_clEvENKUlvE0_clEvEUlfE_St5arrayIPcLm2EEEEviT0_T1_:
	.zero		920


//--------------------- .nv.constant0._ZN2at6native29vectorized_elementwise_kernelILi4EZZZNS0_16sinh_kernel_cudaERNS_18TensorIteratorBaseEENKUlvE0_clEvENKUlvE0_clEvEUlfE_St5arrayIPcLm2EEEEviT0_T1_ --------------------------
	.section	.nv.constant0._ZN2at6native29vectorized_elementwise_kernelILi4EZZZNS0_16sinh_kernel_cudaERNS_18TensorIteratorBaseEENKUlvE0_clEvENKUlvE0_clEvEUlfE_St5arrayIPcLm2EEEEviT0_T1_,"a",@progbits
	.sectionflags	@""
	.align	4
.nv.constant0._ZN2at6native29vectorized_elementwise_kernelILi4EZZZNS0_16sinh_kernel_cudaERNS_18TensorIteratorBaseEENKUlvE0_clEvENKUlvE0_clEvEUlfE_St5arrayIPcLm2EEEEviT0_T1_:
	.zero		920


//--------------------- .nv.constant0._ZN2at6native29vectorized_elementwise_kernelILi8EZZZNS0_16sinh_kernel_cudaERNS_18TensorIteratorBaseEENKUlvE0_clEvENKUlvE0_clEvEUlfE_St5arrayIPcLm2EEEEviT0_T1_ --------------------------
	.section	.nv.constant0._ZN2at6native29vectorized_elementwise_kernelILi8EZZZNS0_16sinh_kernel_cudaERNS_18TensorIteratorBaseEENKUlvE0_clEvENKUlvE0_clEvEUlfE_St5arrayIPcLm2EEEEviT0_T1_,"a",@progbits
	.sectionflags	@""
	.align	4
.nv.constant0._ZN2at6native29vectorized_elementwise_kernelILi8EZZZNS0_16sinh_kernel_cudaERNS_18TensorIteratorBaseEENKUlvE0_clEvENKUlvE0_clEvEUlfE_St5arrayIPcLm2EEEEviT0_T1_:
	.zero		920


//--------------------- .nv.constant0._ZN2at6native18elementwise_kernelILi128ELi4EZNS0_15gpu_kernel_implIZZZNS0_16sinh_kernel_cudaERNS_18TensorIteratorBaseEENKUlvE0_clEvENKUlvE_clEvEUldE_EEvS4_RKT_EUliE_EEviT1_ --------------------------
	.section	.nv.constant0._ZN2at6native18elementwise_kernelILi128ELi4EZNS0_15gpu_kernel_implIZZZNS0_16sinh_kernel_cudaERNS_18TensorIteratorBaseEENKUlvE0_clEvENKUlvE_clEvEUldE_EEvS4_RKT_EUliE_EEviT1_,"a",@progbits
	.sectionflags	@""
	.align	4
.nv.constant0._ZN2at6native18elementwise_kernelILi128ELi4EZNS0_15gpu_kernel_implIZZZNS0_16sinh_kernel_cudaERNS_18TensorIteratorBaseEENKUlvE0_clEvENKUlvE_clEvEUldE_EEvS4_RKT_EUliE_EEviT1_:
	.zero		1440


//--------------------- .nv.constant0._ZN2at6native27unrolled_elementwise_kernelIZZZNS0_16sinh_kernel_cudaERNS_18TensorIteratorBaseEENKUlvE0_clEvENKUlvE_clEvEUldE_St5arrayIPcLm2EELi4E23TrivialOffsetCalculatorILi1EjESB_NS0_6memory12LoadWithCastILi1EEENSC_13StoreWithCastILi1EEEEEviT_T0_T2_T3_T4_T5_ --------------------------
	.section	.nv.constant0._ZN2at6native27unrolled_elementwise_kernelIZZZNS0_16sinh_kernel_cudaERNS_18TensorIteratorBaseEENKUlvE0_clEvENKUlvE_clEvEUldE_St5arrayIPcLm2EELi4E23TrivialOffsetCalculatorILi1EjESB_NS0_6memory12LoadWithCastILi1EEENSC_13StoreWithCastILi1EEEEEviT_T0_T2_T3_T4_T5_,"a",@progbits
	.sectionflags	@""
	.align	4
.nv.constant0._ZN2at6native27unrolled_elementwise_kernelIZZZNS0_16sinh_kernel_cudaERNS_18TensorIteratorBaseEENKUlvE0_clEvENKUlvE_clEvEUldE_St5arrayIPcLm2EELi4E23TrivialOffsetCalculatorILi1EjESB_NS0_6memory12LoadWithCastILi1EEENSC_13StoreWithCastILi1EEEEEviT_T0_T2_T3_T4_T5_:
	.zero		940


//--------------------- .nv.constant0._ZN2at6native18elementwise_kernelILi128ELi2EZNS0_22gpu_kernel_impl_nocastIZZZNS0_16sinh_kernel_cudaERNS_18TensorIteratorBaseEENKUlvE0_clEvENKUlvE_clEvEUldE_EEvS4_RKT_EUliE_EEviT1_ --------------------------
	.section	.nv.constant0._ZN2at6native18elementwise_kernelILi128ELi2EZNS0_22gpu_kernel_impl_nocastIZZZNS0_16sinh_kernel_cudaERNS_18TensorIteratorBaseEENKUlvE0_clEvENKUlvE_clEvEUldE_EEvS4_RKT_EUliE_EEviT1_,"a",@progbits
	.sectionflags	@""
	.align	4
.nv.constant0._ZN2at6native18elementwise_kernelILi128ELi2EZNS0_22gpu_kernel_impl_nocastIZZZNS0_16sinh_kernel_cudaERNS_18TensorIteratorBaseEENKUlvE0_clEvENKUlvE_clEvEUldE_EEvS4_RKT_EUliE_EEviT1_:
	.zero		1440


//--------------------- .nv.constant0._ZN2at6native27unrolled_elementwise_kernelIZZZNS0_16sinh_kernel_cudaERNS_18TensorIteratorBaseEENKUlvE0_clEvENKUlvE_clEvEUldE_St5arrayIPcLm2EELi4E23TrivialOffsetCalculatorILi1EjESB_NS0_6memory15LoadWithoutCastENSC_16StoreWithoutCastEEEviT_T0_T2_T3_T4_T5_ --------------------------
	.section	.nv.constant0._ZN2at6native27unrolled_elementwise_kernelIZZZNS0_16sinh_kernel_cudaERNS_18TensorIteratorBaseEENKUlvE0_clEvENKUlvE_clEvEUldE_St5arrayIPcLm2EELi4E23TrivialOffsetCalculatorILi1EjESB_NS0_6memory15LoadWithoutCastENSC_16StoreWithoutCastEEEviT_T0_T2_T3_T4_T5_,"a",@progbits
	.sectionflags	@""
	.align	4
.nv.constant0._ZN2at6native27unrolled_elementwise_kernelIZZZNS0_16sinh_kernel_cudaERNS_18TensorIteratorBaseEENKUlvE0_clEvENKUlvE_clEvEUldE_St5arrayIPcLm2EELi4E23TrivialOffsetCalculatorILi1EjESB_NS0_6memory15LoadWithoutCastENSC_16StoreWithoutCastEEEviT_T0_T2_T3_T4_T5_:
	.zero		924


//--------------------- .nv.constant0._ZN2at6native29vectorized_elementwise_kernelILi2EZZZNS0_16sinh_kernel_cudaERNS_18TensorIteratorBaseEENKUlvE0_clEvENKUlvE_clEvEUldE_St5arrayIPcLm2EEEEviT0_T1_ --------------------------
	.section	.nv.constant0._ZN2at6native29vectorized_elementwise_kernelILi2EZZZNS0_16sinh_kernel_cudaERNS_18TensorIteratorBaseEENKUlvE0_clEvENKUlvE_clEvEUldE_St5arrayIPcLm2EEEEviT0_T1_,"a",@progbits
	.sectionflags	@""
	.align	4
.nv.constant0._ZN2at6native29vectorized_elementwise_kernelILi2EZZZNS0_16sinh_kernel_cudaERNS_18TensorIteratorBaseEENKUlvE0_clEvENKUlvE_clEvEUldE_St5arrayIPcLm2EEEEviT0_T1_:
	.zero		920


//--------------------- .nv.constant0._ZN2at6native29vectorized_elementwise_kernelILi4EZZZNS0_16sinh_kernel_cudaERNS_18TensorIteratorBaseEENKUlvE0_clEvENKUlvE_clEvEUldE_St5arrayIPcLm2EEEEviT0_T1_ --------------------------
	.section	.nv.constant0._ZN2at6native29vectorized_elementwise_kernelILi4EZZZNS0_16sinh_kernel_cudaERNS_18TensorIteratorBaseEENKUlvE0_clEvENKUlvE_clEvEUldE_St5arrayIPcLm2EEEEviT0_T1_,"a",@progbits
	.sectionflags	@""
	.align	4
.nv.constant0._ZN2at6native29vectorized_elementwise_kernelILi4EZZZNS0_16sinh_kernel_cudaERNS_18TensorIteratorBaseEENKUlvE0_clEvENKUlvE_clEvEUldE_St5arrayIPcLm2EEEEviT0_T1_:
	.zero		920


//--------------------- .nv.constant0._ZN2at6native29vectorized_elementwise_kernelILi8EZZZNS0_16sinh_kernel_cudaERNS_18TensorIteratorBaseEENKUlvE0_clEvENKUlvE_clEvEUldE_St5arrayIPcLm2EEEEviT0_T1_ --------------------------
	.section	.nv.constant0._ZN2at6native29vectorized_elementwise_kernelILi8EZZZNS0_16sinh_kernel_cudaERNS_18TensorIteratorBaseEENKUlvE0_clEvENKUlvE_clEvEUldE_St5arrayIPcLm2EEEEviT0_T1_,"a",@progbits
	.sectionflags	@""
	.align	4
.nv.constant0._ZN2at6native29vectorized_elementwise_kernelILi8EZZZNS0_16sinh_kernel_cudaERNS_18TensorIteratorBaseEENKUlvE0_clEvENKUlvE_clEvEUldE_St5arrayIPcLm2EEEEviT0_T1_:
	.zero		920


//--------------------- SYMBOLS --------------------------

	.type		.nv.reservedSmem.offset0,@object
	.size		.nv.reservedSmem.offset0,0x4
	.type		__assertfail,@function
